def matmul_kernel(
    a_ptr,
    b_ptr,
    c_ptr,
    M,
    N,
    K,
    stride_am,
    stride_ak,
    stride_bk,
    stride_bn,
    stride_cm,
    stride_cn,
    BLOCK_M: tl.constexpr,
    BLOCK_N: tl.constexpr,
    BLOCK_K: tl.constexpr,
    GROUP_M: tl.constexpr,
):
    pid = tl.program_id(axis=0)
    num_pid_m = tl.cdiv(M, BLOCK_M)
    num_pid_n = tl.cdiv(N, BLOCK_N)
    num_pid_in_group = GROUP_M * num_pid_n
    group_id = pid // num_pid_in_group
    first_pid_m = group_id * GROUP_M
    group_size_m = min(num_pid_m - first_pid_m, GROUP_M)
    pid_m = first_pid_m + ((pid % num_pid_in_group) % group_size_m)
    pid_n = (pid % num_pid_in_group) // group_size_m

    offs_am = (pid_m * BLOCK_M + tl.arange(0, BLOCK_M)) % M
    offs_bn = (pid_n * BLOCK_N + tl.arange(0, BLOCK_N)) % N
    offs_k = tl.arange(0, BLOCK_K)
    a_ptrs = a_ptr + offs_am[:, None] * stride_am + offs_k[None, :] * stride_ak
    b_ptrs = b_ptr + offs_k[:, None] * stride_bk + offs_bn[None, :] * stride_bn

    acc = tl.zeros((BLOCK_M, BLOCK_N), dtype=tl.float32)
    for kk in range(0, tl.cdiv(K, BLOCK_K)):
        a = tl.load(a_ptrs, mask=offs_k[None, :] < K - kk * BLOCK_K, other=0.0)
        b = tl.load(b_ptrs, mask=offs_k[:, None] < K - kk * BLOCK_K, other=0.0)
        acc = tl.dot(a, b, acc)
        a_ptrs += BLOCK_K * stride_ak
        b_ptrs += BLOCK_K * stride_bk

    c = acc.to(c_ptr.dtype.element_ty)
    offs_cm = pid_m * BLOCK_M + tl.arange(0, BLOCK_M)
    offs_cn = pid_n * BLOCK_N + tl.arange(0, BLOCK_N)
    c_ptrs = c_ptr + offs_cm[:, None] * stride_cm + offs_cn[None, :] * stride_cn
    mask = (offs_cm[:, None] < M) & (offs_cn[None, :] < N)
    tl.store(c_ptrs, c, mask=mask)

# config = {"BLOCK_K": 32, "BLOCK_M": 256, "BLOCK_N": 256, "GROUP_M": 8, "arch": "sm_100", "dtype": "fp16", "num_ctas": 1, "num_stages": 3, "num_warps": 4}
# arch = sm_100


// ===== COMPILED SASS (sm_100a) =====

	.target	sm_100a

	.elftype	@"ET_EXEC"


//--------------------- .note.nv.tkinfo           --------------------------
	.section	.note.nv.tkinfo,"",@"SHT_NOTE"
	.sectionflags	@"SHF_NOTE_NV_TKINFO"
	.tkinfo
        /*0018*/ 	.word	0x00000081
        /*0030*/ 	.string	""
        /*0030*/ 	.string	"ptxas-blackwell"
        /*0030*/ 	.string	"Cuda compilation tools, release 12.9, V12.9.86"
        /*0030*/ 	.string	"Build cuda_12.9.r12.9/compiler.36037853_0"
        /*0030*/ 	.string	"-v  -suppress-debug-info  -lineinfo  -arch sm_100a "



//--------------------- .note.nv.cuver            --------------------------
	.section	.note.nv.cuver,"",@"SHT_NOTE"
	.sectionflags	@"SHF_NOTE_NV_CUVER"
        /*0018*/ 	.short	0x0001
        /*001a*/ 	.short	0x0064
        /*001c*/ 	.short	0x0001
        /*001e*/ 	.short	0x0000
        /*0020*/ 	.short	0x0001
        /*0022*/ 	.short	0x0000


//--------------------- .nv.info                  --------------------------
	.section	.nv.info,"",@"SHT_CUDA_INFO"
	.align	4


	//----- nvinfo : EIATTR_REGCOUNT
	.align		4
        /*0000*/ 	.byte	0x04, 0x2f
        /*0002*/ 	.short	(.L_4 - .L_3)
	.align		4
.L_3:
        /*0004*/ 	.word	index@(matmul_kernel)
        /*0008*/ 	.word	0x000000ff


	//----- nvinfo : EIATTR_FRAME_SIZE
	.align		4
.L_4:
        /*000c*/ 	.byte	0x04, 0x11
        /*000e*/ 	.short	(.L_6 - .L_5)
	.align		4
.L_5:
        /*0010*/ 	.word	index@($__internal_2_$__cuda_sm10x_tcgen05_guardrail_trap_unallocated_columns_being_dealloced)
        /*0014*/ 	.word	0x000003e0


	//----- nvinfo : EIATTR_FRAME_SIZE
	.align		4
.L_6:
        /*0018*/ 	.byte	0x04, 0x11
        /*001a*/ 	.short	(.L_8 - .L_7)
	.align		4
.L_7:
        /*001c*/ 	.word	index@($__internal_1_$__cuda_sm10x_tcgen05_guardrail_trap_phase_invalid_during_alloc)
        /*0020*/ 	.word	0x000003e0


	//----- nvinfo : EIATTR_FRAME_SIZE
	.align		4
.L_8:
        /*0024*/ 	.byte	0x04, 0x11
        /*0026*/ 	.short	(.L_10 - .L_9)
	.align		4
.L_9:
        /*0028*/ 	.word	index@($__internal_0_$__cuda_sm10x_tcgen05_guardrail_trap_col_being_dealloced_not_returned_by_alloc)
        /*002c*/ 	.word	0x000003e0


	//----- nvinfo : EIATTR_FRAME_SIZE
	.align		4
.L_10:
        /*0030*/ 	.byte	0x04, 0x11
        /*0032*/ 	.short	(.L_12 - .L_11)
	.align		4
.L_11:
        /*0034*/ 	.word	index@(matmul_kernel)
        /*0038*/ 	.word	0x000003e0


	//----- nvinfo : EIATTR_MIN_STACK_SIZE
	.align		4
.L_12:
        /*003c*/ 	.byte	0x04, 0x12
        /*003e*/ 	.short	(.L_14 - .L_13)
	.align		4
.L_13:
        /*0040*/ 	.word	index@(matmul_kernel)
        /*0044*/ 	.word	0x000003e0
.L_14:


//--------------------- .nv.info.matmul_kernel    --------------------------
	.section	.nv.info.matmul_kernel,"",@"SHT_CUDA_INFO"
	.sectionflags	@""
	.align	4


	//----- nvinfo : EIATTR_CUDA_API_VERSION
	.align		4
        /*0000*/ 	.byte	0x04, 0x37
        /*0002*/ 	.short	(.L_16 - .L_15)
.L_15:
        /*0004*/ 	.word	0x00000081


	//----- nvinfo : EIATTR_KPARAM_INFO
	.align		4
.L_16:
        /*0008*/ 	.byte	0x04, 0x17
        /*000a*/ 	.short	(.L_18 - .L_17)
.L_17:
        /*000c*/ 	.word	0x00000000
        /*0010*/ 	.short	0x000d
        /*0012*/ 	.short	0x0048
        /*0014*/ 	.byte	0x00, 0xf4, 0x21, 0x00


	//----- nvinfo : EIATTR_KPARAM_INFO
	.align		4
.L_18:
        /*0018*/ 	.byte	0x04, 0x17
        /*001a*/ 	.short	(.L_20 - .L_19)
.L_19:
        /*001c*/ 	.word	0x00000000
        /*0020*/ 	.short	0x000c
        /*0022*/ 	.short	0x0040
        /*0024*/ 	.byte	0x00, 0xf4, 0x21, 0x00


	//----- nvinfo : EIATTR_KPARAM_INFO
	.align		4
.L_20:
        /*0028*/ 	.byte	0x04, 0x17
        /*002a*/ 	.short	(.L_22 - .L_21)
.L_21:
        /*002c*/ 	.word	0x00000000
        /*0030*/ 	.short	0x000b
        /*0032*/ 	.short	0x0038
        /*0034*/ 	.byte	0x00, 0xf0, 0x11, 0x00


	//----- nvinfo : EIATTR_KPARAM_INFO
	.align		4
.L_22:
        /*0038*/ 	.byte	0x04, 0x17
        /*003a*/ 	.short	(.L_24 - .L_23)
.L_23:
        /*003c*/ 	.word	0x00000000
        /*0040*/ 	.short	0x000a
        /*0042*/ 	.short	0x0034
        /*0044*/ 	.byte	0x00, 0xf0, 0x11, 0x00


	//----- nvinfo : EIATTR_KPARAM_INFO
	.align		4
.L_24:
        /*0048*/ 	.byte	0x04, 0x17
        /*004a*/ 	.short	(.L_26 - .L_25)
.L_25:
        /*004c*/ 	.word	0x00000000
        /*0050*/ 	.short	0x0009
        /*0052*/ 	.short	0x0030
        /*0054*/ 	.byte	0x00, 0xf0, 0x11, 0x00


	//----- nvinfo : EIATTR_KPARAM_INFO
	.align		4
.L_26:
        /*0058*/ 	.byte	0x04, 0x17
        /*005a*/ 	.short	(.L_28 - .L_27)
.L_27:
        /*005c*/ 	.word	0x00000000
        /*0060*/ 	.short	0x0008
        /*0062*/ 	.short	0x002c
        /*0064*/ 	.byte	0x00, 0xf0, 0x11, 0x00


	//----- nvinfo : EIATTR_KPARAM_INFO
	.align		4
.L_28:
        /*0068*/ 	.byte	0x04, 0x17
        /*006a*/ 	.short	(.L_30 - .L_29)
.L_29:
        /*006c*/ 	.word	0x00000000
        /*0070*/ 	.short	0x0007
        /*0072*/ 	.short	0x0028
        /*0074*/ 	.byte	0x00, 0xf0, 0x11, 0x00


	//----- nvinfo : EIATTR_KPARAM_INFO
	.align		4
.L_30:
        /*0078*/ 	.byte	0x04, 0x17
        /*007a*/ 	.short	(.L_32 - .L_31)
.L_31:
        /*007c*/ 	.word	0x00000000
        /*0080*/ 	.short	0x0006
        /*0082*/ 	.short	0x0024
        /*0084*/ 	.byte	0x00, 0xf0, 0x11, 0x00


	//----- nvinfo : EIATTR_KPARAM_INFO
	.align		4
.L_32:
        /*0088*/ 	.byte	0x04, 0x17
        /*008a*/ 	.short	(.L_34 - .L_33)
.L_33:
        /*008c*/ 	.word	0x00000000
        /*0090*/ 	.short	0x0005
        /*0092*/ 	.short	0x0020
        /*0094*/ 	.byte	0x00, 0xf0, 0x11, 0x00


	//----- nvinfo : EIATTR_KPARAM_INFO
	.align		4
.L_34:
        /*0098*/ 	.byte	0x04, 0x17
        /*009a*/ 	.short	(.L_36 - .L_35)
.L_35:
        /*009c*/ 	.word	0x00000000
        /*00a0*/ 	.short	0x0004
        /*00a2*/ 	.short	0x001c
        /*00a4*/ 	.byte	0x00, 0xf0, 0x11, 0x00


	//----- nvinfo : EIATTR_KPARAM_INFO
	.align		4
.L_36:
        /*00a8*/ 	.byte	0x04, 0x17
        /*00aa*/ 	.short	(.L_38 - .L_37)
.L_37:
        /*00ac*/ 	.word	0x00000000
        /*00b0*/ 	.short	0x0003
        /*00b2*/ 	.short	0x0018
        /*00b4*/ 	.byte	0x00, 0xf0, 0x11, 0x00


	//----- nvinfo : EIATTR_KPARAM_INFO
	.align		4
.L_38:
        /*00b8*/ 	.byte	0x04, 0x17
        /*00ba*/ 	.short	(.L_40 - .L_39)
.L_39:
        /*00bc*/ 	.word	0x00000000
        /*00c0*/ 	.short	0x0002
        /*00c2*/ 	.short	0x0010
        /*00c4*/ 	.byte	0x00, 0xf4, 0x21, 0x00


	//----- nvinfo : EIATTR_KPARAM_INFO
	.align		4
.L_40:
        /*00c8*/ 	.byte	0x04, 0x17
        /*00ca*/ 	.short	(.L_42 - .L_41)
.L_41:
        /*00cc*/ 	.word	0x00000000
        /*00d0*/ 	.short	0x0001
        /*00d2*/ 	.short	0x0008
        /*00d4*/ 	.byte	0x00, 0xf4, 0x21, 0x00


	//----- nvinfo : EIATTR_KPARAM_INFO
	.align		4
.L_42:
        /*00d8*/ 	.byte	0x04, 0x17
        /*00da*/ 	.short	(.L_44 - .L_43)
.L_43:
        /*00dc*/ 	.word	0x00000000
        /*00e0*/ 	.short	0x0000
        /*00e2*/ 	.short	0x0000
        /*00e4*/ 	.byte	0x00, 0xf4, 0x21, 0x00


	//----- nvinfo : EIATTR_AT_ENTRY_FRAGMENTS
	.align		4
.L_44:
        /*00e8*/ 	.byte	0x04, 0x4f
        /*00ea*/ 	.short	(.L_46 - .L_45)


	//   ....[0]....
.L_45:
        /*00ec*/ 	.word	0x00000004


	//----- nvinfo : EIATTR_RESERVED_SMEM_USED
	.align		4
.L_46:
        /*00f0*/ 	.byte	0x01, 0x41
	.zero		2


	//----- nvinfo : EIATTR_SPARSE_MMA_MASK
	.align		4
        /*00f4*/ 	.byte	0x03, 0x50
        /*00f6*/ 	.short	0x0000


	//----- nvinfo : EIATTR_TCGEN05_1CTA_USED
	.align		4
        /*00f8*/ 	.byte	0x01, 0x51
	.zero		2


	//----- nvinfo : EIATTR_MAXREG_COUNT
	.align		4
        /*00fc*/ 	.byte	0x03, 0x1b
        /*00fe*/ 	.short	0x00ff


	//----- nvinfo : EIATTR_NUM_BARRIERS
	.align		4
        /*0100*/ 	.byte	0x02, 0x4c
        /*0102*/ 	.byte	0x01
	.zero		1


	//----- nvinfo : EIATTR_ANNOTATIONS
	.align		4
        /*0104*/ 	.byte	0x04, 0x55
        /*0106*/ 	.short	(.L_48 - .L_47)


	//   ....[0]....
.L_47:
        /*0108*/ 	.word	0x00000001
        /*010c*/ 	.byte	0x90, 0x2e, 0x00, 0x00, 0x01, 0x00, 0x00, 0x00, 0xa0, 0x32, 0x00, 0x00, 0x01, 0x00, 0x00, 0x00
        /* <DEDUP_REMOVED lines=401> */
        /*1a2c*/ 	.byte	0x60, 0xc3, 0x01, 0x00


	//----- nvinfo : EIATTR_INT_WARP_WIDE_INSTR_OFFSETS
	.align		4
.L_48:
        /*1a30*/ 	.byte	0x04, 0x31
        /*1a32*/ 	.short	(.L_50 - .L_49)


	//   ....[0]....
.L_49:
        /*1a34*/ 	.word	0x00003b60


	//   ....[1]....
        /*1a38*/ 	.word	0x00003bc0


	//   ....[2]....
        /*1a3c*/ 	.word	0x00005160


	//   ....[3]....
        /*1a40*/ 	.word	0x0001c210


	//   ....[4]....
        /*1a44*/ 	.word	0x0001c260


	//----- nvinfo : EIATTR_COOP_GROUP_MASK_REGIDS
	.align		4
.L_50:
        /*1a48*/ 	.byte	0x04, 0x29
        /*1a4a*/ 	.short	(.L_52 - .L_51)


	//   ....[0]....
.L_51:
        /*1a4c*/ 	.word	0xffffffff


	//   ....[1]....
        /*1a50*/ 	.word	0xffffffff


	//   ....[2]....
        /*1a54*/ 	.word	0xffffffff


	//   ....[3]....
        /*1a58*/ 	.word	0xffffffff


	//----- nvinfo : EIATTR_COOP_GROUP_INSTR_OFFSETS
	.align		4
.L_52:
        /*1a5c*/ 	.byte	0x04, 0x28
        /*1a5e*/ 	.short	(.L_54 - .L_53)


	//   ....[0]....
.L_53:
        /*1a60*/ 	.word	0x00000080


	//   ....[1]....
        /*1a64*/ 	.word	0x00000340


	//   ....[2]....
        /*1a68*/ 	.word	0x0001c0a0


	//   ....[3]....
        /*1a6c*/ 	.word	0x0001c310


	//----- nvinfo : EIATTR_VRC_CTA_INIT_COUNT
	.align		4
.L_54:
        /*1a70*/ 	.byte	0x02, 0x4a
        /*1a72*/ 	.byte	0x80
	.zero		1


	//----- nvinfo : EIATTR_MBARRIER_INSTR_OFFSETS
	.align		4
        /*1a74*/ 	.byte	0x04, 0x39
        /*1a76*/ 	.short	(.L_56 - .L_55)


	//   ....[0]....
.L_55:
        /*1a78*/ 	.word	0x00003da0
        /*1a7c*/ 	.word	0x000000ff
        /*1a80*/ 	.word	0x00000000
        /*1a84*/ 	.short	0x0100
        /*1a86*/ 	.byte	0x0b
	.zero		1


	//   ....[1]....
        /*1a88*/ 	.word	0x000051a0
        /*1a8c*/ 	.word	0x000000ff
        /*1a90*/ 	.word	0x00010008
        /*1a94*/ 	.short	0x0100
        /*1a96*/ 	.byte	0x09
	.zero		1


	//   ....[2]....
        /*1a98*/ 	.word	0x000079e0
        /*1a9c*/ 	.word	0x000000ff
        /*1aa0*/ 	.word	0x00000000
        /*1aa4*/ 	.short	0x010a
        /*1aa6*/ 	.byte	0x0b
	.zero		1


	//   ....[3]....
        /*1aa8*/ 	.word	0x0000b100
        /*1aac*/ 	.word	0x000000ff
        /*1ab0*/ 	.word	0x00000000
        /*1ab4*/ 	.short	0x010a
        /*1ab6*/ 	.byte	0x0b
	.zero		1


	//   ....[4]....
        /*1ab8*/ 	.word	0x0000b1d0
        /*1abc*/ 	.word	0x000000ff
        /*1ac0*/ 	.word	0x00010000
        /*1ac4*/ 	.short	0x0108
        /*1ac6*/ 	.byte	0x09
	.zero		1


	//   ....[5]....
        /*1ac8*/ 	.word	0x0000b3e0
        /*1acc*/ 	.word	0x000000ff
        /*1ad0*/ 	.word	0x00010008
        /*1ad4*/ 	.short	0x0108
        /*1ad6*/ 	.byte	0x09
	.zero		1


	//   ....[6]....
        /*1ad8*/ 	.word	0x0001c350
        /*1adc*/ 	.word	0x000000ff
        /*1ae0*/ 	.word	0x00000000
        /*1ae4*/ 	.short	0x010a
        /*1ae6*/ 	.byte	0x0b
	.zero		1


	//   ....[7]....
        /*1ae8*/ 	.word	0x0001c390
        /*1aec*/ 	.word	0x000000ff
        /*1af0*/ 	.word	0x00000000
        /*1af4*/ 	.short	0x010a
        /*1af6*/ 	.byte	0x0b
	.zero		1


	//----- nvinfo : EIATTR_NUM_MBARRIERS
	.align		4
.L_56:
        /*1af8*/ 	.byte	0x03, 0x38
        /*1afa*/ 	.short	0x0002


	//----- nvinfo : EIATTR_EXIT_INSTR_OFFSETS
	.align		4
        /*1afc*/ 	.byte	0x04, 0x1c
        /*1afe*/ 	.short	(.L_58 - .L_57)


	//   ....[0]....
.L_57:
        /*1b00*/ 	.word	0x0001c320


	//----- nvinfo : EIATTR_REQNTID
	.align		4
.L_58:
        /*1b04*/ 	.byte	0x04, 0x10
        /*1b06*/ 	.short	(.L_60 - .L_59)
.L_59:
        /*1b08*/ 	.word	0x00000080
        /*1b0c*/ 	.word	0x00000001
        /*1b10*/ 	.word	0x00000001


	//----- nvinfo : EIATTR_CRS_STACK_SIZE
	.align		4
.L_60:
        /*1b14*/ 	.byte	0x04, 0x1e
        /*1b16*/ 	.short	(.L_62 - .L_61)
.L_61:
        /*1b18*/ 	.word	0x00000000


	//----- nvinfo : EIATTR_CBANK_PARAM_SIZE
	.align		4
.L_62:
        /*1b1c*/ 	.byte	0x03, 0x19
        /*1b1e*/ 	.short	0x0050


	//----- nvinfo : EIATTR_PARAM_CBANK
	.align		4
        /*1b20*/ 	.byte	0x04, 0x0a
        /*1b22*/ 	.short	(.L_64 - .L_63)
	.align		4
.L_63:
        /*1b24*/ 	.word	index@(.nv.constant0.matmul_kernel)
        /*1b28*/ 	.short	0x0380
        /*1b2a*/ 	.short	0x0050


	//----- nvinfo : EIATTR_SW_WAR
	.align		4
.L_64:
        /*1b2c*/ 	.byte	0x04, 0x36
        /*1b2e*/ 	.short	(.L_66 - .L_65)
.L_65:
        /*1b30*/ 	.word	0x00000008
.L_66:


//--------------------- .nv.compat                --------------------------
	.section	.nv.compat,"",@"SHT_CUDA_COMPAT_INFO"
	.align	4
        /*0000*/ 	.byte	0x02, 0x02, 0x02, 0x00, 0x02, 0x05, 0x05, 0x00, 0x02, 0x03, 0x00, 0x00, 0x02, 0x06, 0x01, 0x00


//--------------------- .nv.callgraph             --------------------------
	.section	.nv.callgraph,"",@"SHT_CUDA_CALLGRAPH"
	.align	4
	.sectionentsize	8
	.align		4
        /*0000*/ 	.word	0x00000000
	.align		4
        /*0004*/ 	.word	0xffffffff
	.align		4
        /*0008*/ 	.word	0x00000000
	.align		4
        /*000c*/ 	.word	0xfffffffe
	.align		4
        /*0010*/ 	.word	0x00000000
	.align		4
        /*0014*/ 	.word	0xfffffffd
	.align		4
        /*0018*/ 	.word	0x00000000
	.align		4
        /*001c*/ 	.word	0xfffffffc


//--------------------- .text.matmul_kernel       --------------------------
	.section	.text.matmul_kernel,"ax",@progbits
	.align	128
        .global         matmul_kernel
        .type           matmul_kernel,@function
        .size           matmul_kernel,(.L_x_20 - matmul_kernel)
        .other          matmul_kernel,@"STO_CUDA_ENTRY STV_DEFAULT"
matmul_kernel:
.text.matmul_kernel:
[----:B------:R-:W0:Y:S01]  /*0000*/  LDC R1, c[0x0][0x37c] ;  /* 0x0000df00ff017b82 */ /* 0x000e220000000800 */
[----:B------:R-:W1:Y:S01]  /*0010*/  S2R R248, SR_TID.X ;  /* 0x0000000000f87919 */ /* 0x000e620000002100 */
[----:B0-----:R-:W-:Y:S01]  /*0020*/  VIADD R1, R1, 0xfffffc20 ;  /* 0xfffffc2001017836 */ /* 0x001fe20000000000 */
[----:B------:R-:W0:Y:S01]  /*0030*/  LDCU.64 UR22, c[0x0][0x358] ;  /* 0x00006b00ff1677ac */ /* 0x000e220008000a00 */
[----:B-1----:R-:W-:-:S13]  /*0040*/  ISETP.GE.U32.AND P0, PT, R248, 0x20, PT ;  /* 0x00000020f800780c */ /* 0x002fda0003f06070 */
[----:B------:R-:W-:Y:S02]  /*0050*/  VOTEU.ANY UP0, P0 ;  /* 0x0000000000ff7886 */ /* 0x000fe40000000100 */
[----:B------:R-:W-:Y:S05]  /*0060*/  BRA.U UP0, `(.L_x_0) ;  /* 0x0000000100b87547 */ /* 0x000fea000b800000 */
[----:B------:R-:W1:Y:S01]  /*0070*/  S2UR UR6, SR_CgaCtaId ;  /* 0x00000000000679c3 */ /* 0x000e620000008800 */
[----:B------:R-:W-:Y:S01]  /*0080*/  NOP ;  /* 0x0000000000007918 */ /* 0x000fe20000000000 */
[----:B------:R-:W-:Y:S02]  /*0090*/  UMOV UR4, 0x40 ;  /* 0x0000004000047882 */ /* 0x000fe40000000000 */
[----:B-1----:R-:W-:-:S09]  /*00a0*/  ULEA UR4, UR6, UR4, 0x18 ;  /* 0x0000000406047291 */ /* 0x002fd2000f8ec0ff */
[----:B------:R-:W1:Y:S01]  /*00b0*/  LDS.U8 R0, [UR4] ;  /* 0x00000004ff007984 */ /* 0x000e620008000000 */
[----:B------:R-:W-:Y:S02]  /*00c0*/  UMOV UR4, 0x400 ;  /* 0x0000040000047882 */ /* 0x000fe40000000000 */
[----:B------:R-:W-:Y:S01]  /*00d0*/  ULEA UR4, UR6, UR4, 0x18 ;  /* 0x0000000406047291 */ /* 0x000fe2000f8ec0ff */
[----:B-1----:R-:W-:-:S13]  /*00e0*/  ISETP.NE.AND P0, PT, R0, RZ, PT ;  /* 0x000000ff0000720c */ /* 0x002fda0003f05270 */
[----:B------:R-:W-:Y:S05]  /*00f0*/  @P0 BRA `(.L_x_1) ;  /* 0x00000000007c0947 */ /* 0x000fea0003800000 */
[----:B------:R-:W-:-:S13]  /*0100*/  ELECT P0, URZ, PT ;  /* 0x0000000000ff782f */ /* 0x000fda0003800000 */
[----:B------:R-:W-:Y:S05]  /*0110*/  @!P0 BRA `(.L_x_2) ;  /* 0x0000000000848947 */ /* 0x000fea0003800000 */
[----:B------:R-:W-:Y:S01]  /*0120*/  UMOV UR5, 0x10 ;  /* 0x0000001000057882 */ /* 0x000fe20000000000 */
[----:B------:R-:W-:Y:S02]  /*0130*/  IMAD.MOV.U32 R4, RZ, RZ, 0x1 ;  /* 0x00000001ff047424 */ /* 0x000fe400078e00ff */
[----:B------:R-:W-:Y:S02]  /*0140*/  IMAD.MOV.U32 R5, RZ, RZ, 0xffff ;  /* 0x0000ffffff057424 */ /* 0x000fe400078e00ff */
[----:B------:R-:W-:Y:S04]  /*0150*/  DEPBAR.LE SB1, 0x36 ;  /* 0x00009d800000791a */ /* 0x000fe80000000000 */
[----:B------:R-:W1:Y:S02]  /*0160*/  UTCATOMSWS.FIND_AND_SET.ALIGN UP1, UR5, UR5 ;  /* 0x00000005000575e3 */ /* 0x000e640008020800 */
[----:B-1----:R-:W-:-:S04]  /*0170*/  PLOP3.LUT P0, PT, PT, PT, UP1, 0x80, 0x8 ;  /* 0x000000000008781c */ /* 0x002fc80003f0f018 */
[----:B------:R-:W-:-:S04]  /*0180*/  SEL R0, RZ, 0xffffffff, !P0 ;  /* 0xffffffffff007807 */ /* 0x000fc80004000000 */
[----:B------:R-:W-:Y:S01]  /*0190*/  ISETP.NE.AND P0, PT, R0, RZ, PT ;  /* 0x000000ff0000720c */ /* 0x000fe20003f05270 */
[----:B------:R-:W-:-:S12]  /*01a0*/  IMAD.U32 R0, RZ, RZ, UR5 ;  /* 0x00000005ff007e24 */ /* 0x000fd8000f8e00ff */
[----:B------:R-:W-:Y:S05]  /*01b0*/  @P0 BRA `(.L_x_3) ;  /* 0x0000000000240947 */ /* 0x000fea0003800000 */
.L_x_4:
[----:B------:R-:W-:Y:S05]  /*01c0*/  NANOSLEEP 0x64 ;  /* 0x000000640000795d */ /* 0x000fea0003800000 */
[----:B------:R-:W-:-:S05]  /*01d0*/  UMOV UR5, 0x10 ;  /* 0x0000001000057882 */ /* 0x000fca0000000000 */
[----:B------:R-:W-:Y:S04]  /*01e0*/  DEPBAR.LE SB1, 0x36 ;  /* 0x00009d800000791a */ /* 0x000fe80000000000 */
[----:B------:R-:W1:Y:S02]  /*01f0*/  UTCATOMSWS.FIND_AND_SET.ALIGN UP1, UR5, UR5 ;  /* 0x00000005000575e3 */ /* 0x000e640008020800 */
[----:B-1----:R-:W-:-:S04]  /*0200*/  PLOP3.LUT P0, PT, PT, PT, UP1, 0x80, 0x8 ;  /* 0x000000000008781c */ /* 0x002fc80003f0f018 */
[----:B------:R-:W-:-:S04]  /*0210*/  SEL R0, RZ, 0xffffffff, !P0 ;  /* 0xffffffffff007807 */ /* 0x000fc80004000000 */
[----:B------:R-:W-:Y:S01]  /*0220*/  ISETP.NE.AND P0, PT, R0, RZ, PT ;  /* 0x000000ff0000720c */ /* 0x000fe20003f05270 */
[----:B------:R-:W-:-:S12]  /*0230*/  IMAD.U32 R0, RZ, RZ, UR5 ;  /* 0x00000005ff007e24 */ /* 0x000fd8000f8e00ff */
[----:B------:R-:W-:Y:S05]  /*0240*/  @!P0 BRA `(.L_x_4) ;  /* 0xfffffffc00dc8947 */ /* 0x000fea000383ffff */
.L_x_3:
[C---:B------:R-:W-:Y:S01]  /*0250*/  VIADD R3, R0.reuse, 0x10 ;  /* 0x0000001000037836 */ /* 0x040fe20000000000 */
[----:B------:R-:W-:Y:S01]  /*0260*/  UMOV UR5, 0x50 ;  /* 0x0000005000057882 */ /* 0x000fe20000000000 */
[----:B------:R-:W-:Y:S01]  /*0270*/  SHF.L.U32 R2, R5, R0, RZ ;  /* 0x0000000005027219 */ /* 0x000fe200000006ff */
[----:B------:R-:W-:Y:S01]  /*0280*/  ULEA UR5, UR6, UR5, 0x18 ;  /* 0x0000000506057291 */ /* 0x000fe2000f8ec0ff */
[----:B------:R-:W-:Y:S01]  /*0290*/  IMAD.SHL.U32 R0, R0, 0x20, RZ ;  /* 0x0000002000007824 */ /* 0x000fe200078e00ff */
[----:B------:R-:W-:-:S04]  /*02a0*/  SHF.L.U32 R3, R4, R3, RZ ;  /* 0x0000000304037219 */ /* 0x000fc800000006ff */
[----:B------:R-:W-:-:S05]  /*02b0*/  LOP3.LUT R2, R3, R2, RZ, 0xfc, !PT ;  /* 0x0000000203027212 */ /* 0x000fca00078efcff */
[----:B------:R1:W-:Y:S04]  /*02c0*/  ATOMS.OR RZ, [UR5], R2 ;  /* 0x00000002ffff798c */ /* 0x0003e8000b000005 */
[----:B------:R1:W-:Y:S01]  /*02d0*/  STS [UR4], R0 ;  /* 0x00000000ff007988 */ /* 0x0003e20008000804 */
[----:B------:R-:W-:Y:S05]  /*02e0*/  BRA `(.L_x_2) ;  /* 0x0000000000107947 */ /* 0x000fea0003800000 */
.L_x_1:
[----:B------:R-:W-:Y:S01]  /*02f0*/  IMAD.MOV.U32 R0, RZ, RZ, -0x1 ;  /* 0xffffffffff007424 */ /* 0x000fe200078e00ff */
[----:B------:R-:W-:-:S04]  /*0300*/  MOV R2, 0x330 ;  /* 0x0000033000027802 */ /* 0x000fc80000000f00 */
[----:B------:R1:W-:Y:S03]  /*0310*/  STS [UR4], R0 ;  /* 0x00000000ff007988 */ /* 0x0003e60008000804 */
[----:B01----:R-:W-:Y:S05]  /*0320*/  CALL.REL.NOINC `($__internal_1_$__cuda_sm10x_tcgen05_guardrail_trap_phase_invalid_during_alloc) ;  /* 0x000001c000307944 */ /* 0x003fea0003c00000 */
.L_x_2:
[----:B------:R-:W-:Y:S05]  /*0330*/  WARPSYNC.ALL ;  /* 0x0000000000007948 */ /* 0x000fea0003800000 */
[----:B------:R-:W-:Y:S01]  /*0340*/  NOP ;  /* 0x0000000000007918 */ /* 0x000fe20000000000 */
.L_x_0:
[----:B------:R-:W2:Y:S01]  /*0350*/  LDC.64 R174, c[0x0][0x398] ;  /* 0x0000e600ffae7b82 */ /* 0x000ea20000000a00 */
[----:B------:R-:W3:Y:S01]  /*0360*/  S2R R5, SR_CTAID.X ;  /* 0x0000000000057919 */ /* 0x000ee20000002500 */
[----:B------:R-:W-:Y:S01]  /*0370*/  UMOV UR9, 0x400 ;  /* 0x0000040000097882 */ /* 0x000fe20000000000 */
[----:B------:R-:W4:Y:S05]  /*0380*/  LDCU.128 UR12, c[0x0][0x380] ;  /* 0x00007000ff0c77ac */ /* 0x000f2a0008000c00 */
[----:B------:R-:W5:Y:S08]  /*0390*/  S2UR UR4, SR_CgaCtaId ;  /* 0x00000000000479c3 */ /* 0x000f700000008800 */
[----:B------:R-:W1:Y:S02]  /*03a0*/  LDC.64 R250, c[0x0][0x3a0] ;  /* 0x0000e800fffa7b82 */ /* 0x000e640000000a00 */
[----:B-12---:R-:W-:-:S05]  /*03b0*/  VIADD R0, R175, 0xff ;  /* 0x000000ffaf007836 */ /* 0x006fca0000000000 */
[----:B------:R-:W-:Y:S01]  /*03c0*/  SHF.R.S32.HI R3, RZ, 0x1f, R0 ;  /* 0x0000001fff037819 */ /* 0x000fe20000011400 */
[----:B-----5:R-:W-:-:S03]  /*03d0*/  ULEA UR9, UR4, UR9, 0x18 ;  /* 0x0000000904097291 */ /* 0x020fc6000f8ec0ff */
[----:B------:R-:W-:Y:S02]  /*03e0*/  LEA.HI R3, R3, R0, RZ, 0x8 ;  /* 0x0000000003037211 */ /* 0x000fe400078f40ff */
[----:B---3--:R-:W-:Y:S02]  /*03f0*/  IABS R8, R5 ;  /* 0x0000000500087213 */ /* 0x008fe40000000000 */
[----:B------:R-:W-:-:S05]  /*0400*/  SHF.R.S32.HI R3, RZ, 0x8, R3 ;  /* 0x00000008ff037819 */ /* 0x000fca0000011403 */
[----:B------:R-:W-:-:S05]  /*0410*/  IMAD.SHL.U32 R4, R3, 0x8, RZ ;  /* 0x0000000803047824 */ /* 0x000fca00078e00ff */
[-C--:B------:R-:W-:Y:S02]  /*0420*/  IABS R7, R4.reuse ;  /* 0x0000000400077213 */ /* 0x080fe40000000000 */
[----:B------:R-:W-:Y:S02]  /*0430*/  IABS R10, R4 ;  /* 0x00000004000a7213 */ /* 0x000fe40000000000 */
[----:B------:R-:W1:Y:S08]  /*0440*/  I2F.RP R0, R7 ;  /* 0x0000000700007306 */ /* 0x000e700000209400 */
[----:B-1----:R-:W1:Y:S02]  /*0450*/  MUFU.RCP R0, R0 ;  /* 0x0000000000007308 */ /* 0x002e640000001000 */
[----:B-1----:R-:W-:-:S02]  /*0460*/  VIADD R2, R0, 0xffffffe ;  /* 0x0ffffffe00027836 */ /* 0x002fc40000000000 */
[----:B------:R-:W-:-:S04]  /*0470*/  IMAD.MOV R0, RZ, RZ, -R10 ;  /* 0x000000ffff007224 */ /* 0x000fc800078e0a0a */
[----:B------:R1:W2:Y:S02]  /*0480*/  F2I.FTZ.U32.TRUNC.NTZ R3, R2 ;  /* 0x0000000200037305 */ /* 0x0002a4000021f000 */
[----:B-1----:R-:W-:Y:S02]  /*0490*/  IMAD.MOV.U32 R2, RZ, RZ, RZ ;  /* 0x000000ffff027224 */ /* 0x002fe400078e00ff */
[----:B--2---:R-:W-:-:S04]  /*04a0*/  IMAD.MOV R6, RZ, RZ, -R3 ;  /* 0x000000ffff067224 */ /* 0x004fc800078e0a03 */
[----:B------:R-:W-:Y:S02]  /*04b0*/  IMAD R9, R6, R7, RZ ;  /* 0x0000000706097224 */ /* 0x000fe400078e02ff */
[----:B------:R-:W-:Y:S02]  /*04c0*/  IMAD.MOV.U32 R6, RZ, RZ, R8 ;  /* 0x000000ffff067224 */ /* 0x000fe400078e0008 */
[----:B------:R-:W-:-:S06]  /*04d0*/  IMAD.HI.U32 R3, R3, R9, R2 ;  /* 0x0000000903037227 */ /* 0x000fcc00078e0002 */
[----:B------:R-:W-:-:S04]  /*04e0*/  IMAD.HI.U32 R3, R3, R6, RZ ;  /* 0x0000000603037227 */ /* 0x000fc800078e00ff */
[----:B------:R-:W-:Y:S01]  /*04f0*/  IMAD R0, R3, R0, R6 ;  /* 0x0000000003007224 */ /* 0x000fe200078e0206 */
[----:B------:R-:W-:Y:S04]  /*0500*/  BAR.SYNC.DEFER_BLOCKING 0x0 ;  /* 0x0000000000007b1d */ /* 0x000fe80000010000 */
[----:B------:R-:W-:-:S13]  /*0510*/  ISETP.GT.U32.AND P1, PT, R7, R0, PT ;  /* 0x000000000700720c */ /* 0x000fda0003f24070 */
[----:B------:R-:W-:Y:S02]  /*0520*/  @!P1 IMAD.IADD R0, R0, 0x1, -R7 ;  /* 0x0000000100009824 */ /* 0x000fe400078e0a07 */
[----:B------:R-:W-:Y:S01]  /*0530*/  @!P1 VIADD R3, R3, 0x1 ;  /* 0x0000000103039836 */ /* 0x000fe20000000000 */
[----:B------:R-:W-:Y:S02]  /*0540*/  ISETP.NE.AND P1, PT, R4, RZ, PT ;  /* 0x000000ff0400720c */ /* 0x000fe40003f25270 */
[----:B------:R-:W-:Y:S02]  /*0550*/  ISETP.GE.U32.AND P0, PT, R0, R7, PT ;  /* 0x000000070000720c */ /* 0x000fe40003f06070 */
[----:B------:R-:W-:-:S04]  /*0560*/  LOP3.LUT R0, R5, R4, RZ, 0x3c, !PT ;  /* 0x0000000405007212 */ /* 0x000fc800078e3cff */
[----:B------:R-:W-:Y:S01]  /*0570*/  ISETP.GE.AND P2, PT, R0, RZ, PT ;  /* 0x000000ff0000720c */ /* 0x000fe20003f46270 */
[----:B------:R-:W-:-:S06]  /*0580*/  VIADD R0, R174, 0xff ;  /* 0x000000ffae007836 */ /* 0x000fcc0000000000 */
[----:B------:R-:W-:-:S04]  /*0590*/  @P0 VIADD R3, R3, 0x1 ;  /* 0x0000000103030836 */ /* 0x000fc80000000000 */
[----:B------:R-:W-:Y:S01]  /*05a0*/  IMAD.MOV.U32 R2, RZ, RZ, R3 ;  /* 0x000000ffff027224 */ /* 0x000fe200078e0003 */
[----:B------:R-:W-:-:S03]  /*05b0*/  SHF.R.S32.HI R3, RZ, 0x1f, R0 ;  /* 0x0000001fff037819 */ /* 0x000fc60000011400 */
[----:B------:R-:W-:Y:S01]  /*05c0*/  @!P2 IMAD.MOV R2, RZ, RZ, -R2 ;  /* 0x000000ffff02a224 */ /* 0x000fe200078e0a02 */
[----:B------:R-:W-:Y:S02]  /*05d0*/  @!P1 LOP3.LUT R2, RZ, R4, RZ, 0x33, !PT ;  /* 0x00000004ff029212 */ /* 0x000fe400078e33ff */
[----:B------:R-:W-:-:S03]  /*05e0*/  LEA.HI R3, R3, R0, RZ, 0x8 ;  /* 0x0000000003037211 */ /* 0x000fc600078f40ff */
[----:B------:R-:W-:Y:S02]  /*05f0*/  IMAD.SHL.U32 R10, R2, 0x8, RZ ;  /* 0x00000008020a7824 */ /* 0x000fe400078e00ff */
[----:B------:R-:W-:-:S03]  /*0600*/  IMAD.MOV R2, RZ, RZ, -R2 ;  /* 0x000000ffff027224 */ /* 0x000fc600078e0a02 */
[----:B------:R-:W-:Y:S01]  /*0610*/  LEA.HI.SX32 R3, R3, -R10, 0x18 ;  /* 0x8000000a03037211 */ /* 0x000fe200078fc2ff */
[----:B------:R-:W-:Y:S02]  /*0620*/  IMAD R12, R4, R2, R5 ;  /* 0x00000002040c7224 */ /* 0x000fe400078e0205 */
[----:B------:R-:W-:Y:S01]  /*0630*/  IMAD.MOV.U32 R2, RZ, RZ, RZ ;  /* 0x000000ffff027224 */ /* 0x000fe200078e00ff */
[----:B------:R-:W-:Y:S02]  /*0640*/  VIMNMX R11, PT, PT, R3, 0x8, PT ;  /* 0x00000008030b7848 */ /* 0x000fe40003fe0100 */
[----:B------:R-:W-:Y:S02]  /*0650*/  IABS R9, R12 ;  /* 0x0000000c00097213 */ /* 0x000fe40000000000 */
[-C--:B------:R-:W-:Y:S02]  /*0660*/  IABS R6, R11.reuse ;  /* 0x0000000b00067213 */ /* 0x080fe40000000000 */
[----:B------:R-:W-:-:S02]  /*0670*/  IABS R4, R11 ;  /* 0x0000000b00047213 */ /* 0x000fc40000000000 */
[----:B------:R-:W1:Y:S08]  /*0680*/  I2F.RP R0, R6 ;  /* 0x0000000600007306 */ /* 0x000e700000209400 */
[----:B-1----:R-:W1:Y:S02]  /*0690*/  MUFU.RCP R0, R0 ;  /* 0x0000000000007308 */ /* 0x002e640000001000 */
[----:B-1----:R-:W-:Y:S01]  /*06a0*/  VIADD R3, R0, 0xffffffe ;  /* 0x0ffffffe00037836 */ /* 0x002fe20000000000 */
[----:B------:R-:W-:-:S05]  /*06b0*/  IABS R0, R174 ;  /* 0x000000ae00007213 */ /* 0x000fca0000000000 */
[----:B------:R-:W1:Y:S02]  /*06c0*/  F2I.FTZ.U32.TRUNC.NTZ R3, R3 ;  /* 0x0000000300037305 */ /* 0x000e64000021f000 */
[----:B-1----:R-:W-:-:S04]  /*06d0*/  IMAD.MOV R7, RZ, RZ, -R3 ;  /* 0x000000ffff077224 */ /* 0x002fc800078e0a03 */
[----:B------:R-:W-:Y:S01]  /*06e0*/  IMAD.MOV.U32 R5, RZ, RZ, R7 ;  /* 0x000000ffff057224 */ /* 0x000fe200078e0007 */
[----:B------:R-:W-:-:S03]  /*06f0*/  IABS R7, R175 ;  /* 0x000000af00077213 */ /* 0x000fc60000000000 */
[----:B------:R-:W-:-:S04]  /*0700*/  IMAD R5, R5, R6, RZ ;  /* 0x0000000605057224 */ /* 0x000fc800078e02ff */
[----:B------:R-:W-:Y:S02]  /*0710*/  IMAD.HI.U32 R2, R3, R5, R2 ;  /* 0x0000000503027227 */ /* 0x000fe400078e0002 */
[----:B------:R-:W1:Y:S02]  /*0720*/  I2F.RP R5, R7 ;  /* 0x0000000700057306 */ /* 0x000e640000209400 */
[----:B------:R-:W-:Y:S02]  /*0730*/  IMAD.MOV R3, RZ, RZ, -R4 ;  /* 0x000000ffff037224 */ /* 0x000fe400078e0a04 */
[----:B------:R-:W-:-:S04]  /*0740*/  IMAD.HI.U32 R2, R2, R9, RZ ;  /* 0x0000000902027227 */ /* 0x000fc800078e00ff */
[----:B------:R-:W-:Y:S01]  /*0750*/  IMAD R3, R2, R3, R9 ;  /* 0x0000000302037224 */ /* 0x000fe200078e0209 */
[----:B------:R-:W2:Y:S04]  /*0760*/  I2F.RP R4, R0 ;  /* 0x0000000000047306 */ /* 0x000ea80000209400 */
[----:B------:R-:W-:-:S04]  /*0770*/  ISETP.GT.U32.AND P1, PT, R6, R3, PT ;  /* 0x000000030600720c */ /* 0x000fc80003f24070 */
[----:B-1----:R-:W1:Y:S08]  /*0780*/  MUFU.RCP R5, R5 ;  /* 0x0000000500057308 */ /* 0x002e700000001000 */
[----:B--2---:R-:W2:Y:S01]  /*0790*/  MUFU.RCP R4, R4 ;  /* 0x0000000400047308 */ /* 0x004ea20000001000 */
[----:B------:R-:W-:Y:S02]  /*07a0*/  @!P1 IMAD.IADD R3, R3, 0x1, -R6 ;  /* 0x0000000103039824 */ /* 0x000fe400078e0a06 */
[----:B------:R-:W-:Y:S01]  /*07b0*/  @!P1 VIADD R2, R2, 0x1 ;  /* 0x0000000102029836 */ /* 0x000fe20000000000 */
[----:B------:R-:W-:-:S02]  /*07c0*/  ISETP.NE.AND P1, PT, R11, RZ, PT ;  /* 0x000000ff0b00720c */ /* 0x000fc40003f25270 */
[----:B------:R-:W-:Y:S02]  /*07d0*/  ISETP.GE.U32.AND P0, PT, R3, R6, PT ;  /* 0x000000060300720c */ /* 0x000fe40003f06070 */
[----:B------:R-:W-:-:S04]  /*07e0*/  LOP3.LUT R3, R12, R11, RZ, 0x3c, !PT ;  /* 0x0000000b0c037212 */ /* 0x000fc800078e3cff */
[----:B------:R-:W-:Y:S01]  /*07f0*/  ISETP.GE.AND P2, PT, R3, RZ, PT ;  /* 0x000000ff0300720c */ /* 0x000fe20003f46270 */
[----:B-1----:R-:W-:Y:S01]  /*0800*/  VIADD R3, R5, 0xffffffe ;  /* 0x0ffffffe05037836 */ /* 0x002fe20000000000 */
[----:B------:R-:W-:Y:S01]  /*0810*/  SHF.R.U32.HI R5, RZ, 0x5, R248 ;  /* 0x00000005ff057819 */ /* 0x000fe200000116f8 */
[----:B--2---:R-:W-:-:S03]  /*0820*/  VIADD R4, R4, 0xffffffe ;  /* 0x0ffffffe04047836 */ /* 0x004fc60000000000 */
[----:B------:R-:W-:Y:S01]  /*0830*/  SGXT.U32 R5, R5, 0x2 ;  /* 0x000000020505781a */ /* 0x000fe20000000000 */
[----:B------:R-:W-:Y:S01]  /*0840*/  @P0 VIADD R2, R2, 0x1 ;  /* 0x0000000102020836 */ /* 0x000fe20000000000 */
[----:B------:R-:W1:Y:S03]  /*0850*/  F2I.FTZ.U32.TRUNC.NTZ R3, R3 ;  /* 0x0000000300037305 */ /* 0x000e66000021f000 */
[----:B------:R-:W-:-:S04]  /*0860*/  IMAD.MOV.U32 R8, RZ, RZ, R2 ;  /* 0x000000ffff087224 */ /* 0x000fc800078e0002 */
[----:B------:R-:W-:Y:S01]  /*0870*/  @!P2 IMAD.MOV R8, RZ, RZ, -R8 ;  /* 0x000000ffff08a224 */ /* 0x000fe200078e0a08 */
[----:B------:R-:W-:Y:S01]  /*0880*/  @!P1 LOP3.LUT R8, RZ, R11, RZ, 0x33, !PT ;  /* 0x0000000bff089212 */ /* 0x000fe200078e33ff */
[----:B------:R2:W3:Y:S04]  /*0890*/  F2I.FTZ.U32.TRUNC.NTZ R9, R4 ;  /* 0x0000000400097305 */ /* 0x0004e8000021f000 */
[----:B------:R-:W-:Y:S02]  /*08a0*/  IMAD.SHL.U32 R252, R8, 0x100, RZ ;  /* 0x0000010008fc7824 */ /* 0x000fe400078e00ff */
[----:B-1----:R-:W-:-:S03]  /*08b0*/  IMAD.MOV R2, RZ, RZ, -R3 ;  /* 0x000000ffff027224 */ /* 0x002fc600078e0a03 */
[----:B------:R-:W-:Y:S01]  /*08c0*/  LOP3.LUT R216, R252, R5, RZ, 0xfc, !PT ;  /* 0x00000005fcd87212 */ /* 0x000fe200078efcff */
[----:B------:R-:W-:Y:S02]  /*08d0*/  IMAD R5, R2, R7, RZ ;  /* 0x0000000702057224 */ /* 0x000fe400078e02ff */
[----:B------:R-:W-:Y:S01]  /*08e0*/  IMAD.MOV.U32 R2, RZ, RZ, RZ ;  /* 0x000000ffff027224 */ /* 0x000fe200078e00ff */
[C---:B------:R-:W-:Y:S01]  /*08f0*/  LOP3.LUT R13, R216.reuse, 0x8, RZ, 0xfc, !PT ;  /* 0x00000008d80d7812 */ /* 0x040fe200078efcff */
[----:B--2---:R-:W-:Y:S01]  /*0900*/  IMAD.MOV R4, RZ, RZ, -R8 ;  /* 0x000000ffff047224 */ /* 0x004fe200078e0a08 */
[----:B------:R-:W-:Y:S01]  /*0910*/  LOP3.LUT R15, R216, 0x4, RZ, 0xfc, !PT ;  /* 0x00000004d80f7812 */ /* 0x000fe200078efcff */
[----:B------:R-:W-:Y:S01]  /*0920*/  IMAD.HI.U32 R6, R3, R5, R2 ;  /* 0x0000000503067227 */ /* 0x000fe200078e0002 */
[----:B------:R-:W-:Y:S02]  /*0930*/  IABS R150, R13 ;  /* 0x0000000d00967213 */ /* 0x000fe40000000000 */
[----:B------:R-:W-:Y:S01]  /*0940*/  IABS R149, R15 ;  /* 0x0000000f00957213 */ /* 0x000fe20000000000 */
[----:B---3--:R-:W-:Y:S01]  /*0950*/  IMAD.MOV R14, RZ, RZ, -R9 ;  /* 0x000000ffff0e7224 */ /* 0x008fe200078e0a09 */
[----:B------:R-:W-:Y:S01]  /*0960*/  SHF.R.U32.HI R5, RZ, 0x5, R248 ;  /* 0x00000005ff057819 */ /* 0x000fe200000116f8 */
[----:B------:R-:W-:Y:S01]  /*0970*/  IMAD.HI.U32 R3, R6, R150, RZ ;  /* 0x0000009606037227 */ /* 0x000fe200078e00ff */
[----:B------:R-:W-:-:S02]  /*0980*/  ISETP.GE.AND P3, PT, R15, RZ, PT ;  /* 0x000000ff0f00720c */ /* 0x000fc40003f66270 */
[----:B------:R-:W-:Y:S01]  /*0990*/  R2UR UR6, R5 ;  /* 0x00000000050672ca */ /* 0x000fe200000e0000 */
[----:B------:R-:W-:Y:S01]  /*09a0*/  IMAD.HI.U32 R2, R6, R149, RZ ;  /* 0x0000009506027227 */ /* 0x000fe200078e00ff */
[C---:B------:R-:W-:Y:S02]  /*09b0*/  LOP3.LUT R15, R216.reuse, 0xa8, RZ, 0xfc, !PT ;  /* 0x000000a8d80f7812 */ /* 0x040fe400078efcff */
[C---:B------:R-:W-:Y:S01]  /*09c0*/  LOP3.LUT R19, R216.reuse, 0xb8, RZ, 0xfc, !PT ;  /* 0x000000b8d8137812 */ /* 0x040fe200078efcff */
[----:B------:R-:W-:Y:S01]  /*09d0*/  IMAD.MOV R3, RZ, RZ, -R3 ;  /* 0x000000ffff037224 */ /* 0x000fe200078e0a03 */
[----:B------:R-:W-:Y:S01]  /*09e0*/  IABS R164, R15 ;  /* 0x0000000f00a47213 */ /* 0x000fe20000000000 */
[----:B------:R-:W-:Y:S01]  /*09f0*/  IMAD.MOV R8, RZ, RZ, -R2 ;  /* 0x000000ffff087224 */ /* 0x000fe200078e0a02 */
[----:B------:R-:W-:Y:S01]  /*0a00*/  IABS R157, R19 ;  /* 0x00000013009d7213 */ /* 0x000fe20000000000 */
[C---:B------:R-:W-:Y:S01]  /*0a10*/  IMAD R150, R7.reuse, R3, R150 ;  /* 0x0000000307967224 */ /* 0x040fe200078e0296 */
[C---:B------:R-:W-:Y:S01]  /*0a20*/  LOP3.LUT R16, R216.reuse, 0xac, RZ, 0xfc, !PT ;  /* 0x000000acd8107812 */ /* 0x040fe200078efcff */
[C---:B------:R-:W-:Y:S01]  /*0a30*/  IMAD R149, R7.reuse, R8, R149 ;  /* 0x0000000807957224 */ /* 0x040fe200078e0295 */
[C---:B------:R-:W-:Y:S01]  /*0a40*/  LOP3.LUT R17, R216.reuse, 0xb0, RZ, 0xfc, !PT ;  /* 0x000000b0d8117812 */ /* 0x040fe200078efcff */
[----:B------:R-:W-:Y:S01]  /*0a50*/  IMAD.MOV.U32 R5, RZ, RZ, R14 ;  /* 0x000000ffff057224 */ /* 0x000fe200078e000e */
[----:B------:R-:W-:Y:S01]  /*0a60*/  ISETP.GT.U32.AND P1, PT, R7, R150, PT ;  /* 0x000000960700720c */ /* 0x000fe20003f24070 */
[----:B------:R-:W-:Y:S01]  /*0a70*/  IMAD R2, R11, R4, R12 ;  /* 0x000000040b027224 */ /* 0x000fe200078e020c */
[----:B------:R-:W-:Y:S01]  /*0a80*/  ISETP.GT.U32.AND P0, PT, R7, R149, PT ;  /* 0x000000950700720c */ /* 0x000fe20003f04070 */
[----:B------:R-:W-:Y:S01]  /*0a90*/  IMAD R3, R5, R0, RZ ;  /* 0x0000000005037224 */ /* 0x000fe200078e02ff */
[C---:B------:R-:W-:Y:S01]  /*0aa0*/  LOP3.LUT R11, R216.reuse, 0xc, RZ, 0xfc, !PT ;  /* 0x0000000cd80b7812 */ /* 0x040fe200078efcff */
[----:B------:R-:W-:Y:S01]  /*0ab0*/  IMAD.MOV.U32 R8, RZ, RZ, RZ ;  /* 0x000000ffff087224 */ /* 0x000fe200078e00ff */
[----:B------:R-:W-:Y:S01]  /*0ac0*/  LOP3.LUT R5, R216, 0x10, RZ, 0xfc, !PT ;  /* 0x00000010d8057812 */ /* 0x000fe200078efcff */
[----:B------:R-:W-:Y:S01]  /*0ad0*/  VIADD R219, R252, UR6 ;  /* 0x00000006fcdb7c36 */ /* 0x000fe20008000000 */
[----:B------:R-:W-:Y:S01]  /*0ae0*/  IABS R166, R11 ;  /* 0x0000000b00a67213 */ /* 0x000fe20000000000 */
[----:B------:R-:W-:Y:S01]  /*0af0*/  IMAD.HI.U32 R8, R9, R3, R8 ;  /* 0x0000000309087227 */ /* 0x000fe200078e0008 */
[----:B------:R-:W-:-:S02]  /*0b00*/  LOP3.LUT R12, R216, 0x14, RZ, 0xfc, !PT ;  /* 0x00000014d80c7812 */ /* 0x000fc400078efcff */
[----:B------:R-:W-:Y:S01]  /*0b10*/  IABS R167, R5 ;  /* 0x0000000500a77213 */ /* 0x000fe20000000000 */
[----:B------:R-:W-:Y:S01]  /*0b20*/  @!P1 IMAD.IADD R150, R150, 0x1, -R7 ;  /* 0x0000000196969824 */ /* 0x000fe200078e0a07 */
[----:B------:R-:W-:Y:S01]  /*0b30*/  IABS R168, R12 ;  /* 0x0000000c00a87213 */ /* 0x000fe20000000000 */
[----:B------:R-:W-:Y:S01]  /*0b40*/  IMAD.HI.U32 R3, R6, R166, RZ ;  /* 0x000000a606037227 */ /* 0x000fe200078e00ff */
[----:B------:R-:W-:Y:S02]  /*0b50*/  ISETP.GE.AND P1, PT, R13, RZ, PT ;  /* 0x000000ff0d00720c */ /* 0x000fe40003f26270 */
[----:B------:R-:W-:Y:S01]  /*0b60*/  ISETP.GT.U32.AND P6, PT, R7, R150, PT ;  /* 0x000000960700720c */ /* 0x000fe20003fc4070 */
[----:B------:R-:W-:Y:S01]  /*0b70*/  IMAD.IADD R9, R10, 0x1, R2 ;  /* 0x000000010a097824 */ /* 0x000fe200078e0202 */
[----:B------:R-:W-:Y:S01]  /*0b80*/  LOP3.LUT R10, R216, 0x20, RZ, 0xfc, !PT ;  /* 0x00000020d80a7812 */ /* 0x000fe200078efcff */
[----:B------:R-:W-:Y:S01]  /*0b90*/  IMAD.HI.U32 R2, R6, R167, RZ ;  /* 0x000000a706027227 */ /* 0x000fe200078e00ff */
[----:B------:R-:W-:-:S02]  /*0ba0*/  LOP3.LUT R13, R216, 0x68, RZ, 0xfc, !PT ;  /* 0x00000068d80d7812 */ /* 0x000fc400078efcff */
[----:B------:R-:W-:Y:S01]  /*0bb0*/  IABS R171, R10 ;  /* 0x0000000a00ab7213 */ /* 0x000fe20000000000 */
[----:B------:R-:W-:Y:S01]  /*0bc0*/  @!P0 IMAD.IADD R149, R149, 0x1, -R7 ;  /* 0x0000000195958824 */ /* 0x000fe200078e0a07 */
[----:B------:R-:W-:Y:S01]  /*0bd0*/  ISETP.GE.AND P0, PT, R11, RZ, PT ;  /* 0x000000ff0b00720c */ /* 0x000fe20003f06270 */
[----:B------:R-:W-:Y:S01]  /*0be0*/  IMAD.MOV R4, RZ, RZ, -R3 ;  /* 0x000000ffff047224 */ /* 0x000fe200078e0a03 */
[----:B------:R-:W-:Y:S01]  /*0bf0*/  LOP3.LUT R11, R216, 0x24, RZ, 0xfc, !PT ;  /* 0x00000024d80b7812 */ /* 0x000fe200078efcff */
[----:B------:R-:W-:Y:S01]  /*0c00*/  IMAD.HI.U32 R3, R6, R168, RZ ;  /* 0x000000a806037227 */ /* 0x000fe200078e00ff */
[C---:B------:R-:W-:Y:S02]  /*0c10*/  ISETP.GT.U32.AND P5, PT, R7.reuse, R149, PT ;  /* 0x000000950700720c */ /* 0x040fe40003fa4070 */
[----:B------:R-:W-:Y:S01]  /*0c20*/  IABS R172, R11 ;  /* 0x0000000b00ac7213 */ /* 0x000fe20000000000 */
[----:B------:R-:W-:Y:S01]  /*0c30*/  IMAD.MOV R2, RZ, RZ, -R2 ;  /* 0x000000ffff027224 */ /* 0x000fe200078e0a02 */
[----:B------:R-:W-:Y:S01]  /*0c40*/  IABS R191, R13 ;  /* 0x0000000d00bf7213 */ /* 0x000fe20000000000 */
[----:B------:R-:W-:Y:S01]  /*0c50*/  IMAD.MOV R3, RZ, RZ, -R3 ;  /* 0x000000ffff037224 */ /* 0x000fe200078e0a03 */
[C---:B------:R-:W-:Y:S01]  /*0c60*/  LOP3.LUT R14, R216.reuse, 0xa4, RZ, 0xfc, !PT ;  /* 0x000000a4d80e7812 */ /* 0x040fe200078efcff */
[C---:B------:R-:W-:Y:S01]  /*0c70*/  IMAD R167, R7.reuse, R2, R167 ;  /* 0x0000000207a77224 */ /* 0x040fe200078e02a7 */
[----:B------:R-:W-:Y:S01]  /*0c80*/  IABS R163, R16 ;  /* 0x0000001000a37213 */ /* 0x000fe20000000000 */
[C---:B------:R-:W-:Y:S01]  /*0c90*/  IMAD R168, R7.reuse, R3, R168 ;  /* 0x0000000307a87224 */ /* 0x040fe200078e02a8 */
[----:B------:R-:W-:Y:S01]  /*0ca0*/  LOP3.LUT R3, R216, 0x18, RZ, 0xfc, !PT ;  /* 0x00000018d8037812 */ /* 0x000fe200078efcff */
[C---:B------:R-:W-:Y:S01]  /*0cb0*/  IMAD R166, R7.reuse, R4, R166 ;  /* 0x0000000407a67224 */ /* 0x040fe200078e02a6 */
[C---:B------:R-:W-:Y:S01]  /*0cc0*/  ISETP.GT.U32.AND P4, PT, R7.reuse, R167, PT ;  /* 0x000000a70700720c */ /* 0x040fe20003f84070 */
[--C-:B------:R-:W-:Y:S01]  /*0cd0*/  @!P6 IMAD.IADD R150, R150, 0x1, -R7.reuse ;  /* 0x000000019696e824 */ /* 0x100fe200078e0a07 */
[----:B------:R-:W-:Y:S01]  /*0ce0*/  ISETP.GT.U32.AND P6, PT, R7, R168, PT ;  /* 0x000000a80700720c */ /* 0x000fe20003fc4070 */
[----:B------:R-:W-:Y:S01]  /*0cf0*/  @!P5 IMAD.IADD R149, R149, 0x1, -R7 ;  /* 0x000000019595d824 */ /* 0x000fe200078e0a07 */
[----:B------:R-:W-:Y:S01]  /*0d00*/  ISETP.GT.U32.AND P2, PT, R7, R166, PT ;  /* 0x000000a60700720c */ /* 0x000fe20003f44070 */
[----:B------:R-:W-:Y:S01]  /*0d10*/  @!P1 IMAD.MOV R150, RZ, RZ, -R150 ;  /* 0x000000ffff969224 */ /* 0x000fe200078e0a96 */
[----:B------:R-:W-:Y:S01]  /*0d20*/  ISETP.GE.AND P5, PT, R5, RZ, PT ;  /* 0x000000ff0500720c */ /* 0x000fe20003fa6270 */
[C---:B------:R-:W-:Y:S01]  /*0d30*/  VIADD R5, R219.reuse, 0x1c ;  /* 0x0000001cdb057836 */ /* 0x040fe20000000000 */
[----:B------:R-:W-:Y:S01]  /*0d40*/  IABS R169, R3 ;  /* 0x0000000300a97213 */ /* 0x000fe20000000000 */
[----:B------:R-:W-:Y:S01]  /*0d50*/  @!P3 IMAD.MOV R149, RZ, RZ, -R149 ;  /* 0x000000ffff95b224 */ /* 0x000fe200078e0a95 */
[----:B------:R-:W-:Y:S01]  /*0d60*/  IABS R165, R14 ;  /* 0x0000000e00a57213 */ /* 0x000fe20000000000 */
[----:B------:R-:W-:Y:S01]  /*0d70*/  VIADD R20, R219, 0xbc ;  /* 0x000000bcdb147836 */ /* 0x000fe20000000000 */
[----:B------:R-:W-:Y:S01]  /*0d80*/  IABS R170, R5 ;  /* 0x0000000500aa7213 */ /* 0x000fe20000000000 */
[----:B------:R-:W-:Y:S01]  /*0d90*/  @!P4 IMAD.IADD R167, R167, 0x1, -R7 ;  /* 0x00000001a7a7c824 */ /* 0x000fe200078e0a07 */
[----:B------:R-:W-:Y:S01]  /*0da0*/  IABS R162, R17 ;  /* 0x0000001100a27213 */ /* 0x000fe20000000000 */
[----:B------:R-:W-:Y:S01]  /*0db0*/  IMAD.HI.U32 R2, R6, R169, RZ ;  /* 0x000000a906027227 */ /* 0x000fe200078e00ff */
[----:B------:R-:W-:-:S02]  /*0dc0*/  LOP3.LUT R18, R216, 0xb4, RZ, 0xfc, !PT ;  /* 0x000000b4d8127812 */ /* 0x000fc400078efcff */
[----:B------:R-:W-:Y:S01]  /*0dd0*/  LOP3.LUT R22, R216, 0xc4, RZ, 0xfc, !PT ;  /* 0x000000c4d8167812 */ /* 0x000fe200078efcff */
[--C-:B------:R-:W-:Y:S01]  /*0de0*/  @!P6 IMAD.IADD R168, R168, 0x1, -R7.reuse ;  /* 0x00000001a8a8e824 */ /* 0x100fe200078e0a07 */
[C---:B------:R-:W-:Y:S01]  /*0df0*/  ISETP.GT.U32.AND P6, PT, R7.reuse, R167, PT ;  /* 0x000000a70700720c */ /* 0x040fe20003fc4070 */
[----:B------:R-:W-:Y:S01]  /*0e00*/  IMAD.MOV R4, RZ, RZ, -R2 ;  /* 0x000000ffff047224 */ /* 0x000fe200078e0a02 */
[----:B------:R-:W-:Y:S01]  /*0e10*/  IABS R154, R18 ;  /* 0x00000012009a7213 */ /* 0x000fe20000000000 */
[----:B------:R-:W-:Y:S01]  /*0e20*/  IMAD.HI.U32 R2, R6, R170, RZ ;  /* 0x000000aa06027227 */ /* 0x000fe200078e00ff */
[C---:B------:R-:W-:Y:S02]  /*0e30*/  ISETP.GT.U32.AND P3, PT, R7.reuse, R168, PT ;  /* 0x000000a80700720c */ /* 0x040fe40003f64070 */
[----:B------:R-:W-:Y:S01]  /*0e40*/  IABS R204, R22 ;  /* 0x0000001600cc7213 */ /* 0x000fe20000000000 */
[----:B------:R-:W-:Y:S01]  /*0e50*/  @!P2 IMAD.IADD R166, R166, 0x1, -R7 ;  /* 0x00000001a6a6a824 */ /* 0x000fe200078e0a07 */
[----:B------:R-:W-:Y:S01]  /*0e60*/  ISETP.GE.AND P2, PT, R12, RZ, PT ;  /* 0x000000ff0c00720c */ /* 0x000fe20003f46270 */
[----:B------:R-:W-:Y:S01]  /*0e70*/  IMAD.MOV R2, RZ, RZ, -R2 ;  /* 0x000000ffff027224 */ /* 0x000fe200078e0a02 */
[----:B------:R-:W-:Y:S01]  /*0e80*/  LOP3.LUT R12, R216, 0x28, RZ, 0xfc, !PT ;  /* 0x00000028d80c7812 */ /* 0x000fe200078efcff */
[C---:B------:R-:W-:Y:S01]  /*0e90*/  IMAD R169, R7.reuse, R4, R169 ;  /* 0x0000000407a97224 */ /* 0x040fe200078e02a9 */
[C---:B------:R-:W-:Y:S01]  /*0ea0*/  ISETP.GT.U32.AND P4, PT, R7.reuse, R166, PT ;  /* 0x000000a60700720c */ /* 0x040fe20003f84070 */
[----:B------:R-:W-:Y:S01]  /*0eb0*/  IMAD R170, R7, R2, R170 ;  /* 0x0000000207aa7224 */ /* 0x000fe200078e02aa */
[----:B------:R-:W-:Y:S01]  /*0ec0*/  IABS R173, R12 ;  /* 0x0000000c00ad7213 */ /* 0x000fe20000000000 */
[----:B------:R-:W-:Y:S01]  /*0ed0*/  @!P6 IMAD.IADD R167, R167, 0x1, -R7 ;  /* 0x00000001a7a7e824 */ /* 0x000fe200078e0a07 */
[----:B------:R-:W-:Y:S01]  /*0ee0*/  IABS R161, R20 ;  /* 0x0000001400a17213 */ /* 0x000fe20000000000 */
[----:B------:R-:W-:Y:S01]  /*0ef0*/  IMAD.HI.U32 R2, R6, R171, RZ ;  /* 0x000000ab06027227 */ /* 0x000fe200078e00ff */
[----:B------:R-:W-:-:S02]  /*0f00*/  ISETP.GT.U32.AND P6, PT, R7, R170, PT ;  /* 0x000000aa0700720c */ /* 0x000fc40003fc4070 */
[C---:B------:R-:W-:Y:S01]  /*0f10*/  LOP3.LUT R21, R216.reuse, 0xc0, RZ, 0xfc, !PT ;  /* 0x000000c0d8157812 */ /* 0x040fe200078efcff */
[----:B------:R-:W-:Y:S01]  /*0f20*/  IMAD.MOV R4, RZ, RZ, -R2 ;  /* 0x000000ffff047224 */ /* 0x000fe200078e0a02 */
[----:B------:R-:W-:Y:S01]  /*0f30*/  LOP3.LUT R23, R216, 0xc8, RZ, 0xfc, !PT ;  /* 0x000000c8d8177812 */ /* 0x000fe200078efcff */
[----:B------:R-:W-:Y:S01]  /*0f40*/  IMAD.HI.U32 R2, R6, R172, RZ ;  /* 0x000000ac06027227 */ /* 0x000fe200078e00ff */
[----:B------:R-:W-:Y:S02]  /*0f50*/  IABS R205, R21 ;  /* 0x0000001500cd7213 */ /* 0x000fe40000000000 */
[----:B------:R-:W-:Y:S01]  /*0f60*/  IABS R203, R23 ;  /* 0x0000001700cb7213 */ /* 0x000fe20000000000 */
[--C-:B------:R-:W-:Y:S01]  /*0f70*/  @!P4 IMAD.IADD R166, R166, 0x1, -R7.reuse ;  /* 0x00000001a6a6c824 */ /* 0x100fe200078e0a07 */
[----:B------:R-:W-:Y:S01]  /*0f80*/  ISETP.GT.U32.AND P4, PT, R7, R169, PT ;  /* 0x000000a90700720c */ /* 0x000fe20003f84070 */
[--C-:B------:R-:W-:Y:S01]  /*0f90*/  @!P3 IMAD.IADD R168, R168, 0x1, -R7.reuse ;  /* 0x00000001a8a8b824 */ /* 0x100fe200078e0a07 */
[----:B------:R-:W-:Y:S01]  /*0fa0*/  ISETP.GE.AND P3, PT, R3, RZ, PT ;  /* 0x000000ff0300720c */ /* 0x000fe20003f66270 */
[----:B------:R-:W-:Y:S01]  /*0fb0*/  @!P6 IMAD.IADD R170, R170, 0x1, -R7 ;  /* 0x00000001aaaae824 */ /* 0x000fe200078e0a07 */
[C---:B------:R-:W-:Y:S01]  /*0fc0*/  LOP3.LUT R24, R216.reuse, 0xcc, RZ, 0xfc, !PT ;  /* 0x000000ccd8187812 */ /* 0x040fe200078efcff */
[----:B------:R-:W-:Y:S01]  /*0fd0*/  IMAD.MOV R3, RZ, RZ, -R2 ;  /* 0x000000ffff037224 */ /* 0x000fe200078e0a02 */
[C---:B------:R-:W-:Y:S01]  /*0fe0*/  LOP3.LUT R25, R216.reuse, 0xd0, RZ, 0xfc, !PT ;  /* 0x000000d0d8197812 */ /* 0x040fe200078efcff */
[C---:B------:R-:W-:Y:S01]  /*0ff0*/  IMAD R171, R7.reuse, R4, R171 ;  /* 0x0000000407ab7224 */ /* 0x040fe200078e02ab */
[C---:B------:R-:W-:Y:S01]  /*1000*/  ISETP.GT.U32.AND P1, PT, R7.reuse, R170, PT ;  /* 0x000000aa0700720c */ /* 0x040fe20003f24070 */
[----:B------:R-:W-:Y:S01]  /*1010*/  IMAD R172, R7, R3, R172 ;  /* 0x0000000307ac7224 */ /* 0x000fe200078e02ac */
[----:B------:R-:W-:Y:S01]  /*1020*/  LOP3.LUT R3, R216, 0x2c, RZ, 0xfc, !PT ;  /* 0x0000002cd8037812 */ /* 0x000fe200078efcff */
[----:B------:R-:W-:Y:S01]  /*1030*/  IMAD.HI.U32 R2, R6, R173, RZ ;  /* 0x000000ad06027227 */ /* 0x000fe200078e00ff */
[----:B------:R-:W-:-:S02]  /*1040*/  LOP3.LUT R4, R216, 0x30, RZ, 0xfc, !PT ;  /* 0x00000030d8047812 */ /* 0x000fc400078efcff */
[----:B------:R-:W-:Y:S01]  /*1050*/  IABS R176, R3 ;  /* 0x0000000300b07213 */ /* 0x000fe20000000000 */
[--C-:B------:R-:W-:Y:S01]  /*1060*/  @!P4 IMAD.IADD R169, R169, 0x1, -R7.reuse ;  /* 0x00000001a9a9c824 */ /* 0x100fe200078e0a07 */
[----:B------:R-:W-:Y:S01]  /*1070*/  ISETP.GE.AND P4, PT, R5, RZ, PT ;  /* 0x000000ff0500720c */ /* 0x000fe20003f86270 */
[----:B------:R-:W-:Y:S01]  /*1080*/  @!P0 IMAD.MOV R166, RZ, RZ, -R166 ;  /* 0x000000ffffa68224 */ /* 0x000fe200078e0aa6 */
[C---:B------:R-:W-:Y:S01]  /*1090*/  ISETP.GT.U32.AND P0, PT, R7.reuse, R171, PT ;  /* 0x000000ab0700720c */ /* 0x040fe20003f04070 */
[----:B------:R-:W-:Y:S01]  /*10a0*/  IMAD.MOV R2, RZ, RZ, -R2 ;  /* 0x000000ffff027224 */ /* 0x000fe200078e0a02 */
[C---:B------:R-:W-:Y:S01]  /*10b0*/  ISETP.GT.U32.AND P6, PT, R7.reuse, R169, PT ;  /* 0x000000a90700720c */ /* 0x040fe20003fc4070 */
[----:B------:R-:W-:Y:S01]  /*10c0*/  @!P1 IMAD.IADD R170, R170, 0x1, -R7 ;  /* 0x00000001aaaa9824 */ /* 0x000fe200078e0a07 */
[C---:B------:R-:W-:Y:S01]  /*10d0*/  ISETP.GT.U32.AND P1, PT, R7.reuse, R172, PT ;  /* 0x000000ac0700720c */ /* 0x040fe20003f24070 */
[----:B------:R-:W-:Y:S01]  /*10e0*/  IMAD R173, R7, R2, R173 ;  /* 0x0000000207ad7224 */ /* 0x000fe200078e02ad */
[----:B------:R-:W-:Y:S01]  /*10f0*/  IABS R177, R4 ;  /* 0x0000000400b17213 */ /* 0x000fe20000000000 */
[----:B------:R-:W-:Y:S01]  /*1100*/  IMAD.HI.U32 R2, R6, R176, RZ ;  /* 0x000000b006027227 */ /* 0x000fe200078e00ff */
[----:B------:R-:W-:-:S02]  /*1110*/  LOP3.LUT R5, R216, 0x34, RZ, 0xfc, !PT ;  /* 0x00000034d8057812 */ /* 0x000fc400078efcff */
[----:B------:R-:W-:Y:S01]  /*1120*/  IABS R234, R24 ;  /* 0x0000001800ea7213 */ /* 0x000fe20000000000 */
[----:B------:R-:W-:Y:S01]  /*1130*/  @!P4 IMAD.MOV R170, RZ, RZ, -R170 ;  /* 0x000000ffffaac224 */ /* 0x000fe200078e0aaa */
[----:B------:R-:W-:Y:S01]  /*1140*/  ISETP.GE.AND P4, PT, R3, RZ, PT ;  /* 0x000000ff0300720c */ /* 0x000fe20003f86270 */
[--C-:B------:R-:W-:Y:S01]  /*1150*/  @!P0 IMAD.IADD R171, R171, 0x1, -R7.reuse ;  /* 0x00000001abab8824 */ /* 0x100fe200078e0a07 */
[----:B------:R-:W-:Y:S01]  /*1160*/  IABS R178, R5 ;  /* 0x0000000500b27213 */ /* 0x000fe20000000000 */
[--C-:B------:R-:W-:Y:S01]  /*1170*/  @!P6 IMAD.IADD R169, R169, 0x1, -R7.reuse ;  /* 0x00000001a9a9e824 */ /* 0x100fe200078e0a07 */
[----:B------:R-:W-:Y:S01]  /*1180*/  ISETP.GE.AND P6, PT, R12, RZ, PT ;  /* 0x000000ff0c00720c */ /* 0x000fe20003fc6270 */
[----:B------:R-:W-:Y:S01]  /*1190*/  @!P1 IMAD.IADD R172, R172, 0x1, -R7 ;  /* 0x00000001acac9824 */ /* 0x000fe200078e0a07 */
[C---:B------:R-:W-:Y:S01]  /*11a0*/  ISETP.GT.U32.AND P0, PT, R7.reuse, R171, PT ;  /* 0x000000ab0700720c */ /* 0x040fe20003f04070 */
[----:B------:R-:W-:Y:S01]  /*11b0*/  @!P3 IMAD.MOV R169, RZ, RZ, -R169 ;  /* 0x000000ffffa9b224 */ /* 0x000fe200078e0aa9 */
[C---:B------:R-:W-:Y:S01]  /*11c0*/  ISETP.GT.U32.AND P3, PT, R7.reuse, R173, PT ;  /* 0x000000ad0700720c */ /* 0x040fe20003f64070 */
[----:B------:R-:W-:Y:S01]  /*11d0*/  IMAD.MOV R3, RZ, RZ, -R2 ;  /* 0x000000ffff037224 */ /* 0x000fe200078e0a02 */
[----:B------:R-:W-:Y:S01]  /*11e0*/  ISETP.GT.U32.AND P1, PT, R7, R172, PT ;  /* 0x000000ac0700720c */ /* 0x000fe20003f24070 */
[----:B------:R-:W-:Y:S01]  /*11f0*/  IMAD.HI.U32 R2, R6, R177, RZ ;  /* 0x000000b106027227 */ /* 0x000fe200078e00ff */
[----:B------:R-:W-:-:S02]  /*1200*/  LOP3.LUT R12, R216, 0x64, RZ, 0xfc, !PT ;  /* 0x00000064d80c7812 */ /* 0x000fc400078efcff */
[C---:B------:R-:W-:Y:S01]  /*1210*/  LOP3.LUT R26, R216.reuse, 0xd4, RZ, 0xfc, !PT ;  /* 0x000000d4d81a7812 */ /* 0x040fe200078efcff */
[----:B------:R-:W-:Y:S01]  /*1220*/  IMAD R176, R7, R3, R176 ;  /* 0x0000000307b07224 */ /* 0x000fe200078e02b0 */
[----:B------:R-:W-:Y:S01]  /*1230*/  LOP3.LUT R3, R216, 0x38, RZ, 0xfc, !PT ;  /* 0x00000038d8037812 */ /* 0x000fe200078efcff */
[----:B------:R-:W-:Y:S01]  /*1240*/  @!P2 IMAD.MOV R168, RZ, RZ, -R168 ;  /* 0x000000ffffa8a224 */ /* 0x000fe200078e0aa8 */
[----:B------:R-:W-:Y:S01]  /*1250*/  ISETP.GE.AND P2, PT, R11, RZ, PT ;  /* 0x000000ff0b00720c */ /* 0x000fe20003f46270 */
[--C-:B------:R-:W-:Y:S01]  /*1260*/  @!P0 IMAD.IADD R171, R171, 0x1, -R7.reuse ;  /* 0x00000001abab8824 */ /* 0x100fe200078e0a07 */
[----:B------:R-:W-:Y:S01]  /*1270*/  ISETP.GE.AND P0, PT, R4, RZ, PT ;  /* 0x000000ff0400720c */ /* 0x000fe20003f06270 */
[--C-:B------:R-:W-:Y:S01]  /*1280*/  @!P3 IMAD.IADD R173, R173, 0x1, -R7.reuse ;  /* 0x00000001adadb824 */ /* 0x100fe200078e0a07 */
[----:B------:R-:W-:Y:S01]  /*1290*/  IABS R179, R3 ;  /* 0x0000000300b37213 */ /* 0x000fe20000000000 */
[----:B------:R-:W-:Y:S01]  /*12a0*/  @!P1 IMAD.IADD R172, R172, 0x1, -R7 ;  /* 0x00000001acac9824 */ /* 0x000fe200078e0a07 */
[C---:B------:R-:W-:Y:S01]  /*12b0*/  ISETP.GT.U32.AND P1, PT, R7.reuse, R176, PT ;  /* 0x000000b00700720c */ /* 0x040fe20003f24070 */
[----:B------:R-:W-:Y:S01]  /*12c0*/  IMAD.MOV R4, RZ, RZ, -R2 ;  /* 0x000000ffff047224 */ /* 0x000fe200078e0a02 */
[----:B------:R-:W-:Y:S01]  /*12d0*/  ISETP.GT.U32.AND P3, PT, R7, R173, PT ;  /* 0x000000ad0700720c */ /* 0x000fe20003f64070 */
[----:B------:R-:W-:Y:S01]  /*12e0*/  IMAD.HI.U32 R2, R6, R178, RZ ;  /* 0x000000b206027227 */ /* 0x000fe200078e00ff */
[----:B------:R-:W-:-:S02]  /*12f0*/  LOP3.LUT R11, R216, 0x50, RZ, 0xfc, !PT ;  /* 0x00000050d80b7812 */ /* 0x000fc400078efcff */
[----:B------:R-:W-:Y:S01]  /*1300*/  IABS R190, R12 ;  /* 0x0000000c00be7213 */ /* 0x000fe20000000000 */
[----:B------:R-:W-:Y:S01]  /*1310*/  IMAD.MOV R2, RZ, RZ, -R2 ;  /* 0x000000ffff027224 */ /* 0x000fe200078e0a02 */
[----:B------:R-:W-:Y:S01]  /*1320*/  IABS R185, R11 ;  /* 0x0000000b00b97213 */ /* 0x000fe20000000000 */
[C---:B------:R-:W-:Y:S01]  /*1330*/  IMAD R177, R7.reuse, R4, R177 ;  /* 0x0000000407b17224 */ /* 0x040fe200078e02b1 */
[C---:B------:R-:W-:Y:S01]  /*1340*/  LOP3.LUT R206, R216.reuse, 0xe4, RZ, 0xfc, !PT ;  /* 0x000000e4d8ce7812 */ /* 0x040fe200078efcff */
[----:B------:R-:W-:Y:S01]  /*1350*/  IMAD R178, R7, R2, R178 ;  /* 0x0000000207b27224 */ /* 0x000fe200078e02b2 */
[----:B------:R-:W-:Y:S01]  /*1360*/  LOP3.LUT R207, R216, 0xe8, RZ, 0xfc, !PT ;  /* 0x000000e8d8cf7812 */ /* 0x000fe200078efcff */
[----:B------:R-:W-:Y:S01]  /*1370*/  VIADD R4, R219, 0x3c ;  /* 0x0000003cdb047836 */ /* 0x000fe20000000000 */
[----:B------:R-:W-:Y:S01]  /*1380*/  IABS R211, R206 ;  /* 0x000000ce00d37213 */ /* 0x000fe20000000000 */
[--C-:B------:R-:W-:Y:S01]  /*1390*/  @!P3 IMAD.IADD R173, R173, 0x1, -R7.reuse ;  /* 0x00000001adadb824 */ /* 0x100fe200078e0a07 */
[----:B------:R-:W-:Y:S01]  /*13a0*/  ISETP.GE.AND P3, PT, R3, RZ, PT ;  /* 0x000000ff0300720c */ /* 0x000fe20003f66270 */
[----:B------:R-:W-:Y:S01]  /*13b0*/  @!P1 IMAD.IADD R176, R176, 0x1, -R7 ;  /* 0x00000001b0b09824 */ /* 0x000fe200078e0a07 */
[----:B------:R-:W-:Y:S01]  /*13c0*/  IABS R180, R4 ;  /* 0x0000000400b47213 */ /* 0x000fe20000000000 */
[----:B------:R-:W-:Y:S01]  /*13d0*/  @!P6 IMAD.MOV R173, RZ, RZ, -R173 ;  /* 0x000000ffffade224 */ /* 0x000fe200078e0aad */
[C---:B------:R-:W-:Y:S01]  /*13e0*/  ISETP.GT.U32.AND P6, PT, R7.reuse, R178, PT ;  /* 0x000000b20700720c */ /* 0x040fe20003fc4070 */
[----:B------:R-:W-:Y:S01]  /*13f0*/  @!P2 IMAD.MOV R172, RZ, RZ, -R172 ;  /* 0x000000ffffaca224 */ /* 0x000fe200078e0aac */
[C---:B------:R-:W-:Y:S01]  /*1400*/  ISETP.GT.U32.AND P1, PT, R7.reuse, R176, PT ;  /* 0x000000b00700720c */ /* 0x040fe20003f24070 */
[----:B------:R-:W-:Y:S01]  /*1410*/  @!P5 IMAD.MOV R167, RZ, RZ, -R167 ;  /* 0x000000ffffa7d224 */ /* 0x000fe200078e0aa7 */
[----:B------:R-:W-:Y:S01]  /*1420*/  ISETP.GT.U32.AND P2, PT, R7, R177, PT ;  /* 0x000000b10700720c */ /* 0x000fe20003f44070 */
[----:B------:R-:W-:Y:S01]  /*1430*/  IMAD.HI.U32 R3, R6, R180, RZ ;  /* 0x000000b406037227 */ /* 0x000fe200078e00ff */
[----:B------:R-:W-:-:S02]  /*1440*/  ISETP.GE.AND P5, PT, R10, RZ, PT ;  /* 0x000000ff0a00720c */ /* 0x000fc40003fa6270 */
[----:B------:R-:W-:Y:S01]  /*1450*/  LOP3.LUT R10, R216, 0x44, RZ, 0xfc, !PT ;  /* 0x00000044d80a7812 */ /* 0x000fe200078efcff */
[----:B------:R-:W-:Y:S01]  /*1460*/  IMAD.MOV R3, RZ, RZ, -R3 ;  /* 0x000000ffff037224 */ /* 0x000fe200078e0a03 */
[----:B------:R-:W-:Y:S01]  /*1470*/  IABS R212, R207 ;  /* 0x000000cf00d47213 */ /* 0x000fe20000000000 */
[----:B------:R-:W-:Y:S01]  /*1480*/  IMAD.HI.U32 R2, R6, R179, RZ ;  /* 0x000000b306027227 */ /* 0x000fe200078e00ff */
[----:B------:R-:W-:Y:S02]  /*1490*/  IABS R182, R10 ;  /* 0x0000000a00b67213 */ /* 0x000fe40000000000 */
[----:B------:R-:W-:Y:S01]  /*14a0*/  LOP3.LUT R208, R216, 0xec, RZ, 0xfc, !PT ;  /* 0x000000ecd8d07812 */ /* 0x000fe200078efcff */
[--C-:B------:R-:W-:Y:S01]  /*14b0*/  @!P6 IMAD.IADD R178, R178, 0x1, -R7.reuse ;  /* 0x00000001b2b2e824 */ /* 0x100fe200078e0a07 */
[----:B------:R-:W-:Y:S01]  /*14c0*/  LOP3.LUT R214, R216, 0xf0, RZ, 0xfc, !PT ;  /* 0x000000f0d8d67812 */ /* 0x000fe200078efcff */
[--C-:B------:R-:W-:Y:S01]  /*14d0*/  @!P1 IMAD.IADD R176, R176, 0x1, -R7.reuse ;  /* 0x00000001b0b09824 */ /* 0x100fe200078e0a07 */
[----:B------:R-:W-:Y:S01]  /*14e0*/  ISETP.GE.AND P1, PT, R4, RZ, PT ;  /* 0x000000ff0400720c */ /* 0x000fe20003f26270 */
[C---:B------:R-:W-:Y:S01]  /*14f0*/  IMAD R180, R7.reuse, R3, R180 ;  /* 0x0000000307b47224 */ /* 0x040fe200078e02b4 */
[----:B------:R-:W-:Y:S01]  /*1500*/  ISETP.GT.U32.AND P6, PT, R7, R178, PT ;  /* 0x000000b20700720c */ /* 0x000fe20003fc4070 */
[----:B------:R-:W-:Y:S01]  /*1510*/  @!P2 IMAD.IADD R177, R177, 0x1, -R7 ;  /* 0x00000001b1b1a824 */ /* 0x000fe200078e0a07 */
[----:B------:R-:W-:Y:S01]  /*1520*/  LOP3.LUT R4, R216, 0x48, RZ, 0xfc, !PT ;  /* 0x00000048d8047812 */ /* 0x000fe200078efcff */
[----:B------:R-:W-:Y:S01]  /*1530*/  @!P5 IMAD.MOV R171, RZ, RZ, -R171 ;  /* 0x000000ffffabd224 */ /* 0x000fe200078e0aab */
[----:B------:R-:W-:Y:S01]  /*1540*/  ISETP.GE.AND P5, PT, R5, RZ, PT ;  /* 0x000000ff0500720c */ /* 0x000fe20003fa6270 */
[----:B------:R-:W-:Y:S01]  /*1550*/  @!P4 IMAD.MOV R176, RZ, RZ, -R176 ;  /* 0x000000ffffb0c224 */ /* 0x000fe200078e0ab0 */
[----:B------:R-:W-:Y:S01]  /*1560*/  ISETP.GT.U32.AND P4, PT, R7, R180, PT ;  /* 0x000000b40700720c */ /* 0x000fe20003f84070 */
[----:B------:R-:W-:Y:S01]  /*1570*/  IMAD.HI.U32 R3, R6, R182, RZ ;  /* 0x000000b606037227 */ /* 0x000fe200078e00ff */
[----:B------:R-:W-:-:S02]  /*1580*/  LOP3.LUT R5, R216, 0x40, RZ, 0xfc, !PT ;  /* 0x00000040d8057812 */ /* 0x000fc400078efcff */
[C---:B------:R-:W-:Y:S01]  /*1590*/  ISETP.GT.U32.AND P2, PT, R7.reuse, R177, PT ;  /* 0x000000b10700720c */ /* 0x040fe20003f44070 */
[----:B------:R-:W-:Y:S01]  /*15a0*/  IMAD.MOV R2, RZ, RZ, -R2 ;  /* 0x000000ffff027224 */ /* 0x000fe200078e0a02 */
[----:B------:R-:W-:Y:S01]  /*15b0*/  IABS R181, R5 ;  /* 0x0000000500b57213 */ /* 0x000fe20000000000 */
[----:B------:R-:W-:Y:S01]  /*15c0*/  IMAD.MOV R3, RZ, RZ, -R3 ;  /* 0x000000ffff037224 */ /* 0x000fe200078e0a03 */
[----:B------:R-:W-:Y:S01]  /*15d0*/  IABS R183, R4 ;  /* 0x0000000400b77213 */ /* 0x000fe20000000000 */
[C---:B------:R-:W-:Y:S01]  /*15e0*/  IMAD R179, R7.reuse, R2, R179 ;  /* 0x0000000207b37224 */ /* 0x040fe200078e02b3 */
[----:B------:R-:W-:Y:S01]  /*15f0*/  IABS R213, R208 ;  /* 0x000000d000d57213 */ /* 0x000fe20000000000 */
[----:B------:R-:W-:Y:S01]  /*1600*/  IMAD.HI.U32 R2, R6, R181, RZ ;  /* 0x000000b506027227 */ /* 0x000fe200078e00ff */
[----:B------:R-:W-:Y:S02]  /*1610*/  IABS R218, R214 ;  /* 0x000000d600da7213 */ /* 0x000fe40000000000 */
[----:B------:R-:W-:Y:S01]  /*1620*/  IABS R160, R216 ;  /* 0x000000d800a07213 */ /* 0x000fe20000000000 */
[----:B------:R-:W-:Y:S01]  /*1630*/  IMAD R182, R7, R3, R182 ;  /* 0x0000000307b67224 */ /* 0x000fe200078e02b6 */
[----:B------:R-:W-:Y:S01]  /*1640*/  LOP3.LUT R215, R216, 0xf4, RZ, 0xfc, !PT ;  /* 0x000000f4d8d77812 */ /* 0x000fe200078efcff */
[----:B------:R-:W-:-:S02]  /*1650*/  @!P6 IMAD.IADD R178, R178, 0x1, -R7 ;  /* 0x00000001b2b2e824 */ /* 0x000fc400078e0a07 */
[--C-:B------:R-:W-:Y:S01]  /*1660*/  @!P4 IMAD.IADD R180, R180, 0x1, -R7.reuse ;  /* 0x00000001b4b4c824 */ /* 0x100fe200078e0a07 */
[----:B------:R-:W-:Y:S01]  /*1670*/  IABS R156, R215 ;  /* 0x000000d7009c7213 */ /* 0x000fe20000000000 */
[----:B------:R-:W-:Y:S01]  /*1680*/  @!P2 IMAD.IADD R177, R177, 0x1, -R7 ;  /* 0x00000001b1b1a824 */ /* 0x000fe200078e0a07 */
[C---:B------:R-:W-:Y:S01]  /*1690*/  ISETP.GT.U32.AND P2, PT, R7.reuse, R179, PT ;  /* 0x000000b30700720c */ /* 0x040fe20003f44070 */
[----:B------:R-:W-:Y:S01]  /*16a0*/  IMAD.MOV R2, RZ, RZ, -R2 ;  /* 0x000000ffff027224 */ /* 0x000fe200078e0a02 */
[C---:B------:R-:W-:Y:S01]  /*16b0*/  ISETP.GT.U32.AND P4, PT, R7.reuse, R180, PT ;  /* 0x000000b40700720c */ /* 0x040fe20003f84070 */
[----:B------:R-:W-:Y:S01]  /*16c0*/  @!P5 IMAD.MOV R178, RZ, RZ, -R178 ;  /* 0x000000ffffb2d224 */ /* 0x000fe200078e0ab2 */
[----:B------:R-:W-:Y:S01]  /*16d0*/  ISETP.GT.U32.AND P5, PT, R7, R182, PT ;  /* 0x000000b60700720c */ /* 0x000fe20003fa4070 */
[----:B------:R-:W-:Y:S01]  /*16e0*/  @!P0 IMAD.MOV R177, RZ, RZ, -R177 ;  /* 0x000000ffffb18224 */ /* 0x000fe200078e0ab1 */
[----:B------:R-:W-:Y:S01]  /*16f0*/  ISETP.GE.AND P0, PT, R5, RZ, PT ;  /* 0x000000ff0500720c */ /* 0x000fe20003f06270 */
[----:B------:R-:W-:Y:S01]  /*1700*/  IMAD R181, R7, R2, R181 ;  /* 0x0000000207b57224 */ /* 0x000fe200078e02b5 */
[----:B------:R-:W-:Y:S01]  /*1710*/  LOP3.LUT R5, R216, 0x4c, RZ, 0xfc, !PT ;  /* 0x0000004cd8057812 */ /* 0x000fe200078efcff */
[----:B------:R-:W-:-:S03]  /*1720*/  IMAD.HI.U32 R2, R6, R183, RZ ;  /* 0x000000b706027227 */ /* 0x000fc600078e00ff */
[----:B------:R-:W-:Y:S01]  /*1730*/  IABS R184, R5 ;  /* 0x0000000500b87213 */ /* 0x000fe20000000000 */
[----:B------:R-:W-:Y:S01]  /*1740*/  IMAD.MOV R2, RZ, RZ, -R2 ;  /* 0x000000ffff027224 */ /* 0x000fe200078e0a02 */
[C---:B------:R-:W-:Y:S01]  /*1750*/  ISETP.GT.U32.AND P6, PT, R7.reuse, R181, PT ;  /* 0x000000b50700720c */ /* 0x040fe20003fc4070 */
[----:B------:R-:W-:Y:S02]  /*1760*/  @!P4 IMAD.IADD R180, R180, 0x1, -R7 ;  /* 0x00000001b4b4c824 */ /* 0x000fe400078e0a07 */
[C---:B------:R-:W-:Y:S02]  /*1770*/  IMAD R183, R7.reuse, R2, R183 ;  /* 0x0000000207b77224 */ /* 0x040fe400078e02b7 */
[----:B------:R-:W-:Y:S02]  /*1780*/  @!P5 IMAD.IADD R182, R182, 0x1, -R7 ;  /* 0x00000001b6b6d824 */ /* 0x000fe400078e0a07 */
[----:B------:R-:W-:Y:S01]  /*1790*/  IMAD.HI.U32 R2, R6, R184, RZ ;  /* 0x000000b806027227 */ /* 0x000fe200078e00ff */
[----:B------:R-:W-:-:S02]  /*17a0*/  ISETP.GT.U32.AND P4, PT, R7, R183, PT ;  /* 0x000000b70700720c */ /* 0x000fc40003f84070 */
[----:B------:R-:W-:Y:S01]  /*17b0*/  ISETP.GT.U32.AND P5, PT, R7, R182, PT ;  /* 0x000000b60700720c */ /* 0x000fe20003fa4070 */
[----:B------:R-:W-:Y:S02]  /*17c0*/  IMAD.MOV R3, RZ, RZ, -R2 ;  /* 0x000000ffff037224 */ /* 0x000fe400078e0a02 */
[----:B------:R-:W-:-:S04]  /*17d0*/  IMAD.HI.U32 R2, R6, R185, RZ ;  /* 0x000000b906027227 */ /* 0x000fc800078e00ff */
[----:B------:R-:W-:Y:S02]  /*17e0*/  IMAD.MOV R2, RZ, RZ, -R2 ;  /* 0x000000ffff027224 */ /* 0x000fe400078e0a02 */
[----:B------:R-:W-:Y:S02]  /*17f0*/  @!P1 IMAD.MOV R180, RZ, RZ, -R180 ;  /* 0x000000ffffb49224 */ /* 0x000fe400078e0ab4 */
[----:B------:R-:W-:Y:S02]  /*1800*/  IMAD R185, R7, R2, R185 ;  /* 0x0000000207b97224 */ /* 0x000fe400078e02b9 */
[--C-:B------:R-:W-:Y:S01]  /*1810*/  @!P4 IMAD.IADD R183, R183, 0x1, -R7.reuse ;  /* 0x00000001b7b7c824 */ /* 0x100fe200078e0a07 */
[----:B------:R-:W-:Y:S01]  /*1820*/  ISETP.GE.AND P4, PT, R5, RZ, PT ;  /* 0x000000ff0500720c */ /* 0x000fe20003f86270 */
[--C-:B------:R-:W-:Y:S01]  /*1830*/  @!P5 IMAD.IADD R182, R182, 0x1, -R7.reuse ;  /* 0x00000001b6b6d824 */ /* 0x100fe200078e0a07 */
[----:B------:R-:W-:Y:S01]  /*1840*/  ISETP.GT.U32.AND P5, PT, R7, R185, PT ;  /* 0x000000b90700720c */ /* 0x000fe20003fa4070 */
[--C-:B------:R-:W-:Y:S01]  /*1850*/  @!P6 IMAD.IADD R181, R181, 0x1, -R7.reuse ;  /* 0x00000001b5b5e824 */ /* 0x100fe200078e0a07 */
[C---:B------:R-:W-:Y:S01]  /*1860*/  ISETP.GT.U32.AND P1, PT, R7.reuse, R183, PT ;  /* 0x000000b70700720c */ /* 0x040fe20003f24070 */
[----:B------:R-:W-:Y:S01]  /*1870*/  IMAD R184, R7, R3, R184 ;  /* 0x0000000307b87224 */ /* 0x000fe200078e02b8 */
[----:B------:R-:W-:Y:S01]  /*1880*/  LOP3.LUT R3, R216, 0x54, RZ, 0xfc, !PT ;  /* 0x00000054d8037812 */ /* 0x000fe200078efcff */
[----:B------:R-:W-:Y:S01]  /*1890*/  @!P2 IMAD.IADD R179, R179, 0x1, -R7 ;  /* 0x00000001b3b3a824 */ /* 0x000fe200078e0a07 */
[----:B------:R-:W-:Y:S01]  /*18a0*/  ISETP.GT.U32.AND P6, PT, R7, R181, PT ;  /* 0x000000b50700720c */ /* 0x000fe20003fc4070 */
[----:B------:R-:W-:Y:S01]  /*18b0*/  VIADD R217, R219, 0xfc ;  /* 0x000000fcdbd97836 */ /* 0x000fe20000000000 */
[----:B------:R-:W-:-:S02]  /*18c0*/  IABS R186, R3 ;  /* 0x0000000300ba7213 */ /* 0x000fc40000000000 */
[----:B------:R-:W-:Y:S02]  /*18d0*/  LOP3.LUT R5, R216, 0x58, RZ, 0xfc, !PT ;  /* 0x00000058d8057812 */ /* 0x000fe400078efcff */
[----:B------:R-:W-:Y:S01]  /*18e0*/  ISETP.GT.U32.AND P2, PT, R7, R179, PT ;  /* 0x000000b30700720c */ /* 0x000fe20003f44070 */
[--C-:B------:R-:W-:Y:S01]  /*18f0*/  @!P5 IMAD.IADD R185, R185, 0x1, -R7.reuse ;  /* 0x00000001b9b9d824 */ /* 0x100fe200078e0a07 */
[----:B------:R-:W-:Y:S01]  /*1900*/  IABS R187, R5 ;  /* 0x0000000500bb7213 */ /* 0x000fe20000000000 */
[----:B------:R-:W-:Y:S01]  /*1910*/  IMAD.HI.U32 R2, R6, R186, RZ ;  /* 0x000000ba06027227 */ /* 0x000fe200078e00ff */
[----:B------:R-:W-:Y:S02]  /*1920*/  IABS R158, R217 ;  /* 0x000000d9009e7213 */ /* 0x000fe40000000000 */
[----:B------:R-:W-:Y:S01]  /*1930*/  ISETP.GT.U32.AND P5, PT, R7, R185, PT ;  /* 0x000000b90700720c */ /* 0x000fe20003fa4070 */
[----:B------:R-:W-:Y:S01]  /*1940*/  @!P1 IMAD.IADD R183, R183, 0x1, -R7 ;  /* 0x00000001b7b79824 */ /* 0x000fe200078e0a07 */
[----:B------:R-:W-:Y:S01]  /*1950*/  ISETP.GE.AND P1, PT, R3, RZ, PT ;  /* 0x000000ff0300720c */ /* 0x000fe20003f26270 */
[----:B------:R-:W-:-:S02]  /*1960*/  IMAD.MOV R3, RZ, RZ, -R2 ;  /* 0x000000ffff037224 */ /* 0x000fc400078e0a02 */
[----:B------:R-:W-:-:S04]  /*1970*/  IMAD.HI.U32 R2, R6, R187, RZ ;  /* 0x000000bb06027227 */ /* 0x000fc800078e00ff */
[--C-:B------:R-:W-:Y:S01]  /*1980*/  @!P6 IMAD.IADD R181, R181, 0x1, -R7.reuse ;  /* 0x00000001b5b5e824 */ /* 0x100fe200078e0a07 */
[----:B------:R-:W-:Y:S01]  /*1990*/  ISETP.GT.U32.AND P6, PT, R7, R184, PT ;  /* 0x000000b80700720c */ /* 0x000fe20003fc4070 */
[----:B------:R-:W-:Y:S02]  /*19a0*/  IMAD.MOV R2, RZ, RZ, -R2 ;  /* 0x000000ffff027224 */ /* 0x000fe400078e0a02 */
[----:B------:R-:W-:Y:S01]  /*19b0*/  @!P2 IMAD.IADD R179, R179, 0x1, -R7 ;  /* 0x00000001b3b3a824 */ /* 0x000fe200078e0a07 */
[----:B------:R-:W-:Y:S01]  /*19c0*/  ISETP.GE.AND P2, PT, R10, RZ, PT ;  /* 0x000000ff0a00720c */ /* 0x000fe20003f46270 */
[----:B------:R-:W-:Y:S02]  /*19d0*/  IMAD R187, R7, R2, R187 ;  /* 0x0000000207bb7224 */ /* 0x000fe400078e02bb */
[----:B------:R-:W-:Y:S02]  /*19e0*/  @!P5 IMAD.IADD R185, R185, 0x1, -R7 ;  /* 0x00000001b9b9d824 */ /* 0x000fe400078e0a07 */
[----:B------:R-:W-:Y:S01]  /*19f0*/  VIADD R10, R219, 0x5c ;  /* 0x0000005cdb0a7836 */ /* 0x000fe20000000000 */
[----:B------:R-:W-:Y:S01]  /*1a00*/  ISETP.GT.U32.AND P5, PT, R7, R187, PT ;  /* 0x000000bb0700720c */ /* 0x000fe20003fa4070 */
[----:B------:R-:W-:-:S02]  /*1a10*/  @!P0 IMAD.MOV R181, RZ, RZ, -R181 ;  /* 0x000000ffffb58224 */ /* 0x000fc400078e0ab5 */
[----:B------:R-:W-:Y:S01]  /*1a20*/  @!P6 IMAD.IADD R184, R184, 0x1, -R7 ;  /* 0x00000001b8b8e824 */ /* 0x000fe200078e0a07 */
[----:B------:R-:W-:Y:S01]  /*1a30*/  ISETP.GE.AND P6, PT, R11, RZ, PT ;  /* 0x000000ff0b00720c */ /* 0x000fe20003fc6270 */
[C---:B------:R-:W-:Y:S01]  /*1a40*/  IMAD R186, R7.reuse, R3, R186 ;  /* 0x0000000307ba7224 */ /* 0x040fe200078e02ba */
[----:B------:R-:W-:Y:S01]  /*1a50*/  IABS R188, R10 ;  /* 0x0000000a00bc7213 */ /* 0x000fe20000000000 */
[----:B------:R-:W-:Y:S01]  /*1a60*/  @!P3 IMAD.MOV R179, RZ, RZ, -R179 ;  /* 0x000000ffffb3b224 */ /* 0x000fe200078e0ab3 */
[----:B------:R-:W-:Y:S01]  /*1a70*/  LOP3.LUT R11, R216, 0x60, RZ, 0xfc, !PT ;  /* 0x00000060d80b7812 */ /* 0x000fe200078efcff */
[----:B------:R-:W-:Y:S01]  /*1a80*/  @!P2 IMAD.MOV R182, RZ, RZ, -R182 ;  /* 0x000000ffffb6a224 */ /* 0x000fe200078e0ab6 */
[----:B------:R-:W-:Y:S01]  /*1a90*/  ISETP.GT.U32.AND P0, PT, R7, R184, PT ;  /* 0x000000b80700720c */ /* 0x000fe20003f04070 */
[----:B------:R-:W-:Y:S01]  /*1aa0*/  IMAD.HI.U32 R2, R6, R188, RZ ;  /* 0x000000bc06027227 */ /* 0x000fe200078e00ff */
[----:B------:R-:W-:Y:S02]  /*1ab0*/  IABS R189, R11 ;  /* 0x0000000b00bd7213 */ /* 0x000fe40000000000 */
[----:B------:R-:W-:Y:S01]  /*1ac0*/  ISETP.GE.AND P3, PT, R4, RZ, PT ;  /* 0x000000ff0400720c */ /* 0x000fe20003f66270 */
[----:B------:R-:W-:-:S02]  /*1ad0*/  @!P5 IMAD.IADD R187, R187, 0x1, -R7 ;  /* 0x00000001bbbbd824 */ /* 0x000fc400078e0a07 */
[----:B------:R-:W-:Y:S02]  /*1ae0*/  IMAD.MOV R2, RZ, RZ, -R2 ;  /* 0x000000ffff027224 */ /* 0x000fe400078e0a02 */
[----:B------:R-:W-:Y:S01]  /*1af0*/  IMAD.HI.U32 R3, R6, R189, RZ ;  /* 0x000000bd06037227 */ /* 0x000fe200078e00ff */
[----:B------:R-:W-:-:S03]  /*1b00*/  ISETP.GT.U32.AND P5, PT, R7, R187, PT ;  /* 0x000000bb0700720c */ /* 0x000fc60003fa4070 */
[----:B------:R-:W-:Y:S02]  /*1b10*/  IMAD R188, R7, R2, R188 ;  /* 0x0000000207bc7224 */ /* 0x000fe400078e02bc */
[----:B------:R-:W-:Y:S01]  /*1b20*/  IMAD.MOV R4, RZ, RZ, -R3 ;  /* 0x000000ffff047224 */ /* 0x000fe200078e0a03 */
[----:B------:R-:W-:Y:S01]  /*1b30*/  LOP3.LUT R3, R216, 0x6c, RZ, 0xfc, !PT ;  /* 0x0000006cd8037812 */ /* 0x000fe200078efcff */
[----:B------:R-:W-:-:S03]  /*1b40*/  IMAD.HI.U32 R2, R6, R190, RZ ;  /* 0x000000be06027227 */ /* 0x000fc600078e00ff */
[----:B------:R-:W-:Y:S01]  /*1b50*/  IABS R192, R3 ;  /* 0x0000000300c07213 */ /* 0x000fe20000000000 */
[C---:B------:R-:W-:Y:S01]  /*1b60*/  IMAD R189, R7.reuse, R4, R189 ;  /* 0x0000000407bd7224 */ /* 0x040fe200078e02bd */
[----:B------:R-:W-:Y:S01]  /*1b70*/  LOP3.LUT R4, R216, 0x70, RZ, 0xfc, !PT ;  /* 0x00000070d8047812 */ /* 0x000fe200078efcff */
[----:B------:R-:W-:Y:S02]  /*1b80*/  IMAD.MOV R2, RZ, RZ, -R2 ;  /* 0x000000ffff027224 */ /* 0x000fe400078e0a02 */
[----:B------:R-:W-:Y:S01]  /*1b90*/  @!P0 IMAD.IADD R184, R184, 0x1, -R7 ;  /* 0x00000001b8b88824 */ /* 0x000fe200078e0a07 */
[C---:B------:R-:W-:Y:S01]  /*1ba0*/  ISETP.GT.U32.AND P0, PT, R7.reuse, R186, PT ;  /* 0x000000ba0700720c */ /* 0x040fe20003f04070 */
[C---:B------:R-:W-:Y:S01]  /*1bb0*/  IMAD R190, R7.reuse, R2, R190 ;  /* 0x0000000207be7224 */ /* 0x040fe200078e02be */
[----:B------:R-:W-:Y:S01]  /*1bc0*/  IABS R193, R4 ;  /* 0x0000000400c17213 */ /* 0x000fe20000000000 */
[----:B------:R-:W-:Y:S01]  /*1bd0*/  @!P6 IMAD.MOV R185, RZ, RZ, -R185 ;  /* 0x000000ffffb9e224 */ /* 0x000fe200078e0ab9 */
[----:B------:R-:W-:Y:S01]  /*1be0*/  ISETP.GT.U32.AND P6, PT, R7, R189, PT ;  /* 0x000000bd0700720c */ /* 0x000fe20003fc4070 */
[----:B------:R-:W-:Y:S01]  /*1bf0*/  @!P5 IMAD.IADD R187, R187, 0x1, -R7 ;  /* 0x00000001bbbbd824 */ /* 0x000fe200078e0a07 */
[----:B------:R-:W-:Y:S01]  /*1c00*/  ISETP.GT.U32.AND P5, PT, R7, R190, PT ;  /* 0x000000be0700720c */ /* 0x000fe20003fa4070 */
[----:B------:R-:W-:-:S04]  /*1c10*/  IMAD.HI.U32 R2, R6, R191, RZ ;  /* 0x000000bf06027227 */ /* 0x000fc800078e00ff */
[----:B------:R-:W-:Y:S02]  /*1c20*/  IMAD.MOV R2, RZ, RZ, -R2 ;  /* 0x000000ffff027224 */ /* 0x000fe400078e0a02 */
[----:B------:R-:W-:Y:S01]  /*1c30*/  @!P0 IMAD.IADD R186, R186, 0x1, -R7 ;  /* 0x00000001baba8824 */ /* 0x000fe200078e0a07 */
[----:B------:R-:W-:Y:S01]  /*1c40*/  ISETP.GE.AND P0, PT, R5, RZ, PT ;  /* 0x000000ff0500720c */ /* 0x000fe20003f06270 */
[----:B------:R-:W-:Y:S01]  /*1c50*/  @!P3 IMAD.MOV R183, RZ, RZ, -R183 ;  /* 0x000000ffffb7b224 */ /* 0x000fe200078e0ab7 */
[----:B------:R-:W-:Y:S01]  /*1c60*/  ISETP.GT.U32.AND P3, PT, R7, R188, PT ;  /* 0x000000bc0700720c */ /* 0x000fe20003f64070 */
[--C-:B------:R-:W-:Y:S01]  /*1c70*/  @!P6 IMAD.IADD R189, R189, 0x1, -R7.reuse ;  /* 0x00000001bdbde824 */ /* 0x100fe200078e0a07 */
[C---:B------:R-:W-:Y:S01]  /*1c80*/  ISETP.GT.U32.AND P2, PT, R7.reuse, R186, PT ;  /* 0x000000ba0700720c */ /* 0x040fe20003f44070 */
[----:B------:R-:W-:Y:S01]  /*1c90*/  @!P5 IMAD.IADD R190, R190, 0x1, -R7 ;  /* 0x00000001bebed824 */ /* 0x000fe200078e0a07 */
[----:B------:R-:W-:Y:S01]  /*1ca0*/  LOP3.LUT R5, R216, 0x74, RZ, 0xfc, !PT ;  /* 0x00000074d8057812 */ /* 0x000fe200078efcff */
[C---:B------:R-:W-:Y:S01]  /*1cb0*/  IMAD R191, R7.reuse, R2, R191 ;  /* 0x0000000207bf7224 */ /* 0x040fe200078e02bf */
[----:B------:R-:W-:Y:S01]  /*1cc0*/  ISETP.GT.U32.AND P5, PT, R7, R189, PT ;  /* 0x000000bd0700720c */ /* 0x000fe20003fa4070 */
[----:B------:R-:W-:Y:S01]  /*1cd0*/  IMAD.HI.U32 R2, R6, R192, RZ ;  /* 0x000000c006027227 */ /* 0x000fe200078e00ff */
[----:B------:R-:W-:-:S03]  /*1ce0*/  IABS R194, R5 ;  /* 0x0000000500c27213 */ /* 0x000fc60000000000 */
[----:B------:R-:W-:Y:S02]  /*1cf0*/  IMAD.MOV R2, RZ, RZ, -R2 ;  /* 0x000000ffff027224 */ /* 0x000fe400078e0a02 */
[----:B------:R-:W-:Y:S01]  /*1d00*/  @!P0 IMAD.MOV R187, RZ, RZ, -R187 ;  /* 0x000000ffffbb8224 */ /* 0x000fe200078e0abb */
[C---:B------:R-:W-:Y:S01]  /*1d10*/  ISETP.GT.U32.AND P0, PT, R7.reuse, R191, PT ;  /* 0x000000bf0700720c */ /* 0x040fe20003f04070 */
[----:B------:R-:W-:Y:S02]  /*1d20*/  IMAD R192, R7, R2, R192 ;  /* 0x0000000207c07224 */ /* 0x000fe400078e02c0 */
[--C-:B------:R-:W-:Y:S01]  /*1d30*/  @!P2 IMAD.IADD R186, R186, 0x1, -R7.reuse ;  /* 0x00000001babaa824 */ /* 0x100fe200078e0a07 */
[----:B------:R-:W-:Y:S01]  /*1d40*/  ISETP.GE.AND P2, PT, R11, RZ, PT ;  /* 0x000000ff0b00720c */ /* 0x000fe20003f46270 */
[--C-:B------:R-:W-:Y:S01]  /*1d50*/  @!P3 IMAD.IADD R188, R188, 0x1, -R7.reuse ;  /* 0x00000001bcbcb824 */ /* 0x100fe200078e0a07 */
[----:B------:R-:W-:Y:S01]  /*1d60*/  ISETP.GE.AND P3, PT, R12, RZ, PT ;  /* 0x000000ff0c00720c */ /* 0x000fe20003f66270 */
[----:B------:R-:W-:Y:S01]  /*1d70*/  @!P5 IMAD.IADD R189, R189, 0x1, -R7 ;  /* 0x00000001bdbdd824 */ /* 0x000fe200078e0a07 */
[C---:B------:R-:W-:Y:S01]  /*1d80*/  ISETP.GT.U32.AND P5, PT, R7.reuse, R192, PT ;  /* 0x000000c00700720c */ /* 0x040fe20003fa4070 */
[----:B------:R-:W-:Y:S01]  /*1d90*/  @!P1 IMAD.MOV R186, RZ, RZ, -R186 ;  /* 0x000000ffffba9224 */ /* 0x000fe200078e0aba */
[C---:B------:R-:W-:Y:S01]  /*1da0*/  ISETP.GT.U32.AND P1, PT, R7.reuse, R190, PT ;  /* 0x000000be0700720c */ /* 0x040fe20003f24070 */
[----:B------:R-:W-:Y:S01]  /*1db0*/  IMAD.HI.U32 R2, R6, R193, RZ ;  /* 0x000000c106027227 */ /* 0x000fe200078e00ff */
[----:B------:R-:W-:-:S02]  /*1dc0*/  ISETP.GT.U32.AND P6, PT, R7, R188, PT ;  /* 0x000000bc0700720c */ /* 0x000fc40003fc4070 */
[----:B------:R-:W-:Y:S01]  /*1dd0*/  LOP3.LUT R11, R216, 0x94, RZ, 0xfc, !PT ;  /* 0x00000094d80b7812 */ /* 0x000fe200078efcff */
[----:B------:R-:W-:Y:S01]  /*1de0*/  @!P4 IMAD.MOV R184, RZ, RZ, -R184 ;  /* 0x000000ffffb8c224 */ /* 0x000fe200078e0ab8 */
[----:B------:R-:W-:Y:S01]  /*1df0*/  ISETP.GE.AND P4, PT, R10, RZ, PT ;  /* 0x000000ff0a00720c */ /* 0x000fe20003f86270 */
[----:B------:R-:W-:Y:S01]  /*1e00*/  IMAD.MOV R2, RZ, RZ, -R2 ;  /* 0x000000ffff027224 */ /* 0x000fe200078e0a02 */
[----:B------:R-:W-:Y:S01]  /*1e10*/  LOP3.LUT R10, R216, 0x78, RZ, 0xfc, !PT ;  /* 0x00000078d80a7812 */ /* 0x000fe200078efcff */
[----:B------:R-:W-:Y:S01]  /*1e20*/  @!P0 IMAD.IADD R191, R191, 0x1, -R7 ;  /* 0x00000001bfbf8824 */ /* 0x000fe200078e0a07 */
[----:B------:R-:W-:Y:S01]  /*1e30*/  ISETP.GE.AND P0, PT, R4, RZ, PT ;  /* 0x000000ff0400720c */ /* 0x000fe20003f06270 */
[C---:B------:R-:W-:Y:S01]  /*1e40*/  IMAD R193, R7.reuse, R2, R193 ;  /* 0x0000000207c17224 */ /* 0x040fe200078e02c1 */
[----:B------:R-:W-:Y:S01]  /*1e50*/  IABS R195, R10 ;  /* 0x0000000a00c37213 */ /* 0x000fe20000000000 */
[----:B------:R-:W-:Y:S01]  /*1e60*/  @!P5 IMAD.IADD R192, R192, 0x1, -R7 ;  /* 0x00000001c0c0d824 */ /* 0x000fe200078e0a07 */
[----:B------:R-:W-:Y:S01]  /*1e70*/  ISETP.GT.U32.AND P5, PT, R7, R191, PT ;  /* 0x000000bf0700720c */ /* 0x000fe20003fa4070 */
[----:B------:R-:W-:Y:S01]  /*1e80*/  IMAD.HI.U32 R2, R6, R194, RZ ;  /* 0x000000c206027227 */ /* 0x000fe200078e00ff */
[----:B------:R-:W-:-:S02]  /*1e90*/  LOP3.LUT R12, R216, 0x98, RZ, 0xfc, !PT ;  /* 0x00000098d80c7812 */ /* 0x000fc400078efcff */
[----:B------:R-:W-:Y:S01]  /*1ea0*/  IABS R155, R11 ;  /* 0x0000000b009b7213 */ /* 0x000fe20000000000 */
[--C-:B------:R-:W-:Y:S01]  /*1eb0*/  @!P1 IMAD.IADD R190, R190, 0x1, -R7.reuse ;  /* 0x00000001bebe9824 */ /* 0x100fe200078e0a07 */
[----:B------:R-:W-:Y:S01]  /*1ec0*/  ISETP.GE.AND P1, PT, R3, RZ, PT ;  /* 0x000000ff0300720c */ /* 0x000fe20003f26270 */
[----:B------:R-:W-:Y:S01]  /*1ed0*/  @!P6 IMAD.IADD R188, R188, 0x1, -R7 ;  /* 0x00000001bcbce824 */ /* 0x000fe200078e0a07 */
[----:B------:R-:W-:Y:S01]  /*1ee0*/  ISETP.GE.AND P6, PT, R13, RZ, PT ;  /* 0x000000ff0d00720c */ /* 0x000fe20003fc6270 */
[----:B------:R-:W-:Y:S01]  /*1ef0*/  IMAD.MOV R3, RZ, RZ, -R2 ;  /* 0x000000ffff037224 */ /* 0x000fe200078e0a02 */
[----:B------:R-:W-:Y:S01]  /*1f00*/  IABS R146, R12 ;  /* 0x0000000c00927213 */ /* 0x000fe20000000000 */
[----:B------:R-:W-:Y:S01]  /*1f10*/  IMAD.HI.U32 R2, R6, R195, RZ ;  /* 0x000000c306027227 */ /* 0x000fe200078e00ff */
[----:B------:R-:W-:-:S03]  /*1f20*/  LOP3.LUT R13, R216, 0xa0, RZ, 0xfc, !PT ;  /* 0x000000a0d80d7812 */ /* 0x000fc600078efcff */
[----:B------:R-:W-:Y:S01]  /*1f30*/  @!P4 IMAD.MOV R188, RZ, RZ, -R188 ;  /* 0x000000ffffbcc224 */ /* 0x000fe200078e0abc */
[----:B------:R-:W-:Y:S01]  /*1f40*/  ISETP.GT.U32.AND P4, PT, R7, R193, PT ;  /* 0x000000c10700720c */ /* 0x000fe20003f84070 */
[----:B------:R-:W-:Y:S01]  /*1f50*/  IMAD.MOV R2, RZ, RZ, -R2 ;  /* 0x000000ffff027224 */ /* 0x000fe200078e0a02 */
[----:B------:R-:W-:Y:S01]  /*1f60*/  IABS R145, R13 ;  /* 0x0000000d00917213 */ /* 0x000fe20000000000 */
[----:B------:R-:W-:Y:S02]  /*1f70*/  @!P5 IMAD.IADD R191, R191, 0x1, -R7 ;  /* 0x00000001bfbfd824 */ /* 0x000fe400078e0a07 */
[----:B------:R-:W-:Y:S02]  /*1f80*/  IMAD R195, R7, R2, R195 ;  /* 0x0000000207c37224 */ /* 0x000fe400078e02c3 */
[----:B------:R-:W-:Y:S02]  /*1f90*/  @!P6 IMAD.MOV R191, RZ, RZ, -R191 ;  /* 0x000000ffffbfe224 */ /* 0x000fe400078e0abf */
[----:B------:R-:W-:Y:S01]  /*1fa0*/  VIADD R4, R219, 0x7c ;  /* 0x0000007cdb047836 */ /* 0x000fe20000000000 */
[----:B------:R-:W-:Y:S01]  /*1fb0*/  ISETP.GT.U32.AND P6, PT, R7, R195, PT ;  /* 0x000000c30700720c */ /* 0x000fe20003fc4070 */
[----:B------:R-:W-:Y:S01]  /*1fc0*/  @!P3 IMAD.MOV R190, RZ, RZ, -R190 ;  /* 0x000000ffffbeb224 */ /* 0x000fe200078e0abe */
[----:B------:R-:W-:Y:S01]  /*1fd0*/  ISETP.GE.AND P3, PT, R5, RZ, PT ;  /* 0x000000ff0500720c */ /* 0x000fe20003f66270 */
[----:B------:R-:W-:Y:S01]  /*1fe0*/  @!P4 IMAD.IADD R193, R193, 0x1, -R7 ;  /* 0x00000001c1c1c824 */ /* 0x000fe200078e0a07 */
[----:B------:R-:W-:Y:S01]  /*1ff0*/  IABS R196, R4 ;  /* 0x0000000400c47213 */ /* 0x000fe20000000000 */
[C---:B------:R-:W-:Y:S01]  /*2000*/  IMAD R194, R7.reuse, R3, R194 ;  /* 0x0000000307c27224 */ /* 0x040fe200078e02c2 */
[----:B------:R-:W-:Y:S01]  /*2010*/  LOP3.LUT R5, R216, 0x80, RZ, 0xfc, !PT ;  /* 0x00000080d8057812 */ /* 0x000fe200078efcff */
[----:B------:R-:W-:Y:S01]  /*2020*/  @!P2 IMAD.MOV R189, RZ, RZ, -R189 ;  /* 0x000000ffffbda224 */ /* 0x000fe200078e0abd */
[----:B------:R-:W-:Y:S01]  /*2030*/  ISETP.GT.U32.AND P4, PT, R7, R193, PT ;  /* 0x000000c10700720c */ /* 0x000fe20003f84070 */
[----:B------:R-:W-:Y:S01]  /*2040*/  IMAD.HI.U32 R2, R6, R196, RZ ;  /* 0x000000c406027227 */ /* 0x000fe200078e00ff */
[----:B------:R-:W-:-:S02]  /*2050*/  IABS R197, R5 ;  /* 0x0000000500c57213 */ /* 0x000fc40000000000 */
[----:B------:R-:W-:Y:S01]  /*2060*/  ISETP.GT.U32.AND P5, PT, R7, R194, PT ;  /* 0x000000c20700720c */ /* 0x000fe20003fa4070 */
[----:B------:R-:W-:Y:S01]  /*2070*/  @!P6 IMAD.IADD R195, R195, 0x1, -R7 ;  /* 0x00000001c3c3e824 */ /* 0x000fe200078e0a07 */
[C---:B------:R-:W-:Y:S01]  /*2080*/  ISETP.GT.U32.AND P2, PT, R7.reuse, R192, PT ;  /* 0x000000c00700720c */ /* 0x040fe20003f44070 */
[----:B------:R-:W-:Y:S02]  /*2090*/  IMAD.MOV R3, RZ, RZ, -R2 ;  /* 0x000000ffff037224 */ /* 0x000fe400078e0a02 */
[----:B------:R-:W-:Y:S01]  /*20a0*/  IMAD.HI.U32 R2, R6, R197, RZ ;  /* 0x000000c506027227 */ /* 0x000fe200078e00ff */
[----:B------:R-:W-:-:S03]  /*20b0*/  ISETP.GT.U32.AND P6, PT, R7, R195, PT ;  /* 0x000000c30700720c */ /* 0x000fc60003fc4070 */
[----:B------:R-:W-:Y:S01]  /*20c0*/  @!P4 IMAD.IADD R193, R193, 0x1, -R7 ;  /* 0x00000001c1c1c824 */ /* 0x000fe200078e0a07 */
[----:B------:R-:W-:Y:S01]  /*20d0*/  ISETP.GE.AND P4, PT, R5, RZ, PT ;  /* 0x000000ff0500720c */ /* 0x000fe20003f86270 */
[C---:B------:R-:W-:Y:S01]  /*20e0*/  IMAD R196, R7.reuse, R3, R196 ;  /* 0x0000000307c47224 */ /* 0x040fe200078e02c4 */
[C---:B------:R-:W-:Y:S01]  /*20f0*/  LOP3.LUT R3, R216.reuse, 0x88, RZ, 0xfc, !PT ;  /* 0x00000088d8037812 */ /* 0x040fe200078efcff */
[----:B------:R-:W-:Y:S01]  /*2100*/  IMAD.MOV R2, RZ, RZ, -R2 ;  /* 0x000000ffff027224 */ /* 0x000fe200078e0a02 */
[----:B------:R-:W-:Y:S01]  /*2110*/  LOP3.LUT R5, R216, 0x90, RZ, 0xfc, !PT ;  /* 0x00000090d8057812 */ /* 0x000fe200078efcff */
[----:B------:R-:W-:Y:S01]  /*2120*/  @!P0 IMAD.MOV R193, RZ, RZ, -R193 ;  /* 0x000000ffffc18224 */ /* 0x000fe200078e0ac1 */
[C---:B------:R-:W-:Y:S01]  /*2130*/  ISETP.GT.U32.AND P0, PT, R7.reuse, R196, PT ;  /* 0x000000c40700720c */ /* 0x040fe20003f04070 */
[----:B------:R-:W-:Y:S01]  /*2140*/  IMAD R197, R7, R2, R197 ;  /* 0x0000000207c57224 */ /* 0x000fe200078e02c5 */
[----:B------:R-:W-:Y:S01]  /*2150*/  IABS R159, R3 ;  /* 0x00000003009f7213 */ /* 0x000fe20000000000 */
[--C-:B------:R-:W-:Y:S01]  /*2160*/  @!P6 IMAD.IADD R195, R195, 0x1, -R7.reuse ;  /* 0x00000001c3c3e824 */ /* 0x100fe200078e0a07 */
[----:B------:R-:W-:Y:S01]  /*2170*/  IABS R153, R5 ;  /* 0x0000000500997213 */ /* 0x000fe20000000000 */
[--C-:B------:R-:W-:Y:S01]  /*2180*/  @!P5 IMAD.IADD R194, R194, 0x1, -R7.reuse ;  /* 0x00000001c2c2d824 */ /* 0x100fe200078e0a07 */
[----:B------:R-:W-:Y:S01]  /*2190*/  ISETP.GT.U32.AND P6, PT, R7, R197, PT ;  /* 0x000000c50700720c */ /* 0x000fe20003fc4070 */
[----:B------:R-:W-:Y:S01]  /*21a0*/  @!P2 IMAD.IADD R192, R192, 0x1, -R7 ;  /* 0x00000001c0c0a824 */ /* 0x000fe200078e0a07 */
[----:B------:R-:W-:-:S02]  /*21b0*/  ISETP.GE.AND P5, PT, R4, RZ, PT ;  /* 0x000000ff0400720c */ /* 0x000fc40003fa6270 */
[----:B------:R-:W-:Y:S01]  /*21c0*/  LOP3.LUT R4, R216, 0x84, RZ, 0xfc, !PT ;  /* 0x00000084d8047812 */ /* 0x000fe200078efcff */
[----:B------:R-:W-:Y:S01]  /*21d0*/  @!P1 IMAD.MOV R192, RZ, RZ, -R192 ;  /* 0x000000ffffc09224 */ /* 0x000fe200078e0ac0 */
[----:B------:R-:W-:Y:S01]  /*21e0*/  ISETP.GE.AND P2, PT, R10, RZ, PT ;  /* 0x000000ff0a00720c */ /* 0x000fe20003f46270 */
[----:B------:R-:W-:Y:S01]  /*21f0*/  @!P0 IMAD.IADD R196, R196, 0x1, -R7 ;  /* 0x00000001c4c48824 */ /* 0x000fe200078e0a07 */
[----:B------:R-:W-:Y:S02]  /*2200*/  IABS R151, R4 ;  /* 0x0000000400977213 */ /* 0x000fe40000000000 */
[----:B------:R-:W-:-:S03]  /*2210*/  ISETP.GT.U32.AND P1, PT, R7, R194, PT ;  /* 0x000000c20700720c */ /* 0x000fc60003f24070 */
[----:B------:R-:W-:Y:S01]  /*2220*/  @!P6 IMAD.IADD R197, R197, 0x1, -R7 ;  /* 0x00000001c5c5e824 */ /* 0x000fe200078e0a07 */
[----:B------:R-:W-:Y:S01]  /*2230*/  ISETP.GT.U32.AND P6, PT, R7, R196, PT ;  /* 0x000000c40700720c */ /* 0x000fe20003fc4070 */
[----:B------:R-:W-:-:S04]  /*2240*/  IMAD.HI.U32 R2, R6, R151, RZ ;  /* 0x0000009706027227 */ /* 0x000fc800078e00ff */
[----:B------:R-:W-:Y:S02]  /*2250*/  IMAD.MOV R2, RZ, RZ, -R2 ;  /* 0x000000ffff027224 */ /* 0x000fe400078e0a02 */
[----:B------:R-:W-:Y:S01]  /*2260*/  @!P2 IMAD.MOV R195, RZ, RZ, -R195 ;  /* 0x000000ffffc3a224 */ /* 0x000fe200078e0ac3 */
[C---:B------:R-:W-:Y:S01]  /*2270*/  ISETP.GT.U32.AND P2, PT, R7.reuse, R197, PT ;  /* 0x000000c50700720c */ /* 0x040fe20003f44070 */
[----:B------:R-:W-:Y:S02]  /*2280*/  IMAD R151, R7, R2, R151 ;  /* 0x0000000207977224 */ /* 0x000fe400078e0297 */
[----:B------:R-:W-:-:S04]  /*2290*/  IMAD.HI.U32 R2, R6, R159, RZ ;  /* 0x0000009f06027227 */ /* 0x000fc800078e00ff */
[--C-:B------:R-:W-:Y:S01]  /*22a0*/  @!P6 IMAD.IADD R196, R196, 0x1, -R7.reuse ;  /* 0x00000001c4c4e824 */ /* 0x100fe200078e0a07 */
[C---:B------:R-:W-:Y:S01]  /*22b0*/  ISETP.GT.U32.AND P6, PT, R7.reuse, R151, PT ;  /* 0x000000970700720c */ /* 0x040fe20003fc4070 */
[----:B------:R-:W-:Y:S02]  /*22c0*/  IMAD.MOV R2, RZ, RZ, -R2 ;  /* 0x000000ffff027224 */ /* 0x000fe400078e0a02 */
[----:B------:R-:W-:Y:S01]  /*22d0*/  @!P1 IMAD.IADD R194, R194, 0x1, -R7 ;  /* 0x00000001c2c29824 */ /* 0x000fe200078e0a07 */
[----:B------:R-:W-:Y:S01]  /*22e0*/  ISETP.GE.AND P1, PT, R4, RZ, PT ;  /* 0x000000ff0400720c */ /* 0x000fe20003f26270 */
[----:B------:R-:W-:Y:S01]  /*22f0*/  IMAD R159, R7, R2, R159 ;  /* 0x00000002079f7224 */ /* 0x000fe200078e029f */
[----:B------:R-:W-:Y:S01]  /*2300*/  LOP3.LUT R4, R216, 0x8c, RZ, 0xfc, !PT ;  /* 0x0000008cd8047812 */ /* 0x000fe200078efcff */
[----:B------:R-:W-:-:S03]  /*2310*/  IMAD.HI.U32 R2, R6, R153, RZ ;  /* 0x0000009906027227 */ /* 0x000fc600078e00ff */
[----:B------:R-:W-:Y:S01]  /*2320*/  IABS R144, R4 ;  /* 0x0000000400907213 */ /* 0x000fe20000000000 */
[----:B------:R-:W-:Y:S01]  /*2330*/  IMAD.MOV R2, RZ, RZ, -R2 ;  /* 0x000000ffff027224 */ /* 0x000fe200078e0a02 */
[----:B------:R-:W-:Y:S01]  /*2340*/  ISETP.GE.AND P0, PT, R4, RZ, PT ;  /* 0x000000ff0400720c */ /* 0x000fe20003f06270 */
[----:B------:R-:W-:Y:S02]  /*2350*/  @!P6 IMAD.IADD R151, R151, 0x1, -R7 ;  /* 0x000000019797e824 */ /* 0x000fe400078e0a07 */
[C---:B------:R-:W-:Y:S02]  /*2360*/  IMAD R153, R7.reuse, R2, R153 ;  /* 0x0000000207997224 */ /* 0x040fe400078e0299 */
[----:B------:R-:W-:Y:S01]  /*2370*/  @!P3 IMAD.MOV R194, RZ, RZ, -R194 ;  /* 0x000000ffffc2b224 */ /* 0x000fe200078e0ac2 */
[----:B------:R-:W-:Y:S01]  /*2380*/  ISETP.GT.U32.AND P6, PT, R7, R151, PT ;  /* 0x000000970700720c */ /* 0x000fe20003fc4070 */
[----:B------:R-:W-:Y:S01]  /*2390*/  @!P2 IMAD.IADD R197, R197, 0x1, -R7 ;  /* 0x00000001c5c5a824 */ /* 0x000fe200078e0a07 */
[----:B------:R-:W-:Y:S01]  /*23a0*/  ISETP.GE.AND P3, PT, R3, RZ, PT ;  /* 0x000000ff0300720c */ /* 0x000fe20003f66270 */
[----:B------:R-:W-:Y:S01]  /*23b0*/  IMAD.HI.U32 R3, R6, R144, RZ ;  /* 0x0000009006037227 */ /* 0x000fe200078e00ff */
[----:B------:R-:W-:-:S03]  /*23c0*/  ISETP.GT.U32.AND P2, PT, R7, R159, PT ;  /* 0x0000009f0700720c */ /* 0x000fc60003f44070 */
[----:B------:R-:W-:Y:S02]  /*23d0*/  IMAD.MOV R3, RZ, RZ, -R3 ;  /* 0x000000ffff037224 */ /* 0x000fe400078e0a03 */
[----:B------:R-:W-:Y:S01]  /*23e0*/  @!P4 IMAD.MOV R197, RZ, RZ, -R197 ;  /* 0x000000ffffc5c224 */ /* 0x000fe200078e0ac5 */
[----:B------:R-:W-:Y:S01]  /*23f0*/  ISETP.GE.AND P4, PT, R5, RZ, PT ;  /* 0x000000ff0500720c */ /* 0x000fe20003f86270 */
[----:B------:R-:W-:Y:S02]  /*2400*/  IMAD R144, R7, R3, R144 ;  /* 0x0000000307907224 */ /* 0x000fe400078e0290 */
[--C-:B------:R-:W-:Y:S01]  /*2410*/  @!P6 IMAD.IADD R151, R151, 0x1, -R7.reuse ;  /* 0x000000019797e824 */ /* 0x100fe200078e0a07 */
[----:B------:R-:W-:Y:S01]  /*2420*/  ISETP.GT.U32.AND P6, PT, R7, R153, PT ;  /* 0x000000990700720c */ /* 0x000fe20003fc4070 */
[----:B------:R-:W-:Y:S02]  /*2430*/  VIADD R5, R219, 0x9c ;  /* 0x0000009cdb057836 */ /* 0x000fe40000000000 */
[----:B------:R-:W-:Y:S01]  /*2440*/  @!P5 IMAD.MOV R196, RZ, RZ, -R196 ;  /* 0x000000ffffc4d224 */ /* 0x000fe200078e0ac4 */
[----:B------:R-:W-:Y:S01]  /*2450*/  ISETP.GT.U32.AND P5, PT, R7, R144, PT ;  /* 0x000000900700720c */ /* 0x000fe20003fa4070 */
[----:B------:R-:W-:Y:S01]  /*2460*/  @!P2 IMAD.IADD R159, R159, 0x1, -R7 ;  /* 0x000000019f9fa824 */ /* 0x000fe200078e0a07 */
[----:B------:R-:W-:Y:S01]  /*2470*/  IABS R147, R5 ;  /* 0x0000000500937213 */ /* 0x000fe20000000000 */
[----:B------:R-:W-:-:S03]  /*2480*/  IMAD.HI.U32 R3, R6, R155, RZ ;  /* 0x0000009b06037227 */ /* 0x000fc600078e00ff */
[----:B------:R-:W-:Y:S01]  /*2490*/  ISETP.GT.U32.AND P2, PT, R7, R159, PT ;  /* 0x0000009f0700720c */ /* 0x000fe20003f44070 */
[----:B------:R-:W-:-:S04]  /*24a0*/  IMAD.HI.U32 R2, R6, R147, RZ ;  /* 0x0000009306027227 */ /* 0x000fc800078e00ff */
[--C-:B------:R-:W-:Y:S02]  /*24b0*/  @!P6 IMAD.IADD R153, R153, 0x1, -R7.reuse ;  /* 0x000000019999e824 */ /* 0x100fe400078e0a07 */
[----:B------:R-:W-:Y:S02]  /*24c0*/  IMAD.MOV R2, RZ, RZ, -R2 ;  /* 0x000000ffff027224 */ /* 0x000fe400078e0a02 */
[----:B------:R-:W-:Y:S01]  /*24d0*/  @!P5 IMAD.IADD R144, R144, 0x1, -R7 ;  /* 0x000000019090d824 */ /* 0x000fe200078e0a07 */
[C---:B------:R-:W-:Y:S01]  /*24e0*/  ISETP.GT.U32.AND P6, PT, R7.reuse, R153, PT ;  /* 0x000000990700720c */ /* 0x040fe20003fc4070 */
[C---:B------:R-:W-:Y:S02]  /*24f0*/  IMAD R147, R7.reuse, R2, R147 ;  /* 0x0000000207937224 */ /* 0x040fe400078e0293 */
[----:B------:R-:W-:Y:S01]  /*2500*/  IMAD.HI.U32 R4, R6, R146, RZ ;  /* 0x0000009206047227 */ /* 0x000fe200078e00ff */
[----:B------:R-:W-:-:S03]  /*2510*/  ISETP.GT.U32.AND P5, PT, R7, R144, PT ;  /* 0x000000900700720c */ /* 0x000fc60003fa4070 */
[----:B------:R-:W-:Y:S02]  /*2520*/  IMAD.MOV R10, RZ, RZ, -R3 ;  /* 0x000000ffff0a7224 */ /* 0x000fe400078e0a03 */
[----:B------:R-:W-:Y:S02]  /*2530*/  IMAD.MOV R4, RZ, RZ, -R4 ;  /* 0x000000ffff047224 */ /* 0x000fe400078e0a04 */
[----:B------:R-:W-:Y:S02]  /*2540*/  IMAD R155, R7, R10, R155 ;  /* 0x0000000a079b7224 */ /* 0x000fe400078e029b */
[--C-:B------:R-:W-:Y:S01]  /*2550*/  @!P6 IMAD.IADD R153, R153, 0x1, -R7.reuse ;  /* 0x000000019999e824 */ /* 0x100fe200078e0a07 */
[C---:B------:R-:W-:Y:S01]  /*2560*/  ISETP.GT.U32.AND P6, PT, R7.reuse, R147, PT ;  /* 0x000000930700720c */ /* 0x040fe20003fc4070 */
[----:B------:R-:W-:Y:S02]  /*2570*/  IMAD R146, R7, R4, R146 ;  /* 0x0000000407927224 */ /* 0x000fe400078e0292 */
[--C-:B------:R-:W-:Y:S01]  /*2580*/  @!P2 IMAD.IADD R159, R159, 0x1, -R7.reuse ;  /* 0x000000019f9fa824 */ /* 0x100fe200078e0a07 */
[C---:B------:R-:W-:Y:S01]  /*2590*/  ISETP.GT.U32.AND P2, PT, R7.reuse, R155, PT ;  /* 0x0000009b0700720c */ /* 0x040fe20003f44070 */
[----:B------:R-:W-:Y:S01]  /*25a0*/  @!P5 IMAD.IADD R144, R144, 0x1, -R7 ;  /* 0x000000019090d824 */ /* 0x000fe200078e0a07 */
[----:B------:R-:W-:Y:S01]  /*25b0*/  ISETP.GT.U32.AND P5, PT, R7, R146, PT ;  /* 0x000000920700720c */ /* 0x000fe20003fa4070 */
[----:B------:R-:W-:-:S04]  /*25c0*/  IMAD.HI.U32 R4, R6, R164, RZ ;  /* 0x000000a406047227 */ /* 0x000fc800078e00ff */
[----:B------:R-:W-:Y:S02]  /*25d0*/  IMAD.MOV R4, RZ, RZ, -R4 ;  /* 0x000000ffff047224 */ /* 0x000fe400078e0a04 */
[--C-:B------:R-:W-:Y:S02]  /*25e0*/  @!P6 IMAD.IADD R147, R147, 0x1, -R7.reuse ;  /* 0x000000019393e824 */ /* 0x100fe400078e0a07 */
[----:B------:R-:W-:Y:S02]  /*25f0*/  IMAD R164, R7, R4, R164 ;  /* 0x0000000407a47224 */ /* 0x000fe400078e02a4 */
[--C-:B------:R-:W-:Y:S01]  /*2600*/  @!P2 IMAD.IADD R155, R155, 0x1, -R7.reuse ;  /* 0x000000019b9ba824 */ /* 0x100fe200078e0a07 */
[C---:B------:R-:W-:Y:S01]  /*2610*/  ISETP.GT.U32.AND P6, PT, R7.reuse, R147, PT ;  /* 0x000000930700720c */ /* 0x040fe20003fc4070 */
[----:B------:R-:W-:Y:S02]  /*2620*/  @!P5 IMAD.IADD R146, R146, 0x1, -R7 ;  /* 0x000000019292d824 */ /* 0x000fe400078e0a07 */
[----:B------:R-:W-:Y:S01]  /*2630*/  IMAD.HI.U32 R2, R6, R145, RZ ;  /* 0x0000009106027227 */ /* 0x000fe200078e00ff */
[----:B------:R-:W-:-:S02]  /*2640*/  ISETP.GT.U32.AND P2, PT, R7, R155, PT ;  /* 0x0000009b0700720c */ /* 0x000fc40003f44070 */
[----:B------:R-:W-:Y:S01]  /*2650*/  ISETP.GT.U32.AND P5, PT, R7, R146, PT ;  /* 0x000000920700720c */ /* 0x000fe20003fa4070 */
[----:B------:R-:W-:-:S04]  /*2660*/  IMAD.HI.U32 R3, R6, R165, RZ ;  /* 0x000000a506037227 */ /* 0x000fc800078e00ff */
[----:B------:R-:W-:Y:S02]  /*2670*/  IMAD.MOV R2, RZ, RZ, -R2 ;  /* 0x000000ffff027224 */ /* 0x000fe400078e0a02 */
[----:B------:R-:W-:Y:S01]  /*2680*/  @!P6 IMAD.IADD R147, R147, 0x1, -R7 ;  /* 0x000000019393e824 */ /* 0x000fe200078e0a07 */
[C---:B------:R-:W-:Y:S01]  /*2690*/  ISETP.GT.U32.AND P6, PT, R7.reuse, R164, PT ;  /* 0x000000a40700720c */ /* 0x040fe20003fc4070 */
[----:B------:R-:W-:Y:S02]  /*26a0*/  IMAD.MOV R10, RZ, RZ, -R3 ;  /* 0x000000ffff0a7224 */ /* 0x000fe400078e0a03 */
[C---:B------:R-:W-:Y:S02]  /*26b0*/  IMAD R145, R7.reuse, R2, R145 ;  /* 0x0000000207917224 */ /* 0x040fe400078e0291 */
[----:B------:R-:W-:Y:S02]  /*26c0*/  IMAD R165, R7, R10, R165 ;  /* 0x0000000a07a57224 */ /* 0x000fe400078e02a5 */
[--C-:B------:R-:W-:Y:S01]  /*26d0*/  @!P2 IMAD.IADD R155, R155, 0x1, -R7.reuse ;  /* 0x000000019b9ba824 */ /* 0x100fe200078e0a07 */
[C---:B------:R-:W-:Y:S01]  /*26e0*/  ISETP.GT.U32.AND P2, PT, R7.reuse, R145, PT ;  /* 0x000000910700720c */ /* 0x040fe20003f44070 */
[----:B------:R-:W-:Y:S01]  /*26f0*/  @!P5 IMAD.IADD R146, R146, 0x1, -R7 ;  /* 0x000000019292d824 */ /* 0x000fe200078e0a07 */
[----:B------:R-:W-:Y:S01]  /*2700*/  ISETP.GT.U32.AND P5, PT, R7, R165, PT ;  /* 0x000000a50700720c */ /* 0x000fe20003fa4070 */
[----:B------:R-:W-:-:S04]  /*2710*/  IMAD.HI.U32 R4, R6, R157, RZ ;  /* 0x0000009d06047227 */ /* 0x000fc800078e00ff */
[----:B------:R-:W-:Y:S02]  /*2720*/  @!P6 IMAD.IADD R164, R164, 0x1, -R7 ;  /* 0x00000001a4a4e824 */ /* 0x000fe400078e0a07 */
[----:B------:R-:W-:Y:S02]  /*2730*/  IMAD.MOV R4, RZ, RZ, -R4 ;  /* 0x000000ffff047224 */ /* 0x000fe400078e0a04 */
[----:B------:R-:W-:Y:S01]  /*2740*/  IMAD.HI.U32 R2, R6, R163, RZ ;  /* 0x000000a306027227 */ /* 0x000fe200078e00ff */
[----:B------:R-:W-:-:S03]  /*2750*/  ISETP.GT.U32.AND P6, PT, R7, R164, PT ;  /* 0x000000a40700720c */ /* 0x000fc60003fc4070 */
[--C-:B------:R-:W-:Y:S02]  /*2760*/  @!P2 IMAD.IADD R145, R145, 0x1, -R7.reuse ;  /* 0x000000019191a824 */ /* 0x100fe400078e0a07 */
[----:B------:R-:W-:Y:S02]  /*2770*/  @!P5 IMAD.IADD R165, R165, 0x1, -R7 ;  /* 0x00000001a5a5d824 */ /* 0x000fe400078e0a07 */
[C---:B------:R-:W-:Y:S01]  /*2780*/  IMAD R157, R7.reuse, R4, R157 ;  /* 0x00000004079d7224 */ /* 0x040fe200078e029d */
[C---:B------:R-:W-:Y:S01]  /*2790*/  ISETP.GT.U32.AND P2, PT, R7.reuse, R145, PT ;  /* 0x000000910700720c */ /* 0x040fe20003f44070 */
[----:B------:R-:W-:Y:S01]  /*27a0*/  IMAD.HI.U32 R3, R6, R162, RZ ;  /* 0x000000a206037227 */ /* 0x000fe200078e00ff */
[----:B------:R-:W-:-:S03]  /*27b0*/  ISETP.GT.U32.AND P5, PT, R7, R165, PT ;  /* 0x000000a50700720c */ /* 0x000fc60003fa4070 */
[----:B------:R-:W-:Y:S01]  /*27c0*/  @!P6 IMAD.IADD R164, R164, 0x1, -R7 ;  /* 0x00000001a4a4e824 */ /* 0x000fe200078e0a07 */
[C---:B------:R-:W-:Y:S01]  /*27d0*/  ISETP.GT.U32.AND P6, PT, R7.reuse, R157, PT ;  /* 0x0000009d0700720c */ /* 0x040fe20003fc4070 */
[----:B------:R-:W-:Y:S02]  /*27e0*/  IMAD.MOV R10, RZ, RZ, -R2 ;  /* 0x000000ffff0a7224 */ /* 0x000fe400078e0a02 */
[----:B------:R-:W-:Y:S02]  /*27f0*/  IMAD.MOV R3, RZ, RZ, -R3 ;  /* 0x000000ffff037224 */ /* 0x000fe400078e0a03 */
[C---:B------:R-:W-:Y:S01]  /*2800*/  IMAD R163, R7.reuse, R10, R163 ;  /* 0x0000000a07a37224 */ /* 0x040fe200078e02a3 */
[----:B------:R-:W-:Y:S01]  /*2810*/  IABS R10, R25 ;  /* 0x00000019000a7213 */ /* 0x000fe20000000000 */
[----:B------:R-:W-:Y:S02]  /*2820*/  IMAD R162, R7, R3, R162 ;  /* 0x0000000307a27224 */ /* 0x000fe400078e02a2 */
[--C-:B------:R-:W-:Y:S01]  /*2830*/  @!P2 IMAD.IADD R145, R145, 0x1, -R7.reuse ;  /* 0x000000019191a824 */ /* 0x100fe200078e0a07 */
[----:B------:R-:W-:Y:S01]  /*2840*/  ISETP.GT.U32.AND P2, PT, R7, R163, PT ;  /* 0x000000a30700720c */ /* 0x000fe20003f44070 */
[--C-:B------:R-:W-:Y:S01]  /*2850*/  @!P5 IMAD.IADD R165, R165, 0x1, -R7.reuse ;  /* 0x00000001a5a5d824 */ /* 0x100fe200078e0a07 */
[----:B------:R-:W-:Y:S01]  /*2860*/  ISETP.GT.U32.AND P5, PT, R7, R162, PT ;  /* 0x000000a20700720c */ /* 0x000fe20003fa4070 */
[----:B------:R-:W-:-:S02]  /*2870*/  @!P6 IMAD.IADD R157, R157, 0x1, -R7 ;  /* 0x000000019d9de824 */ /* 0x000fc400078e0a07 */
[----:B------:R-:W-:-:S03]  /*2880*/  IMAD.HI.U32 R2, R6, R154, RZ ;  /* 0x0000009a06027227 */ /* 0x000fc600078e00ff */
[----:B------:R-:W-:Y:S01]  /*2890*/  ISETP.GT.U32.AND P6, PT, R7, R157, PT ;  /* 0x0000009d0700720c */ /* 0x000fe20003fc4070 */
[----:B------:R-:W-:-:S04]  /*28a0*/  IMAD.HI.U32 R3, R6, R204, RZ ;  /* 0x000000cc06037227 */ /* 0x000fc800078e00ff */
[----:B------:R-:W-:Y:S02]  /*28b0*/  IMAD.MOV R2, RZ, RZ, -R2 ;  /* 0x000000ffff027224 */ /* 0x000fe400078e0a02 */
[----:B------:R-:W-:Y:S02]  /*28c0*/  @!P2 IMAD.IADD R163, R163, 0x1, -R7 ;  /* 0x00000001a3a3a824 */ /* 0x000fe400078e0a07 */
[----:B------:R-:W-:Y:S02]  /*28d0*/  IMAD.MOV R3, RZ, RZ, -R3 ;  /* 0x000000ffff037224 */ /* 0x000fe400078e0a03 */
[C---:B------:R-:W-:Y:S02]  /*28e0*/  IMAD R154, R7.reuse, R2, R154 ;  /* 0x00000002079a7224 */ /* 0x040fe400078e029a */
[----:B------:R-:W-:Y:S01]  /*28f0*/  @!P5 IMAD.IADD R162, R162, 0x1, -R7 ;  /* 0x00000001a2a2d824 */ /* 0x000fe200078e0a07 */
[C---:B------:R-:W-:Y:S01]  /*2900*/  ISETP.GT.U32.AND P5, PT, R7.reuse, R163, PT ;  /* 0x000000a30700720c */ /* 0x040fe20003fa4070 */
[C---:B------:R-:W-:Y:S01]  /*2910*/  IMAD R204, R7.reuse, R3, R204 ;  /* 0x0000000307cc7224 */ /* 0x040fe200078e02cc */
[----:B------:R-:W-:Y:S01]  /*2920*/  ISETP.GT.U32.AND P2, PT, R7, R154, PT ;  /* 0x0000009a0700720c */ /* 0x000fe20003f44070 */
[----:B------:R-:W-:-:S04]  /*2930*/  IMAD.HI.U32 R2, R6, R161, RZ ;  /* 0x000000a106027227 */ /* 0x000fc800078e00ff */
[----:B------:R-:W-:Y:S01]  /*2940*/  @!P6 IMAD.IADD R157, R157, 0x1, -R7 ;  /* 0x000000019d9de824 */ /* 0x000fe200078e0a07 */
[C---:B------:R-:W-:Y:S01]  /*2950*/  ISETP.GT.U32.AND P6, PT, R7.reuse, R204, PT ;  /* 0x000000cc0700720c */ /* 0x040fe20003fc4070 */
[----:B------:R-:W-:Y:S02]  /*2960*/  IMAD.MOV R2, RZ, RZ, -R2 ;  /* 0x000000ffff027224 */ /* 0x000fe400078e0a02 */
[----:B------:R-:W-:Y:S01]  /*2970*/  @!P1 IMAD.MOV R151, RZ, RZ, -R151 ;  /* 0x000000ffff979224 */ /* 0x000fe200078e0a97 */
[C---:B------:R-:W-:Y:S01]  /*2980*/  ISETP.GT.U32.AND P1, PT, R7.reuse, R162, PT ;  /* 0x000000a20700720c */ /* 0x040fe20003f24070 */
[----:B------:R-:W-:Y:S02]  /*2990*/  IMAD R161, R7, R2, R161 ;  /* 0x0000000207a17224 */ /* 0x000fe400078e02a1 */
[----:B------:R-:W-:-:S04]  /*29a0*/  IMAD.HI.U32 R2, R6, R205, RZ ;  /* 0x000000cd06027227 */ /* 0x000fc800078e00ff */
[----:B------:R-:W-:Y:S01]  /*29b0*/  @!P5 IMAD.IADD R163, R163, 0x1, -R7 ;  /* 0x00000001a3a3d824 */ /* 0x000fe200078e0a07 */
[----:B------:R-:W-:Y:S01]  /*29c0*/  ISETP.GT.U32.AND P5, PT, R7, R161, PT ;  /* 0x000000a10700720c */ /* 0x000fe20003fa4070 */
[----:B------:R-:W-:Y:S02]  /*29d0*/  IMAD.MOV R4, RZ, RZ, -R2 ;  /* 0x000000ffff047224 */ /* 0x000fe400078e0a02 */
[----:B------:R-:W-:-:S04]  /*29e0*/  IMAD.HI.U32 R2, R6, R203, RZ ;  /* 0x000000cb06027227 */ /* 0x000fc800078e00ff */
[--C-:B------:R-:W-:Y:S02]  /*29f0*/  @!P6 IMAD.IADD R204, R204, 0x1, -R7.reuse ;  /* 0x00000001cccce824 */ /* 0x100fe400078e0a07 */
[----:B------:R-:W-:Y:S02]  /*2a00*/  IMAD.MOV R2, RZ, RZ, -R2 ;  /* 0x000000ffff027224 */ /* 0x000fe400078e0a02 */
[----:B------:R-:W-:Y:S01]  /*2a10*/  @!P1 IMAD.IADD R162, R162, 0x1, -R7 ;  /* 0x00000001a2a29824 */ /* 0x000fe200078e0a07 */
[C---:B------:R-:W-:Y:S01]  /*2a20*/  ISETP.GT.U32.AND P6, PT, R7.reuse, R204, PT ;  /* 0x000000cc0700720c */ /* 0x040fe20003fc4070 */
[----:B------:R-:W-:Y:S01]  /*2a30*/  IMAD R203, R7, R2, R203 ;  /* 0x0000000207cb7224 */ /* 0x000fe200078e02cb */
[----:B------:R-:W-:Y:S01]  /*2a40*/  ISETP.GE.AND P1, PT, R11, RZ, PT ;  /* 0x000000ff0b00720c */ /* 0x000fe20003f26270 */
[----:B------:R-:W-:Y:S01]  /*2a50*/  IMAD.HI.U32 R2, R6, R234, RZ ;  /* 0x000000ea06027227 */ /* 0x000fe200078e00ff */
[----:B------:R-:W-:-:S03]  /*2a60*/  IABS R11, R26 ;  /* 0x0000001a000b7213 */ /* 0x000fc60000000000 */
[----:B------:R-:W-:Y:S02]  /*2a70*/  @!P5 IMAD.IADD R161, R161, 0x1, -R7 ;  /* 0x00000001a1a1d824 */ /* 0x000fe400078e0a07 */
[----:B------:R-:W-:Y:S02]  /*2a80*/  IMAD.MOV R2, RZ, RZ, -R2 ;  /* 0x000000ffff027224 */ /* 0x000fe400078e0a02 */
[C---:B------:R-:W-:Y:S01]  /*2a90*/  IMAD R205, R7.reuse, R4, R205 ;  /* 0x0000000407cd7224 */ /* 0x040fe200078e02cd */
[C---:B------:R-:W-:Y:S01]  /*2aa0*/  ISETP.GT.U32.AND P5, PT, R7.reuse, R161, PT ;  /* 0x000000a10700720c */ /* 0x040fe20003fa4070 */
[C---:B------:R-:W-:Y:S02]  /*2ab0*/  IMAD R234, R7.reuse, R2, R234 ;  /* 0x0000000207ea7224 */ /* 0x040fe400078e02ea */
[----:B------:R-:W-:Y:S02]  /*2ac0*/  @!P6 IMAD.IADD R204, R204, 0x1, -R7 ;  /* 0x00000001cccce824 */ /* 0x000fe400078e0a07 */
[----:B------:R-:W-:Y:S01]  /*2ad0*/  IMAD.HI.U32 R3, R6, R10, RZ ;  /* 0x0000000a06037227 */ /* 0x000fe200078e00ff */
[----:B------:R-:W-:-:S03]  /*2ae0*/  ISETP.GT.U32.AND P6, PT, R7, R234, PT ;  /* 0x000000ea0700720c */ /* 0x000fc60003fc4070 */
[----:B------:R-:W-:-:S04]  /*2af0*/  IMAD.HI.U32 R4, R6, R11, RZ ;  /* 0x0000000b06047227 */ /* 0x000fc800078e00ff */
[----:B------:R-:W-:Y:S02]  /*2b00*/  IMAD.MOV R3, RZ, RZ, -R3 ;  /* 0x000000ffff037224 */ /* 0x000fe400078e0a03 */
[----:B------:R-:W-:Y:S02]  /*2b10*/  IMAD.MOV R4, RZ, RZ, -R4 ;  /* 0x000000ffff047224 */ /* 0x000fe400078e0a04 */
[----:B------:R-:W-:Y:S02]  /*2b20*/  IMAD R2, R7, R3, R10 ;  /* 0x0000000307027224 */ /* 0x000fe400078e020a */
[----:B------:R-:W-:Y:S01]  /*2b30*/  @!P5 IMAD.IADD R161, R161, 0x1, -R7 ;  /* 0x00000001a1a1d824 */ /* 0x000fe200078e0a07 */
[C---:B------:R-:W-:Y:S01]  /*2b40*/  ISETP.GT.U32.AND P5, PT, R7.reuse, R203, PT ;  /* 0x000000cb0700720c */ /* 0x040fe20003fa4070 */
[----:B------:R-:W-:Y:S01]  /*2b50*/  IMAD R3, R7, R4, R11 ;  /* 0x0000000407037224 */ /* 0x000fe200078e020b */
[----:B------:R-:W-:Y:S01]  /*2b60*/  LOP3.LUT R4, R216, 0xe0, RZ, 0xfc, !PT ;  /* 0x000000e0d8047812 */ /* 0x000fe200078efcff */
[----:B------:R-:W-:Y:S01]  /*2b70*/  @!P0 IMAD.MOV R144, RZ, RZ, -R144 ;  /* 0x000000ffff908224 */ /* 0x000fe200078e0a90 */
[----:B------:R-:W-:Y:S01]  /*2b80*/  ISETP.GE.AND P0, PT, R5, RZ, PT ;  /* 0x000000ff0500720c */ /* 0x000fe20003f06270 */
[----:B------:R-:W-:Y:S01]  /*2b90*/  @!P6 IMAD.IADD R234, R234, 0x1, -R7 ;  /* 0x00000001eaeae824 */ /* 0x000fe200078e0a07 */
[----:B------:R-:W-:Y:S01]  /*2ba0*/  ISETP.GT.U32.AND P6, PT, R7, R3, PT ;  /* 0x000000030700720c */ /* 0x000fe20003fc4070 */
[----:B------:R-:W-:Y:S01]  /*2bb0*/  @!P3 IMAD.MOV R159, RZ, RZ, -R159 ;  /* 0x000000ffff9fb224 */ /* 0x000fe200078e0a9f */
[----:B------:R-:W-:Y:S01]  /*2bc0*/  LOP3.LUT R5, R216, 0xd8, RZ, 0xfc, !PT ;  /* 0x000000d8d8057812 */ /* 0x000fe200078efcff */
[----:B------:R-:W-:Y:S01]  /*2bd0*/  @!P4 IMAD.MOV R153, RZ, RZ, -R153 ;  /* 0x000000ffff99c224 */ /* 0x000fe200078e0a99 */
[----:B------:R-:W-:Y:S01]  /*2be0*/  IABS R210, R4 ;  /* 0x0000000400d27213 */ /* 0x000fe20000000000 */
[----:B------:R-:W-:Y:S01]  /*2bf0*/  IMAD.HI.U32 R11, R6, R211, RZ ;  /* 0x000000d3060b7227 */ /* 0x000fe200078e00ff */
[----:B------:R-:W-:-:S02]  /*2c00*/  IABS R209, R5 ;  /* 0x0000000500d17213 */ /* 0x000fc40000000000 */
[----:B------:R-:W-:Y:S01]  /*2c10*/  ISETP.GE.AND P3, PT, R12, RZ, PT ;  /* 0x000000ff0c00720c */ /* 0x000fe20003f66270 */
[----:B------:R-:W-:Y:S02]  /*2c20*/  @!P5 IMAD.IADD R203, R203, 0x1, -R7 ;  /* 0x00000001cbcbd824 */ /* 0x000fe400078e0a07 */
[----:B------:R-:W-:-:S03]  /*2c30*/  IMAD.HI.U32 R10, R6, R209, RZ ;  /* 0x000000d1060a7227 */ /* 0x000fc600078e00ff */
[----:B------:R-:W-:Y:S01]  /*2c40*/  ISETP.GT.U32.AND P5, PT, R7, R203, PT ;  /* 0x000000cb0700720c */ /* 0x000fe20003fa4070 */
[----:B------:R-:W-:Y:S01]  /*2c50*/  @!P6 IMAD.IADD R3, R3, 0x1, -R7 ;  /* 0x000000010303e824 */ /* 0x000fe200078e0a07 */
[C---:B------:R-:W-:Y:S01]  /*2c60*/  ISETP.GT.U32.AND P6, PT, R7.reuse, R234, PT ;  /* 0x000000ea0700720c */ /* 0x040fe20003fc4070 */
[----:B------:R-:W-:Y:S02]  /*2c70*/  IMAD.MOV R12, RZ, RZ, -R10 ;  /* 0x000000ffff0c7224 */ /* 0x000fe400078e0a0a */
[----:B------:R-:W-:Y:S01]  /*2c80*/  IMAD.HI.U32 R10, R6, R210, RZ ;  /* 0x000000d2060a7227 */ /* 0x000fe200078e00ff */
[----:B------:R-:W-:-:S03]  /*2c90*/  ISETP.GT.U32.AND P4, PT, R7, R3, PT ;  /* 0x000000030700720c */ /* 0x000fc60003f84070 */
[----:B------:R-:W-:Y:S02]  /*2ca0*/  IMAD.MOV R10, RZ, RZ, -R10 ;  /* 0x000000ffff0a7224 */ /* 0x000fe400078e0a0a */
[C---:B------:R-:W-:Y:S02]  /*2cb0*/  IMAD R209, R7.reuse, R12, R209 ;  /* 0x0000000c07d17224 */ /* 0x040fe400078e02d1 */
[----:B------:R-:W-:Y:S01]  /*2cc0*/  IMAD R210, R7, R10, R210 ;  /* 0x0000000a07d27224 */ /* 0x000fe200078e02d2 */
[----:B------:R-:W-:Y:S01]  /*2cd0*/  LOP3.LUT R10, R248, 0x7f, RZ, 0xc0, !PT ;  /* 0x0000007ff80a7812 */ /* 0x000fe200078ec0ff */
[----:B------:R-:W-:Y:S02]  /*2ce0*/  IMAD.MOV R12, RZ, RZ, -R11 ;  /* 0x000000ffff0c7224 */ /* 0x000fe400078e0a0b */
[--C-:B------:R-:W-:Y:S01]  /*2cf0*/  @!P5 IMAD.IADD R203, R203, 0x1, -R7.reuse ;  /* 0x00000001cbcbd824 */ /* 0x100fe200078e0a07 */
[C---:B------:R-:W-:Y:S01]  /*2d00*/  ISETP.GT.U32.AND P5, PT, R7.reuse, R2, PT ;  /* 0x000000020700720c */ /* 0x040fe20003fa4070 */
[----:B------:R-:W-:Y:S01]  /*2d10*/  @!P6 IMAD.IADD R234, R234, 0x1, -R7 ;  /* 0x00000001eaeae824 */ /* 0x000fe200078e0a07 */
[C---:B------:R-:W-:Y:S01]  /*2d20*/  ISETP.GT.U32.AND P6, PT, R7.reuse, R210, PT ;  /* 0x000000d20700720c */ /* 0x040fe20003fc4070 */
[----:B------:R-:W-:-:S02]  /*2d30*/  IMAD R211, R7, R12, R211 ;  /* 0x0000000c07d37224 */ /* 0x000fc400078e02d3 */
[----:B------:R-:W-:Y:S02]  /*2d40*/  @!P4 IMAD.IADD R3, R3, 0x1, -R7 ;  /* 0x000000010303c824 */ /* 0x000fe400078e0a07 */
[----:B------:R-:W-:Y:S01]  /*2d50*/  @!P1 IMAD.MOV R155, RZ, RZ, -R155 ;  /* 0x000000ffff9b9224 */ /* 0x000fe200078e0a9b */
[----:B------:R-:W-:Y:S01]  /*2d60*/  ISETP.GT.U32.AND P4, PT, R7, R211, PT ;  /* 0x000000d30700720c */ /* 0x000fe20003f84070 */
[----:B------:R-:W-:-:S04]  /*2d70*/  IMAD.HI.U32 R11, R6, R212, RZ ;  /* 0x000000d4060b7227 */ /* 0x000fc800078e00ff */
[--C-:B------:R-:W-:Y:S01]  /*2d80*/  @!P5 IMAD.IADD R2, R2, 0x1, -R7.reuse ;  /* 0x000000010202d824 */ /* 0x100fe200078e0a07 */
[C---:B------:R-:W-:Y:S01]  /*2d90*/  ISETP.GT.U32.AND P5, PT, R7.reuse, R209, PT ;  /* 0x000000d10700720c */ /* 0x040fe20003fa4070 */
[----:B------:R-:W-:Y:S02]  /*2da0*/  @!P6 IMAD.IADD R210, R210, 0x1, -R7 ;  /* 0x00000001d2d2e824 */ /* 0x000fe400078e0a07 */
[----:B------:R-:W-:Y:S01]  /*2db0*/  IMAD.MOV R11, RZ, RZ, -R11 ;  /* 0x000000ffff0b7224 */ /* 0x000fe200078e0a0b */
[C---:B------:R-:W-:Y:S01]  /*2dc0*/  ISETP.GT.U32.AND P1, PT, R7.reuse, R2, PT ;  /* 0x000000020700720c */ /* 0x040fe20003f24070 */
[----:B------:R-:W-:Y:S01]  /*2dd0*/  IMAD.HI.U32 R12, R6, R213, RZ ;  /* 0x000000d5060c7227 */ /* 0x000fe200078e00ff */
[----:B------:R-:W-:-:S03]  /*2de0*/  ISETP.GT.U32.AND P6, PT, R7, R210, PT ;  /* 0x000000d20700720c */ /* 0x000fc60003fc4070 */
[--C-:B------:R-:W-:Y:S02]  /*2df0*/  @!P4 IMAD.IADD R211, R211, 0x1, -R7.reuse ;  /* 0x00000001d3d3c824 */ /* 0x100fe400078e0a07 */
[C---:B------:R-:W-:Y:S02]  /*2e00*/  IMAD R212, R7.reuse, R11, R212 ;  /* 0x0000000b07d47224 */ /* 0x040fe400078e02d4 */
[----:B------:R-:W-:Y:S01]  /*2e10*/  IMAD.MOV R12, RZ, RZ, -R12 ;  /* 0x000000ffff0c7224 */ /* 0x000fe200078e0a0c */
[----:B------:R-:W-:Y:S01]  /*2e20*/  ISETP.GT.U32.AND P4, PT, R7, R211, PT ;  /* 0x000000d30700720c */ /* 0x000fe20003f84070 */
[----:B------:R-:W-:Y:S02]  /*2e30*/  IMAD R28, R9, 0x100, R10 ;  /* 0x00000100091c7824 */ /* 0x000fe400078e020a */
[--C-:B------:R-:W-:Y:S01]  /*2e40*/  @!P1 IMAD.IADD R2, R2, 0x1, -R7.reuse ;  /* 0x0000000102029824 */ /* 0x100fe200078e0a07 */
[----:B------:R-:W-:Y:S01]  /*2e50*/  ISETP.NE.U32.AND P1, PT, R10, RZ, PT ;  /* 0x000000ff0a00720c */ /* 0x000fe20003f25070 */
[----:B------:R-:W-:Y:S01]  /*2e60*/  @!P6 IMAD.IADD R210, R210, 0x1, -R7 ;  /* 0x00000001d2d2e824 */ /* 0x000fe200078e0a07 */
[C---:B------:R-:W-:Y:S01]  /*2e70*/  ISETP.GT.U32.AND P6, PT, R7.reuse, R212, PT ;  /* 0x000000d40700720c */ /* 0x040fe20003fc4070 */
[----:B------:R-:W-:Y:S01]  /*2e80*/  IMAD R213, R7, R12, R213 ;  /* 0x0000000c07d57224 */ /* 0x000fe200078e02d5 */
[----:B------:R-:W-:Y:S01]  /*2e90*/  STL [R1+0x188], R28 ;  /* 0x0001881c01007387 */ /* 0x000fe20000100800 */
[----:B------:R-:W-:-:S03]  /*2ea0*/  IMAD.HI.U32 R10, R6, R218, RZ ;  /* 0x000000da060a7227 */ /* 0x000fc600078e00ff */
[----:B------:R-:W1:Y:S01]  /*2eb0*/  LDS R12, [UR9] ;  /* 0x00000009ff0c7984 */ /* 0x000e620008000800 */
[--C-:B------:R-:W-:Y:S02]  /*2ec0*/  @!P5 IMAD.IADD R209, R209, 0x1, -R7.reuse ;  /* 0x00000001d1d1d824 */ /* 0x100fe400078e0a07 */
[--C-:B------:R-:W-:Y:S01]  /*2ed0*/  @!P4 IMAD.IADD R211, R211, 0x1, -R7.reuse ;  /* 0x00000001d3d3c824 */ /* 0x100fe200078e0a07 */
[C---:B------:R-:W-:Y:S01]  /*2ee0*/  ISETP.GT.U32.AND P4, PT, R7.reuse, R213, PT ;  /* 0x000000d50700720c */ /* 0x040fe20003f84070 */
[--C-:B------:R-:W-:Y:S01]  /*2ef0*/  @!P2 IMAD.IADD R154, R154, 0x1, -R7.reuse ;  /* 0x000000019a9aa824 */ /* 0x100fe200078e0a07 */
[C---:B------:R-:W-:Y:S01]  /*2f00*/  ISETP.GT.U32.AND P5, PT, R7.reuse, R209, PT ;  /* 0x000000d10700720c */ /* 0x040fe20003fa4070 */
[----:B------:R-:W-:Y:S02]  /*2f10*/  IMAD.MOV R10, RZ, RZ, -R10 ;  /* 0x000000ffff0a7224 */ /* 0x000fe400078e0a0a */
[----:B------:R-:W-:Y:S01]  /*2f20*/  @!P6 IMAD.IADD R212, R212, 0x1, -R7 ;  /* 0x00000001d4d4e824 */ /* 0x000fe200078e0a07 */
[C---:B------:R-:W-:Y:S01]  /*2f30*/  ISETP.GT.U32.AND P2, PT, R7.reuse, R154, PT ;  /* 0x0000009a0700720c */ /* 0x040fe20003f44070 */
[----:B------:R-:W-:-:S02]  /*2f40*/  IMAD R218, R7, R10, R218 ;  /* 0x0000000a07da7224 */ /* 0x000fc400078e02da */
[----:B------:R-:W-:-:S03]  /*2f50*/  IMAD.HI.U32 R9, R6, R160, RZ ;  /* 0x000000a006097227 */ /* 0x000fc600078e00ff */
[----:B------:R-:W-:Y:S01]  /*2f60*/  ISETP.GT.U32.AND P6, PT, R7, R218, PT ;  /* 0x000000da0700720c */ /* 0x000fe20003fc4070 */
[--C-:B------:R-:W-:Y:S01]  /*2f70*/  @!P4 IMAD.IADD R213, R213, 0x1, -R7.reuse ;  /* 0x00000001d5d5c824 */ /* 0x100fe200078e0a07 */
[----:B------:R-:W-:Y:S01]  /*2f80*/  ISETP.GT.U32.AND P4, PT, R7, R212, PT ;  /* 0x000000d40700720c */ /* 0x000fe20003f84070 */
[--C-:B------:R-:W-:Y:S01]  /*2f90*/  @!P5 IMAD.IADD R209, R209, 0x1, -R7.reuse ;  /* 0x00000001d1d1d824 */ /* 0x100fe200078e0a07 */
[----:B------:R-:W-:Y:S01]  /*2fa0*/  ISETP.GE.AND P5, PT, R216, RZ, PT ;  /* 0x000000ffd800720c */ /* 0x000fe20003fa6270 */
[----:B------:R-:W-:Y:S01]  /*2fb0*/  @!P3 IMAD.MOV R146, RZ, RZ, -R146 ;  /* 0x000000ffff92b224 */ /* 0x000fe200078e0a92 */
[C---:B------:R-:W-:Y:S01]  /*2fc0*/  ISETP.GT.U32.AND P3, PT, R7.reuse, R213, PT ;  /* 0x000000d50700720c */ /* 0x040fe20003f64070 */
[----:B------:R-:W-:Y:S01]  /*2fd0*/  @!P2 IMAD.IADD R154, R154, 0x1, -R7 ;  /* 0x000000019a9aa824 */ /* 0x000fe200078e0a07 */
[----:B------:R-:W-:Y:S01]  /*2fe0*/  ISETP.GT.U32.AND P2, PT, R7, R205, PT ;  /* 0x000000cd0700720c */ /* 0x000fe20003f44070 */
[----:B------:R-:W-:Y:S01]  /*2ff0*/  IMAD.MOV R11, RZ, RZ, -R9 ;  /* 0x000000ffff0b7224 */ /* 0x000fe200078e0a09 */
[----:B------:R-:W-:Y:S01]  /*3000*/  LOP3.LUT R216, R216, 0xf8, RZ, 0xfc, !PT ;  /* 0x000000f8d8d87812 */ /* 0x000fe200078efcff */
[----:B------:R-:W-:-:S03]  /*3010*/  IMAD.HI.U32 R9, R6, R156, RZ ;  /* 0x0000009c06097227 */ /* 0x000fc600078e00ff */
[----:B------:R-:W-:Y:S01]  /*3020*/  IABS R152, R216 ;  /* 0x000000d800987213 */ /* 0x000fe20000000000 */
[----:B------:R-:W-:Y:S02]  /*3030*/  @!P6 IMAD.IADD R218, R218, 0x1, -R7 ;  /* 0x00000001dadae824 */ /* 0x000fe400078e0a07 */
[----:B------:R-:W-:Y:S02]  /*3040*/  IMAD.MOV R9, RZ, RZ, -R9 ;  /* 0x000000ffff097224 */ /* 0x000fe400078e0a09 */
[C---:B------:R-:W-:Y:S01]  /*3050*/  IMAD R160, R7.reuse, R11, R160 ;  /* 0x0000000b07a07224 */ /* 0x040fe200078e02a0 */
[----:B------:R-:W-:Y:S01]  /*3060*/  ISETP.GT.U32.AND P6, PT, R7, R218, PT ;  /* 0x000000da0700720c */ /* 0x000fe20003fc4070 */
[----:B------:R-:W-:Y:S01]  /*3070*/  IMAD.HI.U32 R10, R6, R152, RZ ;  /* 0x00000098060a7227 */ /* 0x000fe200078e00ff */
[----:B-1----:R-:W-:-:S03]  /*3080*/  R2UR UR8, R12 ;  /* 0x000000000c0872ca */ /* 0x002fc600000e0000 */
[----:B------:R-:W-:Y:S01]  /*3090*/  IMAD R156, R7, R9, R156 ;  /* 0x00000009079c7224 */ /* 0x000fe200078e029c */
[----:B------:R-:W-:Y:S01]  /*30a0*/  IABS R9, R28 ;  /* 0x0000001c00097213 */ /* 0x000fe20000000000 */
[--C-:B------:R-:W-:Y:S01]  /*30b0*/  @!P3 IMAD.IADD R213, R213, 0x1, -R7.reuse ;  /* 0x00000001d5d5b824 */ /* 0x100fe200078e0a07 */
[----:B------:R-:W-:Y:S01]  /*30c0*/  ISETP.GT.U32.AND P3, PT, R7, R160, PT ;  /* 0x000000a00700720c */ /* 0x000fe20003f64070 */
[--C-:B------:R-:W-:Y:S02]  /*30d0*/  @!P2 IMAD.IADD R205, R205, 0x1, -R7.reuse ;  /* 0x00000001cdcda824 */ /* 0x100fe400078e0a07 */
[----:B------:R-:W-:Y:S02]  /*30e0*/  IMAD.MOV R10, RZ, RZ, -R10 ;  /* 0x000000ffff0a7224 */ /* 0x000fe400078e0a0a */
[----:B------:R-:W-:Y:S01]  /*30f0*/  @!P4 IMAD.IADD R212, R212, 0x1, -R7 ;  /* 0x00000001d4d4c824 */ /* 0x000fe200078e0a07 */
[C---:B------:R-:W-:Y:S01]  /*3100*/  ISETP.GT.U32.AND P4, PT, R7.reuse, R156, PT ;  /* 0x0000009c0700720c */ /* 0x040fe20003f84070 */
[----:B------:R-:W-:Y:S01]  /*3110*/  IMAD.HI.U32 R11, R6, R158, RZ ;  /* 0x0000009e060b7227 */ /* 0x000fe200078e00ff */
[----:B------:R-:W-:-:S03]  /*3120*/  ISETP.GT.U32.AND P2, PT, R7, R205, PT ;  /* 0x000000cd0700720c */ /* 0x000fc60003f44070 */
[C---:B------:R-:W-:Y:S02]  /*3130*/  IMAD R152, R7.reuse, R10, R152 ;  /* 0x0000000a07987224 */ /* 0x040fe400078e0298 */
[----:B------:R-:W-:Y:S02]  /*3140*/  IMAD.MOV R11, RZ, RZ, -R11 ;  /* 0x000000ffff0b7224 */ /* 0x000fe400078e0a0b */
[--C-:B------:R-:W-:Y:S01]  /*3150*/  @!P6 IMAD.IADD R218, R218, 0x1, -R7.reuse ;  /* 0x00000001dadae824 */ /* 0x100fe200078e0a07 */
[----:B------:R-:W-:Y:S01]  /*3160*/  ISETP.GT.U32.AND P6, PT, R7, R152, PT ;  /* 0x000000980700720c */ /* 0x000fe20003fc4070 */
[----:B------:R-:W-:Y:S02]  /*3170*/  VIADD R219, R219, 0xdc ;  /* 0x000000dcdbdb7836 */ /* 0x000fe40000000000 */
[C---:B------:R-:W-:Y:S02]  /*3180*/  IMAD R158, R7.reuse, R11, R158 ;  /* 0x0000000b079e7224 */ /* 0x040fe400078e029e */
[--C-:B------:R-:W-:Y:S01]  /*3190*/  @!P3 IMAD.IADD R160, R160, 0x1, -R7.reuse ;  /* 0x00000001a0a0b824 */ /* 0x100fe200078e0a07 */
[----:B------:R-:W-:Y:S01]  /*31a0*/  IABS R148, R219 ;  /* 0x000000db00947213 */ /* 0x000fe20000000000 */
[----:B------:R-:W-:Y:S01]  /*31b0*/  @!P4 IMAD.IADD R156, R156, 0x1, -R7 ;  /* 0x000000019c9cc824 */ /* 0x000fe200078e0a07 */
[----:B------:R-:W-:Y:S01]  /*31c0*/  BAR.SYNC.DEFER_BLOCKING 0x0 ;  /* 0x0000000000007b1d */ /* 0x000fe20000010000 */
[C---:B------:R-:W-:Y:S01]  /*31d0*/  ISETP.GT.U32.AND P4, PT, R7.reuse, R158, PT ;  /* 0x0000009e0700720c */ /* 0x040fe20003f84070 */
[----:B------:R-:W-:Y:S01]  /*31e0*/  @!P0 IMAD.MOV R147, RZ, RZ, -R147 ;  /* 0x000000ffff938224 */ /* 0x000fe200078e0a93 */
[----:B------:R-:W-:Y:S01]  /*31f0*/  ISETP.GT.U32.AND P0, PT, R7, R160, PT ;  /* 0x000000a00700720c */ /* 0x000fe20003f04070 */
[----:B------:R-:W-:Y:S01]  /*3200*/  @!P2 IMAD.IADD R205, R205, 0x1, -R7 ;  /* 0x00000001cdcda824 */ /* 0x000fe200078e0a07 */
[----:B------:R-:W-:Y:S01]  /*3210*/  ISETP.GE.AND P2, PT, R13, RZ, PT ;  /* 0x000000ff0d00720c */ /* 0x000fe20003f46270 */
[----:B------:R-:W-:Y:S01]  /*3220*/  IMAD.HI.U32 R6, R6, R148, RZ ;  /* 0x0000009406067227 */ /* 0x000fe200078e00ff */
[----:B------:R-:W-:-:S03]  /*3230*/  ISETP.GE.AND P3, PT, R14, RZ, PT ;  /* 0x000000ff0e00720c */ /* 0x000fc60003f66270 */
[----:B------:R-:W-:Y:S02]  /*3240*/  VIADD R27, R28, 0x80 ;  /* 0x000000801c1b7836 */ /* 0x000fe40000000000 */
[----:B------:R-:W-:Y:S01]  /*3250*/  @!P6 IMAD.IADD R152, R152, 0x1, -R7 ;  /* 0x000000019898e824 */ /* 0x000fe200078e0a07 */
[C---:B------:R-:W-:Y:S01]  /*3260*/  ISETP.GT.U32.AND P6, PT, R7.reuse, R156, PT ;  /* 0x0000009c0700720c */ /* 0x040fe20003fc4070 */
[----:B------:R-:W-:Y:S01]  /*3270*/  IMAD.MOV R10, RZ, RZ, -R6 ;  /* 0x000000ffff0a7224 */ /* 0x000fe200078e0a06 */
[----:B------:R-:W-:Y:S01]  /*3280*/  IABS R11, R27 ;  /* 0x0000001b000b7213 */ /* 0x000fe20000000000 */
[----:B------:R-:W-:Y:S01]  /*3290*/  IMAD.HI.U32 R6, R8, R9, RZ ;  /* 0x0000000908067227 */ /* 0x000fe200078e00ff */
[----:B------:R1:W-:Y:S03]  /*32a0*/  STL [R1+0x18c], R27 ;  /* 0x00018c1b01007387 */ /* 0x0003e60000100800 */
[----:B------:R-:W-:-:S02]  /*32b0*/  IMAD R148, R7, R10, R148 ;  /* 0x0000000a07947224 */ /* 0x000fc400078e0294 */
[----:B------:R-:W-:Y:S02]  /*32c0*/  IMAD.MOV R6, RZ, RZ, -R6 ;  /* 0x000000ffff067224 */ /* 0x000fe400078e0a06 */
[----:B------:R-:W-:Y:S01]  /*32d0*/  @!P4 IMAD.IADD R158, R158, 0x1, -R7 ;  /* 0x000000019e9ec824 */ /* 0x000fe200078e0a07 */
[----:B------:R-:W-:Y:S01]  /*32e0*/  ISETP.GT.U32.AND P4, PT, R7, R152, PT ;  /* 0x000000980700720c */ /* 0x000fe20003f84070 */
[----:B------:R-:W-:-:S04]  /*32f0*/  IMAD.HI.U32 R8, R8, R11, RZ ;  /* 0x0000000b08087227 */ /* 0x000fc800078e00ff */
[----:B------:R-:W-:Y:S01]  /*3300*/  @!P0 IMAD.IADD R160, R160, 0x1, -R7 ;  /* 0x00000001a0a08824 */ /* 0x000fe200078e0a07 */
[C---:B------:R-:W-:Y:S01]  /*3310*/  ISETP.GT.U32.AND P0, PT, R7.reuse, R148, PT ;  /* 0x000000940700720c */ /* 0x040fe20003f04070 */
[----:B------:R-:W-:Y:S02]  /*3320*/  IMAD R9, R0, R6, R9 ;  /* 0x0000000600097224 */ /* 0x000fe400078e0209 */
[----:B------:R-:W-:Y:S01]  /*3330*/  @!P2 IMAD.MOV R145, RZ, RZ, -R145 ;  /* 0x000000ffff91a224 */ /* 0x000fe200078e0a91 */
[----:B------:R-:W-:Y:S01]  /*3340*/  ISETP.GT.U32.AND P2, PT, R7, R158, PT ;  /* 0x0000009e0700720c */ /* 0x000fe20003f44070 */
[----:B------:R-:W-:Y:S02]  /*3350*/  IMAD.MOV R8, RZ, RZ, -R8 ;  /* 0x000000ffff087224 */ /* 0x000fe400078e0a08 */
[----:B------:R-:W-:Y:S01]  /*3360*/  @!P6 IMAD.IADD R156, R156, 0x1, -R7 ;  /* 0x000000019c9ce824 */ /* 0x000fe200078e0a07 */
[C---:B------:R-:W-:Y:S01]  /*3370*/  ISETP.GT.U32.AND P6, PT, R0.reuse, R9, PT ;  /* 0x000000090000720c */ /* 0x040fe20003fc4070 */
[----:B------:R-:W-:-:S02]  /*3380*/  IMAD R11, R0, R8, R11 ;  /* 0x00000008000b7224 */ /* 0x000fc400078e020b */
[----:B------:R-:W-:Y:S01]  /*3390*/  @!P3 IMAD.MOV R165, RZ, RZ, -R165 ;  /* 0x000000ffffa5b224 */ /* 0x000fe200078e0aa5 */
[----:B------:R-:W-:Y:S01]  /*33a0*/  ISETP.GE.AND P3, PT, R15, RZ, PT ;  /* 0x000000ff0f00720c */ /* 0x000fe20003f66270 */
[--C-:B------:R-:W-:Y:S01]  /*33b0*/  @!P4 IMAD.IADD R152, R152, 0x1, -R7.reuse ;  /* 0x000000019898c824 */ /* 0x100fe200078e0a07 */
[----:B------:R-:W-:Y:S01]  /*33c0*/  ISETP.GT.U32.AND P4, PT, R0, R11, PT ;  /* 0x0000000b0000720c */ /* 0x000fe20003f84070 */
[--C-:B------:R-:W-:Y:S02]  /*33d0*/  @!P0 IMAD.IADD R148, R148, 0x1, -R7.reuse ;  /* 0x0000000194948824 */ /* 0x100fe400078e0a07 */
[----:B------:R-:W-:Y:S01]  /*33e0*/  @!P2 IMAD.IADD R158, R158, 0x1, -R7 ;  /* 0x000000019e9ea824 */ /* 0x000fe200078e0a07 */
[----:B------:R-:W-:Y:S01]  /*33f0*/  ISETP.GE.AND P2, PT, R17, RZ, PT ;  /* 0x000000ff1100720c */ /* 0x000fe20003f46270 */
[----:B------:R-:W-:Y:S01]  /*3400*/  @!P5 IMAD.MOV R160, RZ, RZ, -R160 ;  /* 0x000000ffffa0d224 */ /* 0x000fe200078e0aa0 */
[----:B------:R-:W-:Y:S01]  /*3410*/  ISETP.GE.AND P5, PT, R16, RZ, PT ;  /* 0x000000ff1000720c */ /* 0x000fe20003fa6270 */
[----:B------:R-:W-:Y:S01]  /*3420*/  @!P6 IMAD.IADD R9, R9, 0x1, -R0 ;  /* 0x000000010909e824 */ /* 0x000fe200078e0a00 */
[----:B------:R-:W-:Y:S01]  /*3430*/  ISETP.GT.U32.AND P0, PT, R7, R148, PT ;  /* 0x000000940700720c */ /* 0x000fe20003f04070 */
[----:B------:R-:W-:Y:S01]  /*3440*/  VIADD R6, R250, 0xffffffec ;  /* 0xffffffecfa067836 */ /* 0x000fe20000000000 */
[----:B------:R-:W-:Y:S01]  /*3450*/  ISETP.GE.AND P6, PT, R19, RZ, PT ;  /* 0x000000ff1300720c */ /* 0x000fe20003fc6270 */
[----:B------:R-:W-:Y:S01]  /*3460*/  @!P3 IMAD.MOV R164, RZ, RZ, -R164 ;  /* 0x000000ffffa4b224 */ /* 0x000fe200078e0aa4 */
[----:B------:R-:W-:Y:S01]  /*3470*/  ISETP.GE.AND P3, PT, R18, RZ, PT ;  /* 0x000000ff1200720c */ /* 0x000fe20003f66270 */
[----:B------:R-:W-:Y:S01]  /*3480*/  @!P4 IMAD.IADD R11, R11, 0x1, -R0 ;  /* 0x000000010b0bc824 */ /* 0x000fe200078e0a00 */
[----:B------:R-:W-:Y:S01]  /*3490*/  ISETP.GT.U32.AND P4, PT, R0, R9, PT ;  /* 0x000000090000720c */ /* 0x000fe20003f84070 */
[----:B------:R-:W-:-:S02]  /*34a0*/  VIADD R14, R250, 0xffffffe6 ;  /* 0xffffffe6fa0e7836 */ /* 0x000fc40000000000 */
[----:B------:R-:W-:Y:S01]  /*34b0*/  @!P2 IMAD.MOV R162, RZ, RZ, -R162 ;  /* 0x000000ffffa2a224 */ /* 0x000fe200078e0aa2 */
[----:B------:R-:W-:Y:S01]  /*34c0*/  ISETP.GT.U32.AND P2, PT, R0, R11, PT ;  /* 0x0000000b0000720c */ /* 0x000fe20003f44070 */
[----:B------:R-:W-:Y:S01]  /*34d0*/  @!P5 IMAD.MOV R163, RZ, RZ, -R163 ;  /* 0x000000ffffa3d224 */ /* 0x000fe200078e0aa3 */
[----:B------:R-:W-:Y:S01]  /*34e0*/  ISETP.GE.AND P5, PT, R20, RZ, PT ;  /* 0x000000ff1400720c */ /* 0x000fe20003fa6270 */
[----:B------:R-:W-:Y:S01]  /*34f0*/  @!P0 IMAD.IADD R148, R148, 0x1, -R7 ;  /* 0x0000000194948824 */ /* 0x000fe200078e0a07 */
[----:B------:R-:W-:Y:S01]  /*3500*/  ISETP.GE.AND P0, PT, R28, RZ, PT ;  /* 0x000000ff1c00720c */ /* 0x000fe20003f06270 */
[----:B------:R-:W-:Y:S01]  /*3510*/  @!P6 IMAD.MOV R157, RZ, RZ, -R157 ;  /* 0x000000ffff9de224 */ /* 0x000fe200078e0a9d */
[----:B------:R-:W-:Y:S01]  /*3520*/  ISETP.GE.AND P6, PT, R27, RZ, PT ;  /* 0x000000ff1b00720c */ /* 0x000fe20003fc6270 */
[----:B------:R-:W-:Y:S01]  /*3530*/  @!P3 IMAD.MOV R154, RZ, RZ, -R154 ;  /* 0x000000ffff9ab224 */ /* 0x000fe200078e0a9a */
[----:B------:R-:W-:Y:S01]  /*3540*/  ISETP.GE.AND P3, PT, R21, RZ, PT ;  /* 0x000000ff1500720c */ /* 0x000fe20003f66270 */
[----:B------:R-:W-:Y:S01]  /*3550*/  @!P4 IMAD.IADD R9, R9, 0x1, -R0 ;  /* 0x000000010909c824 */ /* 0x000fe200078e0a00 */
[----:B------:R-:W-:Y:S01]  /*3560*/  ISETP.GE.AND P4, PT, R22, RZ, PT ;  /* 0x000000ff1600720c */ /* 0x000fe20003f86270 */
[----:B------:R-:W-:-:S02]  /*3570*/  VIADD R7, R250, 0xffffffee ;  /* 0xffffffeefa077836 */ /* 0x000fc40000000000 */
[----:B------:R-:W-:Y:S01]  /*3580*/  @!P2 IMAD.IADD R11, R11, 0x1, -R0 ;  /* 0x000000010b0ba824 */ /* 0x000fe200078e0a00 */
[----:B------:R-:W-:Y:S01]  /*3590*/  ISETP.GE.AND P2, PT, R23, RZ, PT ;  /* 0x000000ff1700720c */ /* 0x000fe20003f46270 */
[----:B------:R-:W-:Y:S01]  /*35a0*/  @!P5 IMAD.MOV R161, RZ, RZ, -R161 ;  /* 0x000000ffffa1d224 */ /* 0x000fe200078e0aa1 */
[----:B------:R-:W-:Y:S01]  /*35b0*/  ISETP.NE.AND P5, PT, R174, RZ, PT ;  /* 0x000000ffae00720c */ /* 0x000fe20003fa5270 */
[----:B------:R-:W-:Y:S01]  /*35c0*/  @!P0 IMAD.MOV R9, RZ, RZ, -R9 ;  /* 0x000000ffff098224 */ /* 0x000fe200078e0a09 */
[----:B------:R-:W-:Y:S01]  /*35d0*/  LOP3.LUT R174, RZ, R174, RZ, 0x33, !PT ;  /* 0x000000aeffae7212 */ /* 0x000fe200078e33ff */
[----:B------:R-:W-:Y:S01]  /*35e0*/  @!P6 IMAD.MOV R11, RZ, RZ, -R11 ;  /* 0x000000ffff0be224 */ /* 0x000fe200078e0a0b */
[----:B------:R-:W-:Y:S01]  /*35f0*/  ISETP.GE.AND P0, PT, R24, RZ, PT ;  /* 0x000000ff1800720c */ /* 0x000fe20003f06270 */
[----:B------:R-:W-:Y:S01]  /*3600*/  VIADD R0, R250, 0xffffffed ;  /* 0xffffffedfa007836 */ /* 0x000fe20000000000 */
[C---:B------:R-:W-:Y:S01]  /*3610*/  SEL R22, R174.reuse, R9, !P5 ;  /* 0x00000009ae167207 */ /* 0x040fe20006800000 */
[----:B------:R-:W-:Y:S01]  /*3620*/  @!P3 IMAD.MOV R205, RZ, RZ, -R205 ;  /* 0x000000ffffcdb224 */ /* 0x000fe200078e0acd */
[----:B------:R-:W-:Y:S01]  /*3630*/  SEL R174, R174, R11, !P5 ;  /* 0x0000000baeae7207 */ /* 0x000fe20006800000 */
[----:B------:R-:W-:Y:S01]  /*3640*/  @!P4 IMAD.MOV R204, RZ, RZ, -R204 ;  /* 0x000000ffffccc224 */ /* 0x000fe200078e0acc */
[----:B------:R-:W-:Y:S01]  /*3650*/  ISETP.GE.U32.AND P5, PT, R0, 0x7fffffce, PT ;  /* 0x7fffffce0000780c */ /* 0x000fe20003fa6070 */
[----:B------:R-:W-:Y:S01]  /*3660*/  VIADD R0, R250, 0xffffffe9 ;  /* 0xffffffe9fa007836 */ /* 0x000fe20000000000 */
[----:B------:R-:W-:Y:S01]  /*3670*/  ISETP.GE.U32.AND P3, PT, R6, 0x7fffffcd, PT ;  /* 0x7fffffcd0600780c */ /* 0x000fe20003f66070 */
[C---:B------:R-:W-:Y:S01]  /*3680*/  VIADD R6, R250.reuse, 0xffffffe8 ;  /* 0xffffffe8fa067836 */ /* 0x040fe20000000000 */
[----:B------:R-:W-:Y:S01]  /*3690*/  ISETP.GE.U32.AND P4, PT, R7, 0x7fffffcf, PT ;  /* 0x7fffffcf0700780c */ /* 0x000fe20003f86070 */
[C---:B------:R-:W-:Y:S01]  /*36a0*/  VIADD R9, R250.reuse, 0xffffffea ;  /* 0xffffffeafa097836 */ /* 0x040fe20000000000 */
[----:B------:R-:W-:Y:S01]  /*36b0*/  SEL R8, RZ, 0x1fffe, P5 ;  /* 0x0001fffeff087807 */ /* 0x000fe20002800000 */
[C---:B------:R-:W-:Y:S01]  /*36c0*/  VIADD R13, R250.reuse, 0xffffffe7 ;  /* 0xffffffe7fa0d7836 */ /* 0x040fe20000000000 */
[----:B------:R-:W-:Y:S01]  /*36d0*/  SEL R7, RZ, 0x1, P3 ;  /* 0x00000001ff077807 */ /* 0x000fe20001800000 */
[----:B------:R-:W-:Y:S01]  /*36e0*/  VIADD R17, R250, 0xffffffe3 ;  /* 0xffffffe3fa117836 */ /* 0x000fe20000000000 */
[----:B------:R-:W-:Y:S01]  /*36f0*/  ISETP.GE.U32.AND P5, PT, R0, 0x7fffffca, PT ;  /* 0x7fffffca0000780c */ /* 0x000fe20003fa6070 */
[----:B------:R-:W-:Y:S01]  /*3700*/  VIADD R0, R250, 0xffffffeb ;  /* 0xffffffebfa007836 */ /* 0x000fe20000000000 */
[----:B------:R-:W-:Y:S01]  /*3710*/  ISETP.GE.U32.AND P3, PT, R6, 0x7fffffc9, PT ;  /* 0x7fffffc90600780c */ /* 0x000fe20003f66070 */
[C---:B------:R-:W-:Y:S01]  /*3720*/  VIADD R21, R250.reuse, 0xffffffef ;  /* 0xffffffeffa157836 */ /* 0x040fe20000000000 */
[----:B------:R-:W-:Y:S01]  /*3730*/  SEL R6, RZ, 0x4, P4 ;  /* 0x00000004ff067807 */ /* 0x000fe20002000000 */
[----:B------:R-:W-:Y:S01]  /*3740*/  IMAD.IADD R8, R7, 0x1, R8 ;  /* 0x0000000107087824 */ /* 0x000fe200078e0208 */
[----:B------:R-:W-:Y:S01]  /*3750*/  ISETP.GE.U32.AND P4, PT, R9, 0x7fffffcb, PT ;  /* 0x7fffffcb0900780c */ /* 0x000fe20003f86070 */
[----:B------:R-:W-:Y:S01]  /*3760*/  VIADD R9, R250, 0xffffffe4 ;  /* 0xffffffe4fa097836 */ /* 0x000fe20000000000 */
[----:B------:R-:W-:Y:S01]  /*3770*/  SEL R11, RZ, 0x1, P3 ;  /* 0x00000001ff0b7807 */ /* 0x000fe20001800000 */
[----:B------:R-:W-:Y:S01]  /*3780*/  @!P2 IMAD.MOV R203, RZ, RZ, -R203 ;  /* 0x000000ffffcba224 */ /* 0x000fe200078e0acb */
[----:B------:R-:W-:Y:S01]  /*3790*/  ISETP.GE.U32.AND P3, PT, R0, 0x7fffffcc, PT ;  /* 0x7fffffcc0000780c */ /* 0x000fe20003f66070 */
[----:B------:R-:W-:Y:S01]  /*37a0*/  VIADD R0, R250, 0xffffffe5 ;  /* 0xffffffe5fa007836 */ /* 0x000fe20000000000 */
[----:B------:R-:W-:-:S02]  /*37b0*/  SEL R12, RZ, 0x1fffe, P5 ;  /* 0x0001fffeff0c7807 */ /* 0x000fc40002800000 */
[----:B------:R-:W-:Y:S02]  /*37c0*/  ISETP.GE.U32.AND P5, PT, R9, 0x7fffffc5, PT ;  /* 0x7fffffc50900780c */ /* 0x000fe40003fa6070 */
[----:B------:R-:W-:Y:S01]  /*37d0*/  SEL R9, RZ, 0x4, P4 ;  /* 0x00000004ff097807 */ /* 0x000fe20002000000 */
[----:B------:R-:W-:Y:S01]  /*37e0*/  IMAD.IADD R11, R11, 0x1, R12 ;  /* 0x000000010b0b7824 */ /* 0x000fe200078e020c */
[----:B------:R-:W-:Y:S01]  /*37f0*/  ISETP.GE.U32.AND P4, PT, R0, 0x7fffffc6, PT ;  /* 0x7fffffc60000780c */ /* 0x000fe20003f86070 */
[----:B------:R-:W-:Y:S01]  /*3800*/  VIADD R0, R250, 0xffffffe1 ;  /* 0xffffffe1fa007836 */ /* 0x000fe20000000000 */
[----:B------:R-:W-:Y:S02]  /*3810*/  SEL R10, RZ, 0x7fff8, P3 ;  /* 0x0007fff8ff0a7807 */ /* 0x000fe40001800000 */
[----:B------:R-:W-:Y:S02]  /*3820*/  SEL R16, RZ, 0x1fffe, P4 ;  /* 0x0001fffeff107807 */ /* 0x000fe40002000000 */
[----:B------:R-:W-:Y:S01]  /*3830*/  ISETP.GE.U32.AND P4, PT, R0, 0x7fffffc2, PT ;  /* 0x7fffffc20000780c */ /* 0x000fe20003f86070 */
[----:B------:R-:W-:Y:S01]  /*3840*/  VIADD R0, R250, 0xffffffe0 ;  /* 0xffffffe0fa007836 */ /* 0x000fe20000000000 */
[----:B------:R-:W-:Y:S01]  /*3850*/  ISETP.GE.U32.AND P3, PT, R14, 0x7fffffc7, PT ;  /* 0x7fffffc70e00780c */ /* 0x000fe20003f66070 */
[----:B------:R-:W-:Y:S01]  /*3860*/  VIADD R14, R250, 0xffffffe2 ;  /* 0xffffffe2fa0e7836 */ /* 0x000fe20000000000 */
[----:B------:R-:W-:-:S02]  /*3870*/  SEL R15, RZ, 0x1, P5 ;  /* 0x00000001ff0f7807 */ /* 0x000fc40002800000 */
[----:B------:R-:W-:Y:S02]  /*3880*/  ISETP.GE.U32.AND P5, PT, R13, 0x7fffffc8, PT ;  /* 0x7fffffc80d00780c */ /* 0x000fe40003fa6070 */
[----:B------:R-:W-:Y:S01]  /*3890*/  SEL R20, RZ, 0x1fffe, P4 ;  /* 0x0001fffeff147807 */ /* 0x000fe20002000000 */
[----:B------:R-:W-:Y:S01]  /*38a0*/  IMAD.IADD R15, R15, 0x1, R16 ;  /* 0x000000010f0f7824 */ /* 0x000fe200078e0210 */
[----:B------:R-:W-:Y:S02]  /*38b0*/  ISETP.GE.U32.AND P4, PT, R0, 0x7fffffc1, PT ;  /* 0x7fffffc10000780c */ /* 0x000fe40003f86070 */
[----:B------:R-:W-:Y:S02]  /*38c0*/  SEL R13, RZ, 0x4, P3 ;  /* 0x00000004ff0d7807 */ /* 0x000fe40001800000 */
[----:B------:R-:W-:Y:S02]  /*38d0*/  ISETP.GE.U32.AND P3, PT, R14, 0x7fffffc3, PT ;  /* 0x7fffffc30e00780c */ /* 0x000fe40003f66070 */
[----:B------:R-:W-:-:S02]  /*38e0*/  SEL R14, RZ, 0x7fff8, P5 ;  /* 0x0007fff8ff0e7807 */ /* 0x000fc40002800000 */
[----:B------:R-:W-:Y:S02]  /*38f0*/  ISETP.GE.U32.AND P5, PT, R17, 0x7fffffc4, PT ;  /* 0x7fffffc41100780c */ /* 0x000fe40003fa6070 */
[----:B------:R-:W-:Y:S02]  /*3900*/  SEL R19, RZ, 0x1, P4 ;  /* 0x00000001ff137807 */ /* 0x000fe40002000000 */
[----:B------:R-:W-:Y:S02]  /*3910*/  SEL R18, RZ, 0x7fff8, P5 ;  /* 0x0007fff8ff127807 */ /* 0x000fe40002800000 */
[----:B------:R-:W-:Y:S01]  /*3920*/  ISETP.GE.U32.AND P5, PT, R21, 0x7fffffd0, PT ;  /* 0x7fffffd01500780c */ /* 0x000fe20003fa6070 */
[----:B------:R-:W-:Y:S01]  /*3930*/  IMAD.IADD R19, R19, 0x1, R20 ;  /* 0x0000000113137824 */ /* 0x000fe200078e0214 */
[----:B------:R-:W-:Y:S01]  /*3940*/  LOP3.LUT R11, R11, 0x3, RZ, 0xc0, !PT ;  /* 0x000000030b0b7812 */ /* 0x000fe200078ec0ff */
[----:B------:R-:W2:Y:S01]  /*3950*/  LDC.64 R20, c[0x0][0x3a8] ;  /* 0x0000ea00ff147b82 */ /* 0x000ea20000000a00 */
[----:B------:R-:W-:-:S02]  /*3960*/  SEL R17, RZ, 0x4, P3 ;  /* 0x00000004ff117807 */ /* 0x000fc40001800000 */
[----:B------:R-:W-:Y:S02]  /*3970*/  LOP3.LUT R19, R19, 0x3, RZ, 0xc0, !PT ;  /* 0x0000000313137812 */ /* 0x000fe400078ec0ff */
[----:B------:R-:W-:Y:S01]  /*3980*/  IADD3 R9, PT, PT, R11, R10, R9 ;  /* 0x0000000a0b097210 */ /* 0x000fe20007ffe009 */
[----:B------:R-:W-:Y:S01]  /*3990*/  VIADD R11, R250, 0xffffffff ;  /* 0xfffffffffa0b7836 */ /* 0x000fe20000000000 */
[----:B------:R-:W-:Y:S02]  /*39a0*/  SEL R7, RZ, 0x7fff8, P5 ;  /* 0x0007fff8ff077807 */ /* 0x000fe40002800000 */
[----:B------:R-:W-:Y:S02]  /*39b0*/  LOP3.LUT R8, R8, 0x3, RZ, 0xc0, !PT ;  /* 0x0000000308087812 */ /* 0x000fe400078ec0ff */
[----:B------:R-:W-:Y:S02]  /*39c0*/  LOP3.LUT R15, R15, 0x3, RZ, 0xc0, !PT ;  /* 0x000000030f0f7812 */ /* 0x000fe400078ec0ff */
[----:B------:R-:W-:-:S02]  /*39d0*/  IADD3 R17, PT, PT, R19, R18, R17 ;  /* 0x0000001213117210 */ /* 0x000fc40007ffe011 */
[----:B------:R-:W-:Y:S01]  /*39e0*/  IADD3 R7, PT, PT, R8, R7, R6 ;  /* 0x0000000708077210 */ /* 0x000fe20007ffe006 */
[----:B------:R-:W-:Y:S01]  /*39f0*/  IMAD.SHL.U32 R8, R9, 0x100, RZ ;  /* 0x0000010009087824 */ /* 0x000fe200078e00ff */
[----:B------:R-:W-:Y:S01]  /*3a00*/  IADD3 R13, PT, PT, R15, R14, R13 ;  /* 0x0000000e0f0d7210 */ /* 0x000fe20007ffe00d */
[-C--:B------:R-:W-:Y:S01]  /*3a10*/  IMAD R6, R22, R251.reuse, RZ ;  /* 0x000000fb16067224 */ /* 0x080fe200078e02ff */
[----:B------:R-:W-:Y:S01]  /*3a20*/  LOP3.LUT R10, R17, 0xf, RZ, 0xc0, !PT ;  /* 0x0000000f110a7812 */ /* 0x000fe200078ec0ff */
[----:B------:R-:W-:Y:S01]  /*3a30*/  IMAD R251, R174, R251, RZ ;  /* 0x000000fbaefb7224 */ /* 0x000fe200078e02ff */
[----:B------:R-:W-:Y:S02]  /*3a40*/  ISETP.GE.AND P6, PT, R25, RZ, PT ;  /* 0x000000ff1900720c */ /* 0x000fe40003fc6270 */
[----:B------:R-:W-:Y:S01]  /*3a50*/  ISETP.GE.AND P3, PT, R26, RZ, PT ;  /* 0x000000ff1a00720c */ /* 0x000fe20003f66270 */
[----:B--2---:R1:W-:Y:S01]  /*3a60*/  STL.64 [R1+0x28], R20 ;  /* 0x0000281401007387 */ /* 0x0043e20000100a00 */
[----:B------:R-:W-:Y:S01]  /*3a70*/  ISETP.GE.U32.AND P2, PT, R11, 0x7fffffe0, PT ;  /* 0x7fffffe00b00780c */ /* 0x000fe20003f46070 */
[----:B------:R-:W-:Y:S01]  /*3a80*/  IMAD R10, R13, 0x10, R10 ;  /* 0x000000100d0a7824 */ /* 0x000fe200078e020a */
[----:B------:R-:W-:Y:S01]  /*3a90*/  LOP3.LUT R8, R8, 0xf00, RZ, 0xe2, !PT ;  /* 0x00000f0008087812 */ /* 0x000fe200078ee2ff */
[----:B----4-:R-:W-:Y:S10]  /*3aa0*/  BRA.U UP0, `(.L_x_5) ;  /* 0x0000000100187547 */ /* 0x010ff4000b800000 */
[----:B------:R-:W-:Y:S01]  /*3ab0*/  ELECT P5, URZ, PT ;  /* 0x0000000000ff782f */ /* 0x000fe200038a0000 */
[----:B------:R-:W-:Y:S01]  /*3ac0*/  IMAD.MOV.U32 R9, RZ, RZ, 0x1 ;  /* 0x00000001ff097424 */ /* 0x000fe200078e00ff */
[----:B------:R-:W-:Y:S01]  /*3ad0*/  UMOV UR5, 0x40 ;  /* 0x0000004000057882 */ /* 0x000fe20000000000 */
[----:B------:R-:W-:Y:S01]  /*3ae0*/  UVIRTCOUNT.DEALLOC.SMPOOL 0x80 ;  /* 0x000000800000784c */ /* 0x000fe20000000000 */
[----:B------:R-:W-:-:S09]  /*3af0*/  ULEA UR5, UR4, UR5, 0x18 ;  /* 0x0000000504057291 */ /* 0x000fd2000f8ec0ff */
[----:B------:R2:W-:Y:S03]  /*3b00*/  @P5 STS.U8 [UR5], R9 ;  /* 0x00000009ff005988 */ /* 0x0005e60008000005 */
.L_x_5:
[----:B------:R-:W3:Y:S01]  /*3b10*/  LDL R249, [R1+0x28] ;  /* 0x0000280001f97983 */ /* 0x000ee20000100800 */
[----:B------:R-:W-:-:S03]  /*3b20*/  USHF.L.U32 UR4, UR6, 0x15, URZ ;  /* 0x0000001506047899 */ /* 0x000fc600080006ff */
[----:B--2---:R-:W2:Y:S01]  /*3b30*/  LDL R9, [R1+0x2c] ;  /* 0x00002c0001097983 */ /* 0x004ea20000100800 */
[----:B------:R-:W-:Y:S01]  /*3b40*/  ULOP3.LUT UR4, UR4, 0x600000, URZ, 0xc0, !UPT ;  /* 0x0060000004047892 */ /* 0x000fe2000f8ec0ff */
[C---:B------:R-:W-:Y:S01]  /*3b50*/  LEA R120, P5, R6.reuse, UR12, 0x1 ;  /* 0x0000000c06787c11 */ /* 0x040fe2000f8a08ff */
[----:B------:R-:W-:Y:S01]  /*3b60*/  VOTEU.ALL UP1, P1 ;  /* 0x0000000000ff7886 */ /* 0x000fe20000820000 */
[----:B------:R-:W-:Y:S01]  /*3b70*/  UMOV UR5, 0x1 ;  /* 0x0000000100057882 */ /* 0x000fe20000000000 */
[----:B------:R-:W-:Y:S01]  /*3b80*/  UIADD3 UR10, UPT, UPT, UR8, UR4, URZ ;  /* 0x00000004080a7290 */ /* 0x000fe2000fffe0ff */
[----:B------:R-:W-:Y:S01]  /*3b90*/  LEA.HI.X.SX32 R121, R6, UR13, 0x1, P5 ;  /* 0x0000000d06797c11 */ /* 0x000fe2000a8f0eff */
[----:B------:R-:W-:Y:S01]  /*3ba0*/  UIADD3 UR11, UPT, UPT, UR9, 0x10000, URZ ;  /* 0x00010000090b7890 */ /* 0x000fe2000fffe0ff */
[----:B------:R-:W-:Y:S01]  /*3bb0*/  LEA R118, P5, R251, UR12, 0x1 ;  /* 0x0000000cfb767c11 */ /* 0x000fe2000f8a08ff */
[----:B------:R-:W-:Y:S01]  /*3bc0*/  VOTEU.ALL UP2, P1 ;  /* 0x0000000000ff7886 */ /* 0x000fe20000840000 */
[----:B------:R-:W-:Y:S01]  /*3bd0*/  VIADD R6, R250, 0xfffffff7 ;  /* 0xfffffff7fa067836 */ /* 0x000fe20000000000 */
[----:B------:R-:W-:Y:S01]  /*3be0*/  LOP3.LUT R10, R10, 0xff, RZ, 0xc0, !PT ;  /* 0x000000ff0a0a7812 */ /* 0x000fe200078ec0ff */
[----:B------:R-:W-:Y:S01]  /*3bf0*/  IMAD R7, R7, 0x1000, R8 ;  /* 0x0000100007077824 */ /* 0x000fe200078e0208 */
[----:B------:R-:W-:Y:S01]  /*3c00*/  LEA.HI.X.SX32 R119, R251, UR13, 0x1, P5 ;  /* 0x0000000dfb777c11 */ /* 0x000fe2000a8f0eff */
[----:B------:R-:W-:Y:S01]  /*3c10*/  STTM.x64 tmem[UR10], RZ ;  /* 0x000000ff000079ed */ /* 0x000fe2000834000a */
[----:B------:R-:W-:Y:S01]  /*3c20*/  STTM.x64 tmem[UR10+0x40], RZ ;  /* 0x000040ff000079ed */ /* 0x000fe2000834000a */
[----:B------:R-:W-:Y:S01]  /*3c30*/  STTM.x64 tmem[UR10+0x80], RZ ;  /* 0x000080ff000079ed */ /* 0x000fe2000834000a */
[----:B------:R-:W-:Y:S01]  /*3c40*/  STTM.x64 tmem[UR10+0xc0], RZ ;  /* 0x0000c0ff000079ed */ /* 0x000fe2000834000a */
[----:B------:R-:W-:Y:S01]  /*3c50*/  STTM.x64 tmem[UR10+0x100], RZ ;  /* 0x000100ff000079ed */ /* 0x000fe2000834000a */
[----:B------:R-:W-:Y:S01]  /*3c60*/  STTM.x64 tmem[UR10+0x140], RZ ;  /* 0x000140ff000079ed */ /* 0x000fe2000834000a */
[----:B------:R-:W-:Y:S01]  /*3c70*/  STTM.x64 tmem[UR10+0x180], RZ ;  /* 0x000180ff000079ed */ /* 0x000fe2000834000a */
[----:B------:R-:W-:Y:S01]  /*3c80*/  STTM.x64 tmem[UR10+0x1c0], RZ ;  /* 0x0001c0ff000079ed */ /* 0x000fe2000834000a */
[----:B------:R-:W4:Y:S01]  /*3c90*/  FENCE.VIEW.ASYNC.T ;  /* 0x00000000000073c6 */ /* 0x000f220000000200 */
[----:B------:R-:W-:-:S04]  /*3ca0*/  @!UP1 UIADD3 UR12, UPT, UPT, -UR5, 0x100000, URZ ;  /* 0x00100000050c9890 */ /* 0x000fc8000fffe1ff */
[----:B------:R-:W-:Y:S02]  /*3cb0*/  @!UP1 USHF.L.U32 UR13, UR12, 0xb, URZ ;  /* 0x0000000b0c0d9899 */ /* 0x000fe400080006ff */
[----:B------:R-:W-:Y:S01]  /*3cc0*/  @!UP1 USHF.L.U32 UR12, UR12, 0x1, URZ ;  /* 0x000000010c0c9899 */ /* 0x000fe200080006ff */
[----:B----4-:R-:W-:Y:S01]  /*3cd0*/  BAR.SYNC.DEFER_BLOCKING 0x0 ;  /* 0x0000000000007b1d */ /* 0x010fe20000010000 */
[----:B------:R-:W-:Y:S01]  /*3ce0*/  ISETP.GE.U32.AND P5, PT, R6, 0x7fffffd8, PT ;  /* 0x7fffffd80600780c */ /* 0x000fe20003fa6070 */
[----:B------:R-:W-:Y:S01]  /*3cf0*/  IMAD.IADD R6, R7, 0x1, R10 ;  /* 0x0000000107067824 */ /* 0x000fe200078e020a */
[----:B------:R-:W-:Y:S02]  /*3d00*/  PRMT R220, RZ, 0x7610, R220 ;  /* 0x00007610ffdc7816 */ /* 0x000fe400000000dc */
[----:B------:R-:W-:Y:S02]  /*3d10*/  PRMT R221, RZ, 0x7610, R221 ;  /* 0x00007610ffdd7816 */ /* 0x000fe400000000dd */
[----:B------:R-:W-:Y:S01]  /*3d20*/  LOP3.LUT R6, R6, 0xffff, RZ, 0xc0, !PT ;  /* 0x0000ffff06067812 */ /* 0x000fe200078ec0ff */
[----:B------:R-:W-:Y:S01]  /*3d30*/  STL [R1+0x194], R252 ;  /* 0x000194fc01007387 */ /* 0x000fe20000100800 */
[----:B------:R-:W-:-:S02]  /*3d40*/  PRMT R222, RZ, 0x7610, R222 ;  /* 0x00007610ffde7816 */ /* 0x000fc400000000de */
[--C-:B------:R-:W-:Y:S01]  /*3d50*/  SHF.R.U32.HI R7, RZ, 0xf, R6.reuse ;  /* 0x0000000fff077819 */ /* 0x100fe20000011606 */
[----:B------:R-:W-:Y:S01]  /*3d60*/  STL [R1+0x190], R0 ;  /* 0x0001900001007387 */ /* 0x000fe20000100800 */
[----:B------:R-:W-:Y:S02]  /*3d70*/  PRMT R223, RZ, 0x7610, R223 ;  /* 0x00007610ffdf7816 */ /* 0x000fe400000000df */
[----:B------:R-:W-:Y:S01]  /*3d80*/  SHF.R.U32.HI R8, RZ, 0x7, R6 ;  /* 0x00000007ff087819 */ /* 0x000fe20000011606 */
[----:B------:R-:W4:Y:S02]  /*3d90*/  FENCE.VIEW.ASYNC.S ;  /* 0x00000000000073c6 */ /* 0x000f240000000000 */
[----:B----4-:R-:W4:Y:S02]  /*3da0*/  @!UP2 SYNCS.EXCH.64 URZ, [UR11], UR12 ;  /* 0x0000000c0bffa5b2 */ /* 0x010f240008000100 */
[----:B----4-:R-:W-:Y:S01]  /*3db0*/  BAR.SYNC.DEFER_BLOCKING 0x0 ;  /* 0x0000000000007b1d */ /* 0x010fe20000010000 */
[----:B------:R-:W-:-:S02]  /*3dc0*/  PRMT R224, RZ, 0x7610, R224 ;  /* 0x00007610ffe07816 */ /* 0x000fc400000000e0 */
[----:B------:R-:W-:Y:S02]  /*3dd0*/  PRMT R225, RZ, 0x7610, R225 ;  /* 0x00007610ffe17816 */ /* 0x000fe400000000e1 */
[----:B------:R-:W-:Y:S02]  /*3de0*/  PRMT R226, RZ, 0x7610, R226 ;  /* 0x00007610ffe27816 */ /* 0x000fe400000000e2 */
[----:B------:R-:W-:Y:S01]  /*3df0*/  PRMT R227, RZ, 0x7610, R227 ;  /* 0x00007610ffe37816 */ /* 0x000fe200000000e3 */
[----:B0-----:R-:W4:Y:S04]  /*3e00*/  @!P2 LDG.E.U16 R220, desc[UR22][R120.64] ;  /* 0x0000001678dca981 */ /* 0x001f28000c1e1500 */
[----:B------:R-:W2:Y:S01]  /*3e10*/  @!P2 LDG.E.U16 R221, desc[UR22][R118.64] ;  /* 0x0000001676dda981 */ /* 0x000ea2000c1e1500 */
[----:B------:R-:W-:Y:S01]  /*3e20*/  LOP3.LUT P2, RZ, R7, 0x1, RZ, 0xc0, !PT ;  /* 0x0000000107ff7812 */ /* 0x000fe2000784c0ff */
[----:B------:R-:W-:Y:S01]  /*3e30*/  VIADD R7, R250, 0xfffffff6 ;  /* 0xfffffff6fa077836 */ /* 0x000fe20000000000 */
[----:B------:R-:W-:-:S02]  /*3e40*/  PRMT R228, RZ, 0x7610, R228 ;  /* 0x00007610ffe47816 */ /* 0x000fc400000000e4 */
[----:B------:R-:W-:Y:S02]  /*3e50*/  PRMT R229, RZ, 0x7610, R229 ;  /* 0x00007610ffe57816 */ /* 0x000fe400000000e5 */
[----:B------:R-:W-:Y:S02]  /*3e60*/  PRMT R230, RZ, 0x7610, R230 ;  /* 0x00007610ffe67816 */ /* 0x000fe400000000e6 */
[----:B------:R-:W-:Y:S02]  /*3e70*/  PRMT R231, RZ, 0x7610, R231 ;  /* 0x00007610ffe77816 */ /* 0x000fe400000000e7 */
[----:B------:R-:W-:Y:S02]  /*3e80*/  PRMT R232, RZ, 0x7610, R232 ;  /* 0x00007610ffe87816 */ /* 0x000fe400000000e8 */
[----:B------:R-:W-:Y:S02]  /*3e90*/  PRMT R233, RZ, 0x7610, R233 ;  /* 0x00007610ffe97816 */ /* 0x000fe400000000e9 */
        /* <DEDUP_REMOVED lines=27> */
[----:B------:R-:W-:Y:S01]  /*4050*/  PRMT R243, RZ, 0x7610, R243 ;  /* 0x00007610fff37816 */ /* 0x000fe200000000f3 */
[C---:B---3--:R-:W-:Y:S02]  /*4060*/  IMAD.SHL.U32 R115, R249.reuse, 0x8, RZ ;  /* 0x00000008f9737824 */ /* 0x048fe400078e00ff */
[----:B------:R-:W-:Y:S02]  /*4070*/  IMAD.SHL.U32 R111, R249, 0x10, RZ ;  /* 0x00000010f96f7824 */ /* 0x000fe400078e00ff */
[----:B------:R-:W-:-:S04]  /*4080*/  IMAD.WIDE R116, R115, 0x2, R120 ;  /* 0x0000000273747825 */ /* 0x000fc800078e0278 */
[----:B------:R-:W-:Y:S01]  /*4090*/  IMAD.WIDE R114, R115, 0x2, R118 ;  /* 0x0000000273727825 */ /* 0x000fe200078e0276 */
[----:B------:R-:W3:Y:S03]  /*40a0*/  @!P5 LDG.E.U16 R222, desc[UR22][R116.64] ;  /* 0x0000001674ded981 */ /* 0x000ee6000c1e1500 */
[C---:B------:R-:W-:Y:S01]  /*40b0*/  IMAD.WIDE R112, R111.reuse, 0x2, R120 ;  /* 0x000000026f707825 */ /* 0x040fe200078e0278 */
[----:B------:R-:W2:Y:S01]  /*40c0*/  @!P5 LDG.E.U16 R223, desc[UR22][R114.64] ;  /* 0x0000001672dfd981 */ /* 0x000ea2000c1e1500 */
[----:B------:R-:W-:Y:S02]  /*40d0*/  LOP3.LUT P5, RZ, R8, 0x1, RZ, 0xc0, !PT ;  /* 0x0000000108ff7812 */ /* 0x000fe400078ac0ff */
[----:B------:R-:W-:Y:S01]  /*40e0*/  IMAD.WIDE R110, R111, 0x2, R118 ;  /* 0x000000026f6e7825 */ /* 0x000fe200078e0276 */
[----:B------:R-:W2:Y:S03]  /*40f0*/  @P2 LDG.E.U16 R224, desc[UR22][R112.64] ;  /* 0x0000001670e02981 */ /* 0x000ea6000c1e1500 */
[----:B------:R-:W-:Y:S01]  /*4100*/  IMAD R107, R249, 0x18, RZ ;  /* 0x00000018f96b7824 */ /* 0x000fe200078e02ff */
[----:B------:R-:W2:Y:S01]  /*4110*/  @P2 LDG.E.U16 R225, desc[UR22][R110.64] ;  /* 0x000000166ee12981 */ /* 0x000ea2000c1e1500 */
[----:B------:R-:W-:-:S02]  /*4120*/  ISETP.GE.U32.AND P2, PT, R7, 0x7fffffd7, PT ;  /* 0x7fffffd70700780c */ /* 0x000fc40003f46070 */
[----:B------:R-:W-:Y:S01]  /*4130*/  IMAD.WIDE R108, R107, 0x2, R120 ;  /* 0x000000026b6c7825 */ /* 0x000fe200078e0278 */
[----:B------:R-:W-:-:S03]  /*4140*/  SHF.R.U32.HI R8, RZ, 0xe, R6 ;  /* 0x0000000eff087819 */ /* 0x000fc60000011606 */
[----:B------:R-:W-:Y:S01]  /*4150*/  IMAD.WIDE R106, R107, 0x2, R118 ;  /* 0x000000026b6a7825 */ /* 0x000fe200078e0276 */
[----:B------:R-:W2:Y:S03]  /*4160*/  @P5 LDG.E.U16 R226, desc[UR22][R108.64] ;  /* 0x000000166ce25981 */ /* 0x000ea6000c1e1500 */
[----:B------:R-:W-:Y:S01]  /*4170*/  IMAD R103, R249, 0x9, RZ ;  /* 0x00000009f9677824 */ /* 0x000fe200078e02ff */
[----:B------:R-:W2:Y:S01]  /*4180*/  @P5 LDG.E.U16 R227, desc[UR22][R106.64] ;  /* 0x000000166ae35981 */ /* 0x000ea2000c1e1500 */
[----:B------:R-:W-:Y:S02]  /*4190*/  LOP3.LUT P5, RZ, R8, 0x1, RZ, 0xc0, !PT ;  /* 0x0000000108ff7812 */ /* 0x000fe400078ac0ff */
[----:B------:R-:W-:Y:S01]  /*41a0*/  IMAD.WIDE R104, R103, 0x2, R120 ;  /* 0x0000000267687825 */ /* 0x000fe200078e0278 */
[----:B------:R-:W-:-:S03]  /*41b0*/  SHF.R.U32.HI R8, RZ, 0x6, R6 ;  /* 0x00000006ff087819 */ /* 0x000fc60000011606 */
[----:B------:R-:W-:Y:S01]  /*41c0*/  IMAD.WIDE R102, R103, 0x2, R118 ;  /* 0x0000000267667825 */ /* 0x000fe200078e0276 */
[----:B------:R-:W2:Y:S03]  /*41d0*/  @!P2 LDG.E.U16 R228, desc[UR22][R104.64] ;  /* 0x0000001668e4a981 */ /* 0x000ea6000c1e1500 */
[----:B------:R-:W-:Y:S01]  /*41e0*/  IMAD R99, R249, 0x11, RZ ;  /* 0x00000011f9637824 */ /* 0x000fe200078e02ff */
[----:B------:R-:W2:Y:S01]  /*41f0*/  @!P2 LDG.E.U16 R229, desc[UR22][R102.64] ;  /* 0x0000001666e5a981 */ /* 0x000ea2000c1e1500 */
[----:B------:R-:W-:Y:S02]  /*4200*/  LOP3.LUT P2, RZ, R8, 0x1, RZ, 0xc0, !PT ;  /* 0x0000000108ff7812 */ /* 0x000fe4000784c0ff */
[----:B------:R-:W-:-:S04]  /*4210*/  IMAD.WIDE R100, R99, 0x2, R120 ;  /* 0x0000000263647825 */ /* 0x000fc800078e0278 */
[----:B------:R-:W-:Y:S01]  /*4220*/  IMAD.WIDE R98, R99, 0x2, R118 ;  /* 0x0000000263627825 */ /* 0x000fe200078e0276 */
[----:B------:R-:W2:Y:S03]  /*4230*/  @P5 LDG.E.U16 R230, desc[UR22][R100.64] ;  /* 0x0000001664e65981 */ /* 0x000ea6000c1e1500 */
[----:B------:R-:W-:Y:S01]  /*4240*/  VIADD R7, R250, 0xfffffffe ;  /* 0xfffffffefa077836 */ /* 0x000fe20000000000 */
[----:B------:R-:W2:Y:S01]  /*4250*/  @P5 LDG.E.U16 R231, desc[UR22][R98.64] ;  /* 0x0000001662e75981 */ /* 0x000ea2000c1e1500 */
[----:B------:R-:W-:-:S03]  /*4260*/  IMAD R95, R249, 0x19, RZ ;  /* 0x00000019f95f7824 */ /* 0x000fc600078e02ff */
[----:B------:R-:W-:Y:S01]  /*4270*/  ISETP.GE.U32.AND P5, PT, R7, 0x7fffffdf, PT ;  /* 0x7fffffdf0700780c */ /* 0x000fe20003fa6070 */
[C---:B------:R-:W-:Y:S01]  /*4280*/  IMAD.WIDE R96, R95.reuse, 0x2, R120 ;  /* 0x000000025f607825 */ /* 0x040fe200078e0278 */
[----:B------:R-:W-:Y:S03]  /*4290*/  STL [R1+0x19c], R116 ;  /* 0x00019c7401007387 */ /* 0x000fe60000100800 */
[----:B------:R-:W-:Y:S01]  /*42a0*/  IMAD.WIDE R94, R95, 0x2, R118 ;  /* 0x000000025f5e7825 */ /* 0x000fe200078e0276 */
[----:B------:R-:W-:Y:S03]  /*42b0*/  STL [R1+0x198], R117 ;  /* 0x0001987501007387 */ /* 0x000fe60000100800 */
[----:B------:R-:W-:Y:S01]  /*42c0*/  VIADD R7, R250, 0xfffffffd ;  /* 0xfffffffdfa077836 */ /* 0x000fe20000000000 */
[----:B------:R-:W-:Y:S01]  /*42d0*/  STL [R1+0x1a4], R114 ;  /* 0x0001a47201007387 */ /* 0x000fe20000100800 */
[----:B------:R-:W-:-:S03]  /*42e0*/  IMAD.WIDE R14, R249, 0x2, R120 ;  /* 0x00000002f90e7825 */ /* 0x000fc600078e0278 */
[----:B------:R-:W2:Y:S01]  /*42f0*/  @P2 LDG.E.U16 R232, desc[UR22][R96.64] ;  /* 0x0000001660e82981 */ /* 0x000ea2000c1e1500 */
[----:B------:R-:W-:-:S03]  /*4300*/  IMAD.WIDE R12, R249, 0x2, R118 ;  /* 0x00000002f90c7825 */ /* 0x000fc600078e0276 */
[----:B------:R-:W2:Y:S01]  /*4310*/  @P2 LDG.E.U16 R233, desc[UR22][R94.64] ;  /* 0x000000165ee92981 */ /* 0x000ea2000c1e1500 */
[----:B------:R-:W-:-:S03]  /*4320*/  ISETP.GE.U32.AND P2, PT, R7, 0x7fffffde, PT ;  /* 0x7fffffde0700780c */ /* 0x000fc60003f46070 */
[----:B------:R-:W-:Y:S01]  /*4330*/  STL [R1+0x1a0], R115 ;  /* 0x0001a07301007387 */ /* 0x000fe20000100800 */
[----:B------:R-:W-:-:S03]  /*4340*/  VIADD R8, R250, 0xfffffff5 ;  /* 0xfffffff5fa087836 */ /* 0x000fc60000000000 */
[----:B------:R-:W-:Y:S01]  /*4350*/  STL [R1+0x1ac], R112 ;  /* 0x0001ac7001007387 */ /* 0x000fe20000100800 */
[----:B------:R-:W-:-:S03]  /*4360*/  IMAD.SHL.U32 R7, R249, 0x2, RZ ;  /* 0x00000002f9077824 */ /* 0x000fc600078e00ff */
[----:B------:R-:W-:Y:S04]  /*4370*/  STL [R1+0x1a8], R113 ;  /* 0x0001a87101007387 */ /* 0x000fe80000100800 */
[----:B------:R-:W-:Y:S04]  /*4380*/  STL [R1+0x1b4], R110 ;  /* 0x0001b46e01007387 */ /* 0x000fe80000100800 */
[----:B------:R-:W-:Y:S01]  /*4390*/  STL [R1+0x1b0], R111 ;  /* 0x0001b06f01007387 */ /* 0x000fe20000100800 */
[----:B------:R-:W-:-:S03]  /*43a0*/  IMAD.WIDE R10, R7, 0x2, R118 ;  /* 0x00000002070a7825 */ /* 0x000fc600078e0276 */
[----:B------:R-:W-:Y:S04]  /*43b0*/  STL [R1+0x1b8], R109 ;  /* 0x0001b86d01007387 */ /* 0x000fe80000100800 */
[----:B------:R-:W-:Y:S04]  /*43c0*/  STL.64 [R1+0x20], R14 ;  /* 0x0000200e01007387 */ /* 0x000fe80000100a00 */
[----:B------:R0:W-:Y:S04]  /*43d0*/  STL.64 [R1+0x18], R12 ;  /* 0x0000180c01007387 */ /* 0x0001e80000100a00 */
[----:B------:R-:W3:Y:S04]  /*43e0*/  @!P5 LDG.E.U16 R202, desc[UR22][R14.64] ;  /* 0x000000160ecad981 */ /* 0x000ee8000c1e1500 */
[----:B------:R0:W3:Y:S01]  /*43f0*/  @!P5 LDG.E.U16 R174, desc[UR22][R12.64] ;  /* 0x000000160caed981 */ /* 0x0000e2000c1e1500 */
[----:B------:R-:W-:Y:S01]  /*4400*/  ISETP.GE.U32.AND P5, PT, R8, 0x7fffffd6, PT ;  /* 0x7fffffd60800780c */ /* 0x000fe20003fa6070 */
[----:B------:R-:W-:Y:S01]  /*4410*/  IMAD R91, R249, 0xa, RZ ;  /* 0x0000000af95b7824 */ /* 0x000fe200078e02ff */
[----:B------:R-:W-:Y:S01]  /*4420*/  SHF.R.U32.HI R8, RZ, 0xd, R6 ;  /* 0x0000000dff087819 */ /* 0x000fe20000011606 */
[----:B------:R1:W3:Y:S01]  /*4430*/  @!P2 LDG.E.U16 R199, desc[UR22][R10.64] ;  /* 0x000000160ac7a981 */ /* 0x0002e2000c1e1500 */
[----:B0-----:R-:W-:-:S05]  /*4440*/  IMAD.WIDE R12, R7, 0x2, R120 ;  /* 0x00000002070c7825 */ /* 0x001fca00078e0278 */
[----:B------:R0:W3:Y:S01]  /*4450*/  @!P2 LDG.E.U16 R198, desc[UR22][R12.64] ;  /* 0x000000160cc6a981 */ /* 0x0000e2000c1e1500 */
[----:B------:R-:W-:Y:S01]  /*4460*/  LOP3.LUT P2, RZ, R8, 0x1, RZ, 0xc0, !PT ;  /* 0x0000000108ff7812 */ /* 0x000fe2000784c0ff */
[----:B------:R-:W-:Y:S01]  /*4470*/  IMAD.WIDE R92, R91, 0x2, R120 ;  /* 0x000000025b5c7825 */ /* 0x000fe200078e0278 */
[----:B------:R-:W-:-:S03]  /*4480*/  SHF.R.U32.HI R7, RZ, 0x5, R6 ;  /* 0x00000005ff077819 */ /* 0x000fc60000011606 */
[----:B------:R-:W-:Y:S01]  /*4490*/  IMAD.WIDE R90, R91, 0x2, R118 ;  /* 0x000000025b5a7825 */ /* 0x000fe200078e0276 */
[----:B------:R-:W3:Y:S03]  /*44a0*/  @!P5 LDG.E.U16 R200, desc[UR22][R92.64] ;  /* 0x000000165cc8d981 */ /* 0x000ee6000c1e1500 */
[----:B------:R-:W-:Y:S01]  /*44b0*/  IMAD R87, R249, 0x12, RZ ;  /* 0x00000012f9577824 */ /* 0x000fe200078e02ff */
[----:B------:R-:W3:Y:S01]  /*44c0*/  @!P5 LDG.E.U16 R201, desc[UR22][R90.64] ;  /* 0x000000165ac9d981 */ /* 0x000ee2000c1e1500 */
[----:B------:R-:W-:Y:S02]  /*44d0*/  LOP3.LUT P5, RZ, R7, 0x1, RZ, 0xc0, !PT ;  /* 0x0000000107ff7812 */ /* 0x000fe400078ac0ff */
[----:B------:R-:W-:-:S04]  /*44e0*/  IMAD.WIDE R88, R87, 0x2, R120 ;  /* 0x0000000257587825 */ /* 0x000fc800078e0278 */
[----:B------:R-:W-:Y:S01]  /*44f0*/  IMAD.WIDE R86, R87, 0x2, R118 ;  /* 0x0000000257567825 */ /* 0x000fe200078e0276 */
[----:B------:R-:W3:Y:S03]  /*4500*/  @P2 LDG.E.U16 R136, desc[UR22][R88.64] ;  /* 0x0000001658882981 */ /* 0x000ee6000c1e1500 */
[----:B------:R-:W-:Y:S01]  /*4510*/  VIADD R7, R250, 0xfffffffc ;  /* 0xfffffffcfa077836 */ /* 0x000fe20000000000 */
[----:B------:R-:W3:Y:S01]  /*4520*/  @P2 LDG.E.U16 R137, desc[UR22][R86.64] ;  /* 0x0000001656892981 */ /* 0x000ee2000c1e1500 */
[----:B------:R-:W-:-:S03]  /*4530*/  IMAD R81, R249, 0x3, RZ ;  /* 0x00000003f9517824 */ /* 0x000fc600078e02ff */
[----:B------:R-:W-:Y:S01]  /*4540*/  ISETP.GE.U32.AND P2, PT, R7, 0x7fffffdd, PT ;  /* 0x7fffffdd0700780c */ /* 0x000fe20003f46070 */
[----:B------:R-:W-:Y:S04]  /*4550*/  STL.64 [R1+0x10], R12 ;  /* 0x0000100c01007387 */ /* 0x000fe80000100a00 */
[----:B------:R1:W-:Y:S01]  /*4560*/  STL.64 [R1+0x8], R10 ;  /* 0x0000080a01007387 */ /* 0x0003e20000100a00 */
[----:B------:R-:W-:Y:S01]  /*4570*/  SHF.R.U32.HI R7, RZ, 0xc, R6 ;  /* 0x0000000cff077819 */ /* 0x000fe20000011606 */
[----:B------:R-:W-:Y:S02]  /*4580*/  IMAD R73, R249, 0x13, RZ ;  /* 0x00000013f9497824 */ /* 0x000fe400078e02ff */
[----:B-1----:R-:W-:-:S04]  /*4590*/  IMAD.WIDE R10, R81, 0x2, R120 ;  /* 0x00000002510a7825 */ /* 0x002fc800078e0278 */
[----:B------:R-:W-:Y:S01]  /*45a0*/  IMAD.WIDE R80, R81, 0x2, R118 ;  /* 0x0000000251507825 */ /* 0x000fe200078e0276 */
[----:B------:R1:W3:Y:S04]  /*45b0*/  @!P2 LDG.E.U16 R140, desc[UR22][R10.64] ;  /* 0x000000160a8ca981 */ /* 0x0002e8000c1e1500 */
[----:B------:R-:W3:Y:S01]  /*45c0*/  @!P2 LDG.E.U16 R141, desc[UR22][R80.64] ;  /* 0x00000016508da981 */ /* 0x000ee2000c1e1500 */
[----:B------:R-:W-:Y:S01]  /*45d0*/  LOP3.LUT P2, RZ, R7, 0x1, RZ, 0xc0, !PT ;  /* 0x0000000107ff7812 */ /* 0x000fe2000784c0ff */
[----:B------:R-:W-:-:S04]  /*45e0*/  IMAD.WIDE R74, R73, 0x2, R120 ;  /* 0x00000002494a7825 */ /* 0x000fc800078e0278 */
[----:B------:R-:W-:-:S04]  /*45f0*/  IMAD.WIDE R72, R73, 0x2, R118 ;  /* 0x0000000249487825 */ /* 0x000fc800078e0276 */
[----:B------:R-:W-:Y:S02]  /*4600*/  VIADD R7, R250, 0xfffffffb ;  /* 0xfffffffbfa077836 */ /* 0x000fe40000000000 */
[----:B------:R-:W-:Y:S02]  /*4610*/  IMAD R83, R249, 0x1a, RZ ;  /* 0x0000001af9537824 */ /* 0x000fe400078e02ff */
[----:B------:R-:W3:Y:S04]  /*4620*/  @P2 LDG.E.U16 R128, desc[UR22][R74.64] ;  /* 0x000000164a802981 */ /* 0x000ee8000c1e1500 */
[----:B------:R-:W3:Y:S01]  /*4630*/  @P2 LDG.E.U16 R129, desc[UR22][R72.64] ;  /* 0x0000001648812981 */ /* 0x000ee2000c1e1500 */
[----:B------:R-:W-:Y:S01]  /*4640*/  ISETP.GE.U32.AND P2, PT, R7, 0x7fffffdc, PT ;  /* 0x7fffffdc0700780c */ /* 0x000fe20003f46070 */
[----:B------:R-:W-:-:S04]  /*4650*/  IMAD.WIDE R84, R83, 0x2, R120 ;  /* 0x0000000253547825 */ /* 0x000fc800078e0278 */
[----:B------:R-:W-:Y:S01]  /*4660*/  IMAD.SHL.U32 R65, R249, 0x4, RZ ;  /* 0x00000004f9417824 */ /* 0x000fe200078e00ff */
[----:B------:R-:W3:Y:S01]  /*4670*/  @P5 LDG.E.U16 R138, desc[UR22][R84.64] ;  /* 0x00000016548a5981 */ /* 0x000ee2000c1e1500 */
[----:B------:R-:W-:-:S04]  /*4680*/  IMAD.WIDE R82, R83, 0x2, R118 ;  /* 0x0000000253527825 */ /* 0x000fc800078e0276 */
[----:B------:R-:W-:Y:S01]  /*4690*/  VIADD R8, R250, 0xfffffff4 ;  /* 0xfffffff4fa087836 */ /* 0x000fe20000000000 */
[----:B------:R-:W3:Y:S01]  /*46a0*/  @P5 LDG.E.U16 R139, desc[UR22][R82.64] ;  /* 0x00000016528b5981 */ /* 0x000ee2000c1e1500 */
[----:B------:R-:W-:Y:S01]  /*46b0*/  IMAD.WIDE R66, R65, 0x2, R120 ;  /* 0x0000000241427825 */ /* 0x000fe200078e0278 */
[----:B------:R-:W-:-:S03]  /*46c0*/  SHF.R.U32.HI R7, RZ, 0xb, R6 ;  /* 0x0000000bff077819 */ /* 0x000fc60000011606 */
[----:B------:R-:W-:Y:S01]  /*46d0*/  IMAD.WIDE R64, R65, 0x2, R118 ;  /* 0x0000000241407825 */ /* 0x000fe200078e0276 */
[----:B------:R-:W-:Y:S01]  /*46e0*/  ISETP.GE.U32.AND P5, PT, R8, 0x7fffffd5, PT ;  /* 0x7fffffd50800780c */ /* 0x000fe20003fa6070 */
[----:B------:R-:W3:Y:S02]  /*46f0*/  @!P2 LDG.E.U16 R132, desc[UR22][R66.64] ;  /* 0x000000164284a981 */ /* 0x000ee4000c1e1500 */
[----:B------:R-:W-:Y:S02]  /*4700*/  IMAD R77, R249, 0xb, RZ ;  /* 0x0000000bf94d7824 */ /* 0x000fe400078e02ff */
[----:B------:R-:W3:Y:S01]  /*4710*/  @!P2 LDG.E.U16 R133, desc[UR22][R64.64] ;  /* 0x000000164085a981 */ /* 0x000ee2000c1e1500 */
[----:B------:R-:W-:Y:S01]  /*4720*/  LOP3.LUT P2, RZ, R7, 0x1, RZ, 0xc0, !PT ;  /* 0x0000000107ff7812 */ /* 0x000fe2000784c0ff */
[----:B------:R-:W-:Y:S01]  /*4730*/  IMAD.WIDE R78, R77, 0x2, R120 ;  /* 0x000000024d4e7825 */ /* 0x000fe200078e0278 */
[----:B------:R-:W-:-:S03]  /*4740*/  SHF.R.U32.HI R8, RZ, 0x4, R6 ;  /* 0x00000004ff087819 */ /* 0x000fc60000011606 */
[----:B------:R-:W-:Y:S02]  /*4750*/  IMAD R57, R249, 0x14, RZ ;  /* 0x00000014f9397824 */ /* 0x000fe400078e02ff */
[----:B------:R-:W-:Y:S01]  /*4760*/  IMAD.WIDE R76, R77, 0x2, R118 ;  /* 0x000000024d4c7825 */ /* 0x000fe200078e0276 */
[----:B------:R-:W3:Y:S03]  /*4770*/  @!P5 LDG.E.U16 R142, desc[UR22][R78.64] ;  /* 0x000000164e8ed981 */ /* 0x000ee6000c1e1500 */
[C---:B------:R-:W-:Y:S01]  /*4780*/  IMAD.WIDE R58, R57.reuse, 0x2, R120 ;  /* 0x00000002393a7825 */ /* 0x040fe200078e0278 */
[----:B------:R-:W3:Y:S01]  /*4790*/  @!P5 LDG.E.U16 R143, desc[UR22][R76.64] ;  /* 0x000000164c8fd981 */ /* 0x000ee2000c1e1500 */
[----:B------:R-:W-:Y:S02]  /*47a0*/  LOP3.LUT P5, RZ, R8, 0x1, RZ, 0xc0, !PT ;  /* 0x0000000108ff7812 */ /* 0x000fe400078ac0ff */
[----:B------:R-:W-:Y:S01]  /*47b0*/  IMAD.WIDE R56, R57, 0x2, R118 ;  /* 0x0000000239387825 */ /* 0x000fe200078e0276 */
[----:B------:R-:W3:Y:S03]  /*47c0*/  @P2 LDG.E.U16 R122, desc[UR22][R58.64] ;  /* 0x000000163a7a2981 */ /* 0x000ee6000c1e1500 */
[----:B------:R-:W-:Y:S01]  /*47d0*/  VIADD R7, R250, 0xfffffffa ;  /* 0xfffffffafa077836 */ /* 0x000fe20000000000 */
[----:B------:R-:W3:Y:S01]  /*47e0*/  @P2 LDG.E.U16 R123, desc[UR22][R56.64] ;  /* 0x00000016387b2981 */ /* 0x000ee2000c1e1500 */
[----:B------:R-:W-:-:S03]  /*47f0*/  IMAD R69, R249, 0x1b, RZ ;  /* 0x0000001bf9457824 */ /* 0x000fc600078e02ff */
[----:B------:R-:W-:Y:S01]  /*4800*/  ISETP.GE.U32.AND P2, PT, R7, 0x7fffffdb, PT ;  /* 0x7fffffdb0700780c */ /* 0x000fe20003f46070 */
[----:B------:R-:W-:-:S04]  /*4810*/  IMAD.WIDE R70, R69, 0x2, R120 ;  /* 0x0000000245467825 */ /* 0x000fc800078e0278 */
[----:B------:R-:W-:Y:S01]  /*4820*/  IMAD R49, R249, 0x5, RZ ;  /* 0x00000005f9317824 */ /* 0x000fe200078e02ff */
        /* <DEDUP_REMOVED lines=26> */
[C---:B------:R-:W-:Y:S01]  /*49d0*/  IMAD.WIDE R54, R53.reuse, 0x2, R120 ;  /* 0x0000000235367825 */ /* 0x040fe200078e0278 */
[----:B------:R-:W-:Y:S02]  /*49e0*/  PRMT R124, RZ, 0x7610, R124 ;  /* 0x00007610ff7c7816 */ /* 0x000fe4000000007c */
[----:B------:R-:W-:Y:S01]  /*49f0*/  PRMT R125, RZ, 0x7610, R125 ;  /* 0x00007610ff7d7816 */ /* 0x000fe2000000007d */
[----:B------:R-:W-:Y:S01]  /*4a00*/  IMAD.WIDE R52, R53, 0x2, R118 ;  /* 0x0000000235347825 */ /* 0x000fe200078e0276 */
[----:B------:R-:W-:Y:S02]  /*4a10*/  PRMT R116, RZ, 0x7610, R116 ;  /* 0x00007610ff747816 */ /* 0x000fe40000000074 */
[----:B------:R-:W3:Y:S01]  /*4a20*/  @P5 LDG.E.U16 R124, desc[UR22][R54.64] ;  /* 0x00000016367c5981 */ /* 0x000ee2000c1e1500 */
[----:B------:R-:W-:Y:S02]  /*4a30*/  IMAD R33, R249, 0x6, RZ ;  /* 0x00000006f9217824 */ /* 0x000fe400078e02ff */
[----:B------:R-:W-:Y:S01]  /*4a40*/  VIADD R8, R250, 0xfffffff2 ;  /* 0xfffffff2fa087836 */ /* 0x000fe20000000000 */
[----:B------:R-:W3:Y:S01]  /*4a50*/  @P5 LDG.E.U16 R125, desc[UR22][R52.64] ;  /* 0x00000016347d5981 */ /* 0x000ee2000c1e1500 */
[----:B------:R-:W-:-:S03]  /*4a60*/  IMAD.WIDE R34, R33, 0x2, R120 ;  /* 0x0000000221227825 */ /* 0x000fc600078e0278 */
[----:B------:R-:W-:Y:S01]  /*4a70*/  ISETP.GE.U32.AND P5, PT, R8, 0x7fffffd3, PT ;  /* 0x7fffffd30800780c */ /* 0x000fe20003fa6070 */
[----:B------:R-:W-:Y:S01]  /*4a80*/  IMAD R45, R249, 0xd, RZ ;  /* 0x0000000df92d7824 */ /* 0x000fe200078e02ff */
[----:B------:R-:W3:Y:S01]  /*4a90*/  @!P2 LDG.E.U16 R116, desc[UR22][R34.64] ;  /* 0x000000162274a981 */ /* 0x000ee2000c1e1500 */
[----:B------:R-:W-:Y:S02]  /*4aa0*/  PRMT R236, RZ, 0x7610, R236 ;  /* 0x00007610ffec7816 */ /* 0x000fe400000000ec */
[----:B------:R-:W-:Y:S01]  /*4ab0*/  PRMT R126, RZ, 0x7610, R126 ;  /* 0x00007610ff7e7816 */ /* 0x000fe2000000007e */
[----:B------:R-:W-:Y:S01]  /*4ac0*/  IMAD.WIDE R46, R45, 0x2, R120 ;  /* 0x000000022d2e7825 */ /* 0x000fe200078e0278 */
[----:B------:R-:W-:-:S03]  /*4ad0*/  SHF.R.U32.HI R8, RZ, 0x2, R6 ;  /* 0x00000002ff087819 */ /* 0x000fc60000011606 */
[----:B------:R-:W-:-:S03]  /*4ae0*/  IMAD.WIDE R44, R45, 0x2, R118 ;  /* 0x000000022d2c7825 */ /* 0x000fc600078e0276 */
[----:B------:R-:W3:Y:S01]  /*4af0*/  @!P5 LDG.E.U16 R236, desc[UR22][R46.64] ;  /* 0x000000162eecd981 */ /* 0x000ee2000c1e1500 */
[----:B------:R-:W-:-:S03]  /*4b00*/  PRMT R251, RZ, 0x7610, R251 ;  /* 0x00007610fffb7816 */ /* 0x000fc600000000fb */
[----:B------:R-:W3:Y:S01]  /*4b10*/  @!P5 LDG.E.U16 R126, desc[UR22][R44.64] ;  /* 0x000000162c7ed981 */ /* 0x000ee2000c1e1500 */
[----:B------:R-:W-:Y:S01]  /*4b20*/  LOP3.LUT P5, RZ, R8, 0x1, RZ, 0xc0, !PT ;  /* 0x0000000108ff7812 */ /* 0x000fe200078ac0ff */
[----:B------:R-:W-:Y:S02]  /*4b30*/  IMAD R37, R249, 0x1d, RZ ;  /* 0x0000001df9257824 */ /* 0x000fe400078e02ff */
[----:B------:R-:W-:Y:S01]  /*4b40*/  IMAD.WIDE R32, R33, 0x2, R118 ;  /* 0x0000000221207825 */ /* 0x000fe200078e0276 */
[----:B------:R-:W-:Y:S02]  /*4b50*/  SHF.R.U32.HI R7, RZ, 0x9, R6 ;  /* 0x00000009ff077819 */ /* 0x000fe40000011606 */
[----:B------:R-:W-:Y:S01]  /*4b60*/  PRMT R242, RZ, 0x7610, R242 ;  /* 0x00007610fff27816 */ /* 0x000fe200000000f2 */
[----:B------:R-:W-:Y:S01]  /*4b70*/  IMAD.WIDE R38, R37, 0x2, R120 ;  /* 0x0000000225267825 */ /* 0x000fe200078e0278 */
[----:B------:R-:W-:Y:S01]  /*4b80*/  PRMT R241, RZ, 0x7610, R241 ;  /* 0x00007610fff17816 */ /* 0x000fe200000000f1 */
[----:B------:R-:W3:Y:S01]  /*4b90*/  @!P2 LDG.E.U16 R251, desc[UR22][R32.64] ;  /* 0x0000001620fba981 */ /* 0x000ee2000c1e1500 */
[----:B------:R-:W-:Y:S01]  /*4ba0*/  LOP3.LUT P2, RZ, R7, 0x1, RZ, 0xc0, !PT ;  /* 0x0000000107ff7812 */ /* 0x000fe2000784c0ff */
[----:B------:R-:W-:-:S02]  /*4bb0*/  IMAD.WIDE R36, R37, 0x2, R118 ;  /* 0x0000000225247825 */ /* 0x000fc400078e0276 */
[----:B------:R-:W3:Y:S02]  /*4bc0*/  @P5 LDG.E.U16 R242, desc[UR22][R38.64] ;  /* 0x0000001626f25981 */ /* 0x000ee4000c1e1500 */
[----:B------:R-:W-:Y:S02]  /*4bd0*/  VIADD R8, R250, 0xfffffff1 ;  /* 0xfffffff1fa087836 */ /* 0x000fe40000000000 */
[----:B------:R-:W-:Y:S01]  /*4be0*/  IMAD R25, R249, 0x16, RZ ;  /* 0x00000016f9197824 */ /* 0x000fe200078e02ff */
[----:B------:R-:W3:Y:S02]  /*4bf0*/  @P5 LDG.E.U16 R241, desc[UR22][R36.64] ;  /* 0x0000001624f15981 */ /* 0x000ee4000c1e1500 */
[----:B------:R-:W-:Y:S01]  /*4c00*/  ISETP.GE.U32.AND P5, PT, R8, 0x7fffffd2, PT ;  /* 0x7fffffd20800780c */ /* 0x000fe20003fa6070 */
[----:B------:R-:W-:Y:S01]  /*4c10*/  IMAD.WIDE R26, R25, 0x2, R120 ;  /* 0x00000002191a7825 */ /* 0x000fe200078e0278 */
[----:B------:R-:W-:Y:S02]  /*4c20*/  PRMT R252, RZ, 0x7610, R252 ;  /* 0x00007610fffc7816 */ /* 0x000fe400000000fc */
[----:B------:R-:W-:Y:S01]  /*4c30*/  PRMT R109, RZ, 0x7610, R109 ;  /* 0x00007610ff6d7816 */ /* 0x000fe2000000006d */
[----:B------:R-:W-:-:S02]  /*4c40*/  IMAD R29, R249, 0xe, RZ ;  /* 0x0000000ef91d7824 */ /* 0x000fc400078e02ff */
[----:B------:R-:W-:Y:S01]  /*4c50*/  IMAD.WIDE R24, R25, 0x2, R118 ;  /* 0x0000000219187825 */ /* 0x000fe200078e0276 */
[----:B------:R-:W-:Y:S01]  /*4c60*/  PRMT R247, RZ, 0x7610, R247 ;  /* 0x00007610fff77816 */ /* 0x000fe200000000f7 */
[----:B------:R-:W3:Y:S02]  /*4c70*/  @P2 LDG.E.U16 R252, desc[UR22][R26.64] ;  /* 0x000000161afc2981 */ /* 0x000ee4000c1e1500 */
[----:B------:R-:W-:Y:S01]  /*4c80*/  VIADD R7, R250, 0xfffffff8 ;  /* 0xfffffff8fa077836 */ /* 0x000fe20000000000 */
[----:B------:R-:W-:Y:S01]  /*4c90*/  PRMT R246, RZ, 0x7610, R246 ;  /* 0x00007610fff67816 */ /* 0x000fe200000000f6 */
[C---:B------:R-:W-:Y:S01]  /*4ca0*/  IMAD.WIDE R30, R29.reuse, 0x2, R120 ;  /* 0x000000021d1e7825 */ /* 0x040fe200078e0278 */
[----:B------:R-:W3:Y:S01]  /*4cb0*/  @P2 LDG.E.U16 R109, desc[UR22][R24.64] ;  /* 0x00000016186d2981 */ /* 0x000ee2000c1e1500 */
[----:B------:R-:W-:Y:S02]  /*4cc0*/  SHF.R.U32.HI R8, RZ, 0x1, R6 ;  /* 0x00000001ff087819 */ /* 0x000fe40000011606 */
[----:B------:R-:W-:Y:S01]  /*4cd0*/  IMAD.WIDE R28, R29, 0x2, R118 ;  /* 0x000000021d1c7825 */ /* 0x000fe200078e0276 */
[----:B------:R-:W-:Y:S01]  /*4ce0*/  ISETP.GE.U32.AND P2, PT, R7, 0x7fffffd9, PT ;  /* 0x7fffffd90700780c */ /* 0x000fe20003f46070 */
[----:B------:R-:W3:Y:S02]  /*4cf0*/  @!P5 LDG.E.U16 R247, desc[UR22][R30.64] ;  /* 0x000000161ef7d981 */ /* 0x000ee4000c1e1500 */
[----:B------:R-:W-:-:S02]  /*4d00*/  IMAD R16, R249, 0x7, RZ ;  /* 0x00000007f9107824 */ /* 0x000fc400078e02ff */
[----:B------:R-:W3:Y:S01]  /*4d10*/  @!P5 LDG.E.U16 R246, desc[UR22][R28.64] ;  /* 0x000000161cf6d981 */ /* 0x000ee2000c1e1500 */
[----:B------:R-:W-:Y:S01]  /*4d20*/  LOP3.LUT P5, RZ, R8, 0x1, RZ, 0xc0, !PT ;  /* 0x0000000108ff7812 */ /* 0x000fe200078ac0ff */
[C---:B------:R-:W-:Y:S01]  /*4d30*/  IMAD.WIDE R18, R16.reuse, 0x2, R120 ;  /* 0x0000000210127825 */ /* 0x040fe200078e0278 */
[----:B------:R-:W-:Y:S02]  /*4d40*/  PRMT R112, RZ, 0x7610, R112 ;  /* 0x00007610ff707816 */ /* 0x000fe40000000070 */
[----:B------:R-:W-:Y:S01]  /*4d50*/  PRMT R113, RZ, 0x7610, R113 ;  /* 0x00007610ff717816 */ /* 0x000fe20000000071 */
[----:B------:R-:W-:Y:S02]  /*4d60*/  IMAD R21, R249, 0x1e, RZ ;  /* 0x0000001ef9157824 */ /* 0x000fe400078e02ff */
[----:B------:R-:W-:Y:S01]  /*4d70*/  IMAD.WIDE R16, R16, 0x2, R118 ;  /* 0x0000000210107825 */ /* 0x000fe200078e0276 */
[----:B------:R-:W-:Y:S01]  /*4d80*/  SHF.R.U32.HI R6, RZ, 0x8, R6 ;  /* 0x00000008ff067819 */ /* 0x000fe20000011606 */
[----:B------:R-:W3:Y:S01]  /*4d90*/  @!P2 LDG.E.U16 R112, desc[UR22][R18.64] ;  /* 0x000000161270a981 */ /* 0x000ee2000c1e1500 */
[----:B------:R-:W-:Y:S01]  /*4da0*/  PRMT R110, RZ, 0x7610, R110 ;  /* 0x00007610ff6e7816 */ /* 0x000fe2000000006e */
[C---:B------:R-:W-:Y:S01]  /*4db0*/  IMAD.WIDE R22, R21.reuse, 0x2, R120 ;  /* 0x0000000215167825 */ /* 0x040fe200078e0278 */
        /* <DEDUP_REMOVED lines=9> */
[----:B--2---:R-:W-:Y:S01]  /*4e50*/  IMAD.MOV.U32 R235, RZ, RZ, R9 ;  /* 0x000000ffffeb7224 */ /* 0x004fe200078e0009 */
[----:B------:R1:W-:Y:S01]  /*4e60*/  STL.64 [R1], R10 ;  /* 0x0000000a01007387 */ /* 0x0003e20000100a00 */
[----:B------:R-:W-:Y:S01]  /*4e70*/  PRMT R245, RZ, 0x7610, R245 ;  /* 0x00007610fff57816 */ /* 0x000fe200000000f5 */
[----:B0-----:R-:W-:Y:S01]  /*4e80*/  IMAD R12, R249, 0xf, RZ ;  /* 0x0000000ff90c7824 */ /* 0x001fe200078e02ff */
[----:B------:R-:W-:-:S02]  /*4e90*/  PRMT R244, RZ, 0x7610, R244 ;  /* 0x00007610fff47816 */ /* 0x000fc400000000f4 */
[----:B------:R-:W-:Y:S01]  /*4ea0*/  PRMT R114, RZ, 0x7610, R114 ;  /* 0x00007610ff727816 */ /* 0x000fe20000000072 */
[----:B------:R-:W-:Y:S01]  /*4eb0*/  IMAD.WIDE R14, R12, 0x2, R120 ;  /* 0x000000020c0e7825 */ /* 0x000fe200078e0278 */
[----:B------:R-:W-:-:S03]  /*4ec0*/  PRMT R115, RZ, 0x7610, R115 ;  /* 0x00007610ff737816 */ /* 0x000fc60000000073 */
[C---:B-1----:R-:W-:Y:S01]  /*4ed0*/  IMAD.WIDE R10, R8.reuse, 0x2, R120 ;  /* 0x00000002080a7825 */ /* 0x042fe200078e0278 */
[----:B------:R-:W2:Y:S03]  /*4ee0*/  @!P5 LDG.E.U16 R114, desc[UR22][R14.64] ;  /* 0x000000160e72d981 */ /* 0x000ea6000c1e1500 */
[--C-:B------:R-:W-:Y:S01]  /*4ef0*/  IMAD.WIDE R8, R8, 0x2, R118.reuse ;  /* 0x0000000208087825 */ /* 0x100fe200078e0276 */
[----:B------:R-:W2:Y:S03]  /*4f00*/  @P2 LDG.E.U16 R245, desc[UR22][R10.64] ;  /* 0x000000160af52981 */ /* 0x000ea6000c1e1500 */
[----:B------:R-:W-:Y:S01]  /*4f10*/  IMAD.WIDE R12, R12, 0x2, R118 ;  /* 0x000000020c0c7825 */ /* 0x000fe200078e0276 */
[----:B------:R-:W2:Y:S01]  /*4f20*/  @P2 LDG.E.U16 R244, desc[UR22][R8.64] ;  /* 0x0000001608f42981 */ /* 0x000ea2000c1e1500 */
[----:B------:R-:W-:-:S02]  /*4f30*/  ISETP.GE.AND P2, PT, R4, RZ, PT ;  /* 0x000000ff0400720c */ /* 0x000fc40003f46270 */
[----:B------:R-:W-:Y:S01]  /*4f40*/  IMAD R4, R249, 0x1f, RZ ;  /* 0x0000001ff9047824 */ /* 0x000fe200078e02ff */
[----:B------:R-:W2:Y:S01]  /*4f50*/  @!P5 LDG.E.U16 R115, desc[UR22][R12.64] ;  /* 0x000000160c73d981 */ /* 0x000ea2000c1e1500 */
[----:B------:R-:W-:Y:S02]  /*4f60*/  PRMT R240, RZ, 0x7610, R240 ;  /* 0x00007610fff07816 */ /* 0x000fe400000000f0 */
[----:B------:R-:W-:Y:S01]  /*4f70*/  ISETP.GE.AND P5, PT, R5, RZ, PT ;  /* 0x000000ff0500720c */ /* 0x000fe20003fa6270 */
[----:B------:R-:W-:Y:S01]  /*4f80*/  IMAD.WIDE R6, R4, 0x2, R120 ;  /* 0x0000000204067825 */ /* 0x000fe200078e0278 */
[----:B------:R-:W-:-:S03]  /*4f90*/  PRMT R239, RZ, 0x7610, R239 ;  /* 0x00007610ffef7816 */ /* 0x000fc600000000ef */
[----:B------:R-:W-:Y:S01]  /*4fa0*/  IMAD.WIDE R4, R4, 0x2, R118 ;  /* 0x0000000204047825 */ /* 0x000fe200078e0276 */
[----:B------:R-:W2:Y:S04]  /*4fb0*/  @!P4 LDG.E.U16 R240, desc[UR22][R6.64] ;  /* 0x0000001606f0c981 */ /* 0x000ea8000c1e1500 */
[----:B------:R-:W2:Y:S01]  /*4fc0*/  @!P4 LDG.E.U16 R239, desc[UR22][R4.64] ;  /* 0x0000001604efc981 */ /* 0x000ea2000c1e1500 */
[----:B------:R-:W-:Y:S01]  /*4fd0*/  @!P0 IMAD.MOV R234, RZ, RZ, -R234 ;  /* 0x000000ffffea8224 */ /* 0x000fe200078e0aea */
[----:B------:R-:W-:Y:S01]  /*4fe0*/  ISETP.GE.AND P0, PT, R206, RZ, PT ;  /* 0x000000ffce00720c */ /* 0x000fe20003f06270 */
[----:B------:R-:W-:-:S04]  /*4ff0*/  IMAD.MOV.U32 R206, RZ, RZ, R3 ;  /* 0x000000ffffce7224 */ /* 0x000fc800078e0003 */
[----:B------:R-:W-:Y:S01]  /*5000*/  @!P3 IMAD.MOV R206, RZ, RZ, -R206 ;  /* 0x000000ffffceb224 */ /* 0x000fe200078e0ace */
[----:B------:R-:W-:Y:S01]  /*5010*/  ISETP.GE.AND P3, PT, R208, RZ, PT ;  /* 0x000000ffd000720c */ /* 0x000fe20003f66270 */
[----:B------:R-:W-:Y:S02]  /*5020*/  IMAD.MOV.U32 R249, RZ, RZ, R235 ;  /* 0x000000fffff97224 */ /* 0x000fe400078e00eb */
[----:B------:R-:W-:Y:S01]  /*5030*/  IMAD.MOV.U32 R235, RZ, RZ, R2 ;  /* 0x000000ffffeb7224 */ /* 0x000fe200078e0002 */
[----:B------:R-:W-:Y:S01]  /*5040*/  SHF.R.S32.HI R2, RZ, 0x6, R248 ;  /* 0x00000006ff027819 */ /* 0x000fe200000114f8 */
[----:B------:R-:W-:-:S08]  /*5050*/  IMAD.SHL.U32 R3, R248, 0x2, RZ ;  /* 0x00000002f8037824 */ /* 0x000fd000078e00ff */
[----:B------:R-:W-:Y:S01]  /*5060*/  @!P3 IMAD.MOV R213, RZ, RZ, -R213 ;  /* 0x000000ffffd5b224 */ /* 0x000fe200078e0ad5 */
[----:B------:R-:W-:Y:S02]  /*5070*/  ISETP.NE.AND P3, PT, R175, RZ, PT ;  /* 0x000000ffaf00720c */ /* 0x000fe40003f65270 */
[----:B------:R-:W-:-:S04]  /*5080*/  LOP3.LUT R175, RZ, R175, RZ, 0x33, !PT ;  /* 0x000000afffaf7212 */ /* 0x000fc800078e33ff */
[C---:B------:R-:W-:Y:S02]  /*5090*/  SEL R0, R175.reuse, R149, !P3 ;  /* 0x00000095af007207 */ /* 0x040fe40005800000 */
[C---:B------:R-:W-:Y:S02]  /*50a0*/  SEL R149, R175.reuse, R166, !P3 ;  /* 0x000000a6af957207 */ /* 0x040fe40005800000 */
[----:B------:R-:W-:Y:S02]  /*50b0*/  SEL R166, R175, R167, !P3 ;  /* 0x000000a7afa67207 */ /* 0x000fe40005800000 */
[----:B------:R-:W-:Y:S02]  /*50c0*/  ISETP.GE.AND P4, PT, R207, RZ, PT ;  /* 0x000000ffcf00720c */ /* 0x000fe40003f86270 */
[----:B------:R-:W-:Y:S02]  /*50d0*/  LOP3.LUT R3, R3, 0x7e, RZ, 0xc0, !PT ;  /* 0x0000007e03037812 */ /* 0x000fe400078ec0ff */
[----:B------:R-:W-:-:S02]  /*50e0*/  SGXT R2, R2, 0x1 ;  /* 0x000000010202781a */ /* 0x000fc40000000200 */
[----:B------:R-:W-:Y:S01]  /*50f0*/  LOP3.LUT R207, R248, 0x40, RZ, 0xc0, !PT ;  /* 0x00000040f8cf7812 */ /* 0x000fe200078ec0ff */
[----:B------:R-:W-:-:S04]  /*5100*/  @!UP1 UIADD3 UR4, UPT, UPT, -UR5, 0x100000, URZ ;  /* 0x0010000005049890 */ /* 0x000fc8000fffe1ff */
[----:B------:R-:W-:Y:S02]  /*5110*/  @!UP1 USHF.L.U32 UR5, UR4, 0xb, URZ ;  /* 0x0000000b04059899 */ /* 0x000fe400080006ff */
[----:B------:R-:W-:Y:S01]  /*5120*/  @!UP1 USHF.L.U32 UR4, UR4, 0x1, URZ ;  /* 0x0000000104049899 */ /* 0x000fe200080006ff */
[----:B------:R-:W-:Y:S01]  /*5130*/  LOP3.LUT R2, R3, 0x90, R2, 0x78, !PT ;  /* 0x0000009003027812 */ /* 0x000fe200078e7802 */
[----:B------:R-:W-:Y:S01]  /*5140*/  IMAD R3, R207, 0x40, R3 ;  /* 0x00000040cf037824 */ /* 0x000fe200078e0203 */
[C---:B------:R-:W-:Y:S01]  /*5150*/  SEL R117, R175.reuse, R169, !P3 ;  /* 0x000000a9af757207 */ /* 0x040fe20005800000 */
[----:B------:R-:W-:Y:S01]  /*5160*/  VOTEU.ALL UP2, P1 ;  /* 0x0000000000ff7886 */ /* 0x000fe20000840000 */
[C---:B------:R-:W-:Y:S02]  /*5170*/  SEL R169, R175.reuse, R188, !P3 ;  /* 0x000000bcafa97207 */ /* 0x040fe40005800000 */
[C---:B------:R-:W-:Y:S02]  /*5180*/  SEL R207, R175.reuse, R160, !P3 ;  /* 0x000000a0afcf7207 */ /* 0x040fe40005800000 */
[----:B------:R-:W-:-:S03]  /*5190*/  SEL R160, R175, R178, !P3 ;  /* 0x000000b2afa07207 */ /* 0x000fc60005800000 */
[----:B------:R0:W1:Y:S01]  /*51a0*/  @!UP2 SYNCS.EXCH.64 URZ, [UR9+0x10008], UR4 ;  /* 0x0100080409ffa5b2 */ /* 0x0000620008000100 */
[----:B----4-:R-:W-:Y:S01]  /*51b0*/  STS.U16 [R3+UR9], R220 ;  /* 0x000000dc03007988 */ /* 0x010fe20008000409 */
[----:B------:R-:W-:-:S03]  /*51c0*/  SEL R178, R175, R191, !P3 ;  /* 0x000000bfafb27207 */ /* 0x000fc60005800000 */
[----:B------:R-:W-:Y:S01]  /*51d0*/  STS.U16 [R3+UR9+0x2000], R221 ;  /* 0x002000dd03007988 */ /* 0x000fe20008000409 */
[----:B------:R-:W-:-:S03]  /*51e0*/  SEL R191, R175, R159, !P3 ;  /* 0x0000009fafbf7207 */ /* 0x000fc60005800000 */
[----:B---3--:R-:W-:Y:S01]  /*51f0*/  STS.U16 [R3+UR9+0x400], R222 ;  /* 0x000400de03007988 */ /* 0x008fe20008000409 */
[----:B------:R-:W-:Y:S01]  /*5200*/  @!P4 IMAD.MOV R212, RZ, RZ, -R212 ;  /* 0x000000ffffd4c224 */ /* 0x000fe200078e0ad4 */
[----:B------:R-:W-:Y:S01]  /*5210*/  SEL R208, R175, R179, !P3 ;  /* 0x000000b3afd07207 */ /* 0x000fe20005800000 */
[----:B0-----:R-:W0:Y:S01]  /*5220*/  LDCU UR4, c[0x0][0x3b0] ;  /* 0x00007600ff0477ac */ /* 0x001e220008000800 */
[----:B------:R-:W-:Y:S04]  /*5230*/  STS.U16 [R3+UR9+0x2400], R223 ;  /* 0x002400df03007988 */ /* 0x000fe80008000409 */
[----:B------:R-:W-:Y:S04]  /*5240*/  STS.U16 [R3+UR9+0x800], R224 ;  /* 0x000800e003007988 */ /* 0x000fe80008000409 */
[----:B------:R-:W-:Y:S04]  /*5250*/  STS.U16 [R3+UR9+0x2800], R225 ;  /* 0x002800e103007988 */ /* 0x000fe80008000409 */
[----:B------:R-:W-:Y:S04]  /*5260*/  STS.U16 [R3+UR9+0xc00], R226 ;  /* 0x000c00e203007988 */ /* 0x000fe80008000409 */
[----:B------:R-:W-:Y:S01]  /*5270*/  STS.U16 [R3+UR9+0x2c00], R227 ;  /* 0x002c00e303007988 */ /* 0x000fe20008000409 */
[----:B------:R-:W-:-:S02]  /*5280*/  LOP3.LUT R159, R3, 0x20, RZ, 0x3c, !PT ;  /* 0x00000020039f7812 */ /* 0x000fc400078e3cff */
[----:B------:R-:W-:Y:S02]  /*5290*/  ISETP.GE.AND P4, PT, R219, RZ, PT ;  /* 0x000000ffdb00720c */ /* 0x000fe40003f86270 */
[C---:B------:R-:W-:Y:S02]  /*52a0*/  SEL R219, R175.reuse, R171, !P3 ;  /* 0x000000abafdb7207 */ /* 0x040fe40005800000 */
[C---:B------:R-:W-:Y:S02]  /*52b0*/  SEL R171, R175.reuse, R189, !P3 ;  /* 0x000000bdafab7207 */ /* 0x040fe40005800000 */
[----:B------:R-:W-:Y:S02]  /*52c0*/  SEL R189, R175, R151, !P3 ;  /* 0x00000097afbd7207 */ /* 0x000fe40005800000 */
[----:B------:R-:W-:Y:S01]  /*52d0*/  LOP3.LUT R151, R3, 0x30, RZ, 0x3c, !PT ;  /* 0x0000003003977812 */ /* 0x000fe200078e3cff */
[----:B------:R-:W-:Y:S01]  /*52e0*/  @!P5 IMAD.MOV R209, RZ, RZ, -R209 ;  /* 0x000000ffffd1d224 */ /* 0x000fe200078e0ad1 */
[----:B------:R-:W-:Y:S01]  /*52f0*/  SEL R179, R175, R193, !P3 ;  /* 0x000000c1afb37207 */ /* 0x000fe20005800000 */
[----:B------:R-:W-:Y:S01]  /*5300*/  @!P0 IMAD.MOV R211, RZ, RZ, -R211 ;  /* 0x000000ffffd38224 */ /* 0x000fe200078e0ad3 */
[----:B------:R-:W-:-:S02]  /*5310*/  ISETP.GE.AND P5, PT, R214, RZ, PT ;  /* 0x000000ffd600720c */ /* 0x000fc40003fa6270 */
[----:B------:R-:W-:Y:S02]  /*5320*/  ISETP.GE.AND P0, PT, R216, RZ, PT ;  /* 0x000000ffd800720c */ /* 0x000fe40003f06270 */
[C---:B------:R-:W-:Y:S02]  /*5330*/  SEL R214, R175.reuse, R177, !P3 ;  /* 0x000000b1afd67207 */ /* 0x040fe40005800000 */
[C---:B------:R-:W-:Y:S01]  /*5340*/  SEL R177, R175.reuse, R192, !P3 ;  /* 0x000000c0afb17207 */ /* 0x040fe20005800000 */
[----:B------:R-:W-:Y:S01]  /*5350*/  @!P6 IMAD.MOV R235, RZ, RZ, -R235 ;  /* 0x000000ffffebe224 */ /* 0x000fe200078e0aeb */
[C---:B------:R-:W-:Y:S01]  /*5360*/  SEL R216, R175.reuse, R173, !P3 ;  /* 0x000000adafd87207 */ /* 0x040fe20005800000 */
[----:B------:R-:W-:Y:S01]  /*5370*/  @!P2 IMAD.MOV R210, RZ, RZ, -R210 ;  /* 0x000000ffffd2a224 */ /* 0x000fe200078e0ad2 */
[----:B------:R-:W-:Y:S02]  /*5380*/  SEL R173, R175, R190, !P3 ;  /* 0x000000beafad7207 */ /* 0x000fe40005800000 */
[----:B------:R-:W-:Y:S01]  /*5390*/  ISETP.GE.AND P2, PT, R215, RZ, PT ;  /* 0x000000ffd700720c */ /* 0x000fe20003f46270 */
[----:B------:R-:W-:Y:S01]  /*53a0*/  IMAD.MOV.U32 R167, RZ, RZ, R116 ;  /* 0x000000ffffa77224 */ /* 0x000fe200078e0074 */
[C---:B------:R-:W-:Y:S01]  /*53b0*/  SEL R116, R175.reuse, R168, !P3 ;  /* 0x000000a8af747207 */ /* 0x040fe20005800000 */
[----:B------:R-:W-:Y:S01]  /*53c0*/  IMAD.MOV.U32 R168, RZ, RZ, R0 ;  /* 0x000000ffffa87224 */ /* 0x000fe200078e0000 */
[----:B------:R-:W-:-:S02]  /*53d0*/  SEL R0, R175, R170, !P3 ;  /* 0x000000aaaf007207 */ /* 0x000fc40005800000 */
[C---:B------:R-:W-:Y:S01]  /*53e0*/  SEL R170, R175.reuse, R180, !P3 ;  /* 0x000000b4afaa7207 */ /* 0x040fe20005800000 */
[----:B------:R-:W-:Y:S01]  /*53f0*/  IMAD.MOV.U32 R180, RZ, RZ, R166 ;  /* 0x000000ffffb47224 */ /* 0x000fe200078e00a6 */
[----:B------:R-:W-:Y:S01]  /*5400*/  SEL R166, R175, R181, !P3 ;  /* 0x000000b5afa67207 */ /* 0x000fe20005800000 */
[----:B------:R-:W-:-:S04]  /*5410*/  IMAD.MOV.U32 R181, RZ, RZ, R168 ;  /* 0x000000ffffb57224 */ /* 0x000fc800078e00a8 */
[----:B------:R-:W-:Y:S01]  /*5420*/  IMAD.MOV.U32 R188, RZ, RZ, R181 ;  /* 0x000000ffffbc7224 */ /* 0x000fe200078e00b5 */
[----:B------:R-:W-:Y:S02]  /*5430*/  SEL R181, R175, R194, !P3 ;  /* 0x000000c2afb57207 */ /* 0x000fe40005800000 */
[----:B------:R-:W-:-:S05]  /*5440*/  LOP3.LUT R194, R3, 0x10, RZ, 0x3c, !PT ;  /* 0x0000001003c27812 */ /* 0x000fca00078e3cff */
[----:B------:R-:W-:Y:S04]  /*5450*/  STS.U16 [R194+UR9+0x480], R228 ;  /* 0x000480e4c2007988 */ /* 0x000fe80008000409 */
        /* <DEDUP_REMOVED lines=11> */
[----:B------:R3:W-:Y:S04]  /*5510*/  STS.U16 [R159+UR9+0x900], R136 ;  /* 0x000900889f007988 */ /* 0x0007e80008000409 */
[----:B------:R-:W-:Y:S04]  /*5520*/  STS.U16 [R159+UR9+0x2900], R137 ;  /* 0x002900899f007988 */ /* 0x000fe80008000409 */
[----:B------:R-:W-:Y:S04]  /*5530*/  STS.U16 [R159+UR9+0xd00], R138 ;  /* 0x000d008a9f007988 */ /* 0x000fe80008000409 */
[----:B------:R-:W-:Y:S01]  /*5540*/  STS.U16 [R159+UR9+0x2d00], R139 ;  /* 0x002d008b9f007988 */ /* 0x000fe20008000409 */
[----:B---3--:R-:W-:-:S03]  /*5550*/  LOP3.LUT R136, R3, 0x40, RZ, 0x3c, !PT ;  /* 0x0000004003887812 */ /* 0x008fc600078e3cff */
        /* <DEDUP_REMOVED lines=9> */
[----:B------:R-:W-:Y:S01]  /*55f0*/  STS.U16 [R136+UR9+0x200], R132 ;  /* 0x0002008488007988 */ /* 0x000fe20008000409 */
[----:B------:R-:W-:-:S03]  /*5600*/  SEL R168, R175, R182, !P3 ;  /* 0x000000b6afa87207 */ /* 0x000fc60005800000 */
[----:B------:R-:W-:Y:S01]  /*5610*/  STS.U16 [R136+UR9+0x2200], R133 ;  /* 0x0022008588007988 */ /* 0x000fe20008000409 */
[----:B------:R-:W-:-:S03]  /*5620*/  IMAD.MOV.U32 R182, RZ, RZ, R207 ;  /* 0x000000ffffb67224 */ /* 0x000fc600078e00cf */
[----:B------:R-:W-:Y:S01]  /*5630*/  STS.U16 [R136+UR9+0x600], R134 ;  /* 0x0006008688007988 */ /* 0x000fe20008000409 */
[----:B------:R-:W-:-:S03]  /*5640*/  SEL R207, R175, R183, !P3 ;  /* 0x000000b7afcf7207 */ /* 0x000fc60005800000 */
[----:B------:R-:W-:Y:S01]  /*5650*/  STS.U16 [R136+UR9+0x2600], R135 ;  /* 0x0026008788007988 */ /* 0x000fe20008000409 */
[----:B------:R-:W-:-:S03]  /*5660*/  IMAD.MOV.U32 R183, RZ, RZ, R167 ;  /* 0x000000ffffb77224 */ /* 0x000fc600078e00a7 */
[----:B------:R-:W-:Y:S04]  /*5670*/  STS.U16 [R136+UR9+0xa00], R122 ;  /* 0x000a007a88007988 */ /* 0x000fe80008000409 */
[----:B------:R3:W-:Y:S04]  /*5680*/  STS.U16 [R136+UR9+0x2a00], R123 ;  /* 0x002a007b88007988 */ /* 0x0007e80008000409 */
[----:B------:R-:W-:Y:S04]  /*5690*/  STS.U16 [R136+UR9+0xe00], R124 ;  /* 0x000e007c88007988 */ /* 0x000fe80008000409 */
[----:B------:R-:W-:Y:S01]  /*56a0*/  STS.U16 [R136+UR9+0x2e00], R125 ;  /* 0x002e007d88007988 */ /* 0x000fe20008000409 */
[----:B------:R-:W-:-:S03]  /*56b0*/  IMAD.MOV.U32 R193, RZ, RZ, R183 ;  /* 0x000000ffffc17224 */ /* 0x000fc600078e00b7 */
[----:B------:R-:W-:Y:S01]  /*56c0*/  STS.U16 [R128+UR9+0x280], R238 ;  /* 0x000280ee80007988 */ /* 0x000fe20008000409 */
[----:B---3--:R-:W-:-:S03]  /*56d0*/  LOP3.LUT R123, R3, 0x60, RZ, 0x3c, !PT ;  /* 0x00000060037b7812 */ /* 0x008fc600078e3cff */
[----:B------:R-:W-:Y:S04]  /*56e0*/  STS.U16 [R128+UR9+0x2280], R237 ;  /* 0x002280ed80007988 */ /* 0x000fe80008000409 */
[----:B------:R-:W-:Y:S04]  /*56f0*/  STS.U16 [R128+UR9+0x680], R236 ;  /* 0x000680ec80007988 */ /* 0x000fe80008000409 */
[----:B------:R-:W-:Y:S01]  /*5700*/  STS.U16 [R128+UR9+0x2680], R126 ;  /* 0x0026807e80007988 */ /* 0x000fe20008000409 */
[----:B------:R-:W-:-:S03]  /*5710*/  IMAD.MOV.U32 R192, RZ, RZ, R252 ;  /* 0x000000ffffc07224 */ /* 0x000fc600078e00fc */
[----:B------:R-:W-:Y:S04]  /*5720*/  STS.U16 [R128+UR9+0xa80], R127 ;  /* 0x000a807f80007988 */ /* 0x000fe80008000409 */
[----:B------:R-:W-:Y:S01]  /*5730*/  STS.U16 [R128+UR9+0x2a80], R243 ;  /* 0x002a80f380007988 */ /* 0x000fe20008000409 */
[----:B------:R-:W-:-:S03]  /*5740*/  LOP3.LUT R252, R248, 0x1f, RZ, 0xc0, !PT ;  /* 0x0000001ff8fc7812 */ /* 0x000fc600078ec0ff */
[----:B------:R-:W-:Y:S04]  /*5750*/  STS.U16 [R128+UR9+0xe80], R242 ;  /* 0x000e80f280007988 */ /* 0x000fe80008000409 */
[----:B------:R-:W-:Y:S01]  /*5760*/  STS.U16 [R128+UR9+0x2e80], R241 ;  /* 0x002e80f180007988 */ /* 0x000fe20008000409 */
[----:B------:R-:W-:-:S03]  /*5770*/  LOP3.LUT R122, R3, 0x70, RZ, 0x3c, !PT ;  /* 0x00000070037a7812 */ /* 0x000fc600078e3cff */
[----:B------:R-:W-:Y:S04]  /*5780*/  STS.U16 [R123+UR9+0x300], R193 ;  /* 0x000300c17b007988 */ /* 0x000fe80008000409 */
[----:B------:R-:W-:Y:S04]  /*5790*/  STS.U16 [R123+UR9+0x2300], R251 ;  /* 0x002300fb7b007988 */ /* 0x000fe80008000409 */
[----:B------:R-:W-:Y:S01]  /*57a0*/  STS.U16 [R123+UR9+0x700], R247 ;  /* 0x000700f77b007988 */ /* 0x000fe20008000409 */
[----:B------:R-:W-:-:S03]  /*57b0*/  IMAD R249, R252, R249, RZ ;  /* 0x000000f9fcf97224 */ /* 0x000fc600078e02ff */
[----:B------:R-:W-:Y:S01]  /*57c0*/  STS.U16 [R123+UR9+0x2700], R246 ;  /* 0x002700f67b007988 */ /* 0x000fe20008000409 */
[----:B------:R-:W-:-:S03]  /*57d0*/  ISETP.GE.AND P6, PT, R217, RZ, PT ;  /* 0x000000ffd900720c */ /* 0x000fc60003fc6270 */
[----:B------:R-:W-:Y:S01]  /*57e0*/  STS.U16 [R123+UR9+0xb00], R192 ;  /* 0x000b00c07b007988 */ /* 0x000fe20008000409 */
[----:B------:R-:W-:Y:S01]  /*57f0*/  SEL R150, R175, R150, !P3 ;  /* 0x00000096af967207 */ /* 0x000fe20005800000 */
[----:B------:R-:W-:Y:S02]  /*5800*/  IMAD.MOV.U32 R190, RZ, RZ, R182 ;  /* 0x000000ffffbe7224 */ /* 0x000fe400078e00b6 */
[----:B------:R-:W-:Y:S04]  /*5810*/  STS.U16 [R123+UR9+0x2b00], R109 ;  /* 0x002b006d7b007988 */ /* 0x000fe80008000409 */
[----:B------:R-:W-:Y:S01]  /*5820*/  STS.U16 [R123+UR9+0xf00], R110 ;  /* 0x000f006e7b007988 */ /* 0x000fe20008000409 */
[----:B------:R-:W-:-:S03]  /*5830*/  @!P0 IMAD.MOV R152, RZ, RZ, -R152 ;  /* 0x000000ffff988224 */ /* 0x000fc600078e0a98 */
[----:B------:R0:W-:Y:S01]  /*5840*/  STS.U16 [R123+UR9+0x2f00], R111 ;  /* 0x002f006f7b007988 */ /* 0x0001e20008000409 */
[----:B------:R-:W-:-:S03]  /*5850*/  SEL R215, R175, R176, !P3 ;  /* 0x000000b0afd77207 */ /* 0x000fc60005800000 */
[----:B------:R-:W-:Y:S01]  /*5860*/  STS.U16 [R122+UR9+0x380], R112 ;  /* 0x000380707a007988 */ /* 0x000fe20008000409 */
[----:B------:R-:W-:-:S03]  /*5870*/  SEL R176, R175, R186, !P3 ;  /* 0x000000baafb07207 */ /* 0x000fc60005800000 */
[----:B------:R-:W-:Y:S01]  /*5880*/  STS.U16 [R122+UR9+0x2380], R113 ;  /* 0x002380717a007988 */ /* 0x000fe20008000409 */
[C---:B------:R-:W-:Y:S01]  /*5890*/  LEA R248, P0, R249.reuse, UR14, 0x1 ;  /* 0x0000000ef9f87c11 */ /* 0x040fe2000f8008ff */
[----:B0-----:R-:W-:Y:S02]  /*58a0*/  IMAD R123, R190, UR4, RZ ;  /* 0x00000004be7b7c24 */ /* 0x001fe4000f8e02ff */
[----:B--2---:R-:W-:Y:S01]  /*58b0*/  STS.U16 [R122+UR9+0x780], R114 ;  /* 0x000780727a007988 */ /* 0x004fe20008000409 */
[----:B------:R-:W-:Y:S02]  /*58c0*/  IMAD.MOV.U32 R186, RZ, RZ, R150 ;  /* 0x000000ffffba7224 */ /* 0x000fe400078e0096 */
[----:B------:R-:W-:Y:S01]  /*58d0*/  IMAD.MOV.U32 R182, RZ, RZ, R149 ;  /* 0x000000ffffb67224 */ /* 0x000fe200078e0095 */
[----:B------:R-:W-:Y:S01]  /*58e0*/  STS.U16 [R122+UR9+0x2780], R115 ;  /* 0x002780737a007988 */ /* 0x000fe20008000409 */
[----:B------:R-:W-:-:S03]  /*58f0*/  LEA.HI.X.SX32 R249, R249, UR15, 0x1, P0 ;  /* 0x0000000ff9f97c11 */ /* 0x000fc600080f0eff */
[----:B------:R-:W-:Y:S01]  /*5900*/  STS.U16 [R122+UR9+0xb80], R245 ;  /* 0x000b80f57a007988 */ /* 0x000fe20008000409 */
[----:B------:R-:W-:-:S03]  /*5910*/  SEL R217, R175, R172, !P3 ;  /* 0x000000acafd97207 */ /* 0x000fc60005800000 */
[----:B------:R-:W-:Y:S01]  /*5920*/  STS.U16 [R122+UR9+0x2b80], R244 ;  /* 0x002b80f47a007988 */ /* 0x000fe20008000409 */
[----:B------:R-:W-:-:S03]  /*5930*/  IMAD R125, R188, UR4, RZ ;  /* 0x00000004bc7d7c24 */ /* 0x000fc6000f8e02ff */
[----:B------:R-:W-:Y:S01]  /*5940*/  STS.U16 [R122+UR9+0xf80], R240 ;  /* 0x000f80f07a007988 */ /* 0x000fe20008000409 */
[----:B------:R-:W-:Y:S02]  /*5950*/  IMAD R127, R186, UR4, RZ ;  /* 0x00000004ba7f7c24 */ /* 0x000fe4000f8e02ff */
[----:B------:R-:W-:Y:S01]  /*5960*/  IMAD R129, R182, UR4, RZ ;  /* 0x00000004b6817c24 */ /* 0x000fe2000f8e02ff */
[----:B------:R0:W-:Y:S01]  /*5970*/  STS.U16 [R122+UR9+0x2f80], R239 ;  /* 0x002f80ef7a007988 */ /* 0x0001e20008000409 */
[----:B------:R-:W-:Y:S02]  /*5980*/  @!P2 IMAD.MOV R156, RZ, RZ, -R156 ;  /* 0x000000ffff9ca224 */ /* 0x000fe400078e0a9c */
[----:B------:R-:W-:Y:S01]  /*5990*/  @!P6 IMAD.MOV R158, RZ, RZ, -R158 ;  /* 0x000000ffff9ee224 */ /* 0x000fe200078e0a9e */
[----:B------:R-:W-:Y:S01]  /*59a0*/  LEA R124, P6, R125, R248, 0x1 ;  /* 0x000000f87d7c7211 */ /* 0x000fe200078c08ff */
[----:B------:R-:W-:Y:S02]  /*59b0*/  @!P4 IMAD.MOV R148, RZ, RZ, -R148 ;  /* 0x000000ffff94c224 */ /* 0x000fe400078e0a94 */
[----:B------:R-:W-:-:S02]  /*59c0*/  IMAD R137, R0, UR4, RZ ;  /* 0x0000000400897c24 */ /* 0x000fc4000f8e02ff */
[----:B------:R-:W-:Y:S01]  /*59d0*/  IMAD R139, R219, UR4, RZ ;  /* 0x00000004db8b7c24 */ /* 0x000fe2000f8e02ff */
[-C--:B0-----:R-:W-:Y:S01]  /*59e0*/  LEA R122, P0, R123, R248.reuse, 0x1 ;  /* 0x000000f87b7a7211 */ /* 0x081fe200078008ff */
[----:B------:R-:W-:Y:S01]  /*59f0*/  IMAD R141, R217, UR4, RZ ;  /* 0x00000004d98d7c24 */ /* 0x000fe2000f8e02ff */
[-C--:B------:R-:W-:Y:S01]  /*5a00*/  LEA R128, P2, R129, R248.reuse, 0x1 ;  /* 0x000000f881807211 */ /* 0x080fe200078408ff */
[----:B------:R-:W-:Y:S01]  /*5a10*/  @!P5 IMAD.MOV R218, RZ, RZ, -R218 ;  /* 0x000000ffffdad224 */ /* 0x000fe200078e0ada */
[----:B------:R-:W-:Y:S01]  /*5a20*/  LEA.HI.X.SX32 R123, R123, R249, 0x1, P0 ;  /* 0x000000f97b7b7211 */ /* 0x000fe200000f0eff */
[----:B------:R-:W-:Y:S01]  /*5a30*/  IMAD R131, R180, UR4, RZ ;  /* 0x00000004b4837c24 */ /* 0x000fe2000f8e02ff */
[----:B------:R-:W-:Y:S01]  /*5a40*/  LEA R126, P0, R127, R248, 0x1 ;  /* 0x000000f87f7e7211 */ /* 0x000fe200078008ff */
[----:B------:R-:W-:Y:S01]  /*5a50*/  IMAD R160, R160, UR4, RZ ;  /* 0x00000004a0a07c24 */ /* 0x000fe2000f8e02ff */
[C---:B------:R-:W-:Y:S01]  /*5a60*/  SEL R172, R175.reuse, R184, !P3 ;  /* 0x000000b8afac7207 */ /* 0x040fe20005800000 */
[----:B------:R-:W-:Y:S01]  /*5a70*/  IMAD R151, R208, UR4, RZ ;  /* 0x00000004d0977c24 */ /* 0x000fe2000f8e02ff */
[C---:B------:R-:W-:Y:S01]  /*5a80*/  SEL R150, R175.reuse, R213, !P3 ;  /* 0x000000d5af967207 */ /* 0x040fe20005800000 */
[----:B------:R-:W-:Y:S01]  /*5a90*/  IMAD R170, R170, UR4, RZ ;  /* 0x00000004aaaa7c24 */ /* 0x000fe2000f8e02ff */
[C---:B------:R-:W-:Y:S01]  /*5aa0*/  SEL R152, R175.reuse, R152, !P3 ;  /* 0x00000098af987207 */ /* 0x040fe20005800000 */
[----:B------:R-:W-:Y:S01]  /*5ab0*/  IMAD R143, R216, UR4, RZ ;  /* 0x00000004d88f7c24 */ /* 0x000fe2000f8e02ff */
[----:B------:R-:W-:-:S02]  /*5ac0*/  SEL R148, R175, R148, !P3 ;  /* 0x00000094af947207 */ /* 0x000fc40005800000 */
[C---:B------:R-:W-:Y:S02]  /*5ad0*/  SEL R144, R175.reuse, R144, !P3 ;  /* 0x00000090af907207 */ /* 0x040fe40005800000 */
[C---:B------:R-:W-:Y:S02]  /*5ae0*/  SEL R153, R175.reuse, R153, !P3 ;  /* 0x00000099af997207 */ /* 0x040fe40005800000 */
[C---:B------:R-:W-:Y:S02]  /*5af0*/  SEL R155, R175.reuse, R155, !P3 ;  /* 0x0000009baf9b7207 */ /* 0x040fe40005800000 */
[C---:B------:R-:W-:Y:S02]  /*5b00*/  SEL R146, R175.reuse, R146, !P3 ;  /* 0x00000092af927207 */ /* 0x040fe40005800000 */
[C---:B------:R-:W-:Y:S02]  /*5b10*/  SEL R147, R175.reuse, R147, !P3 ;  /* 0x00000093af937207 */ /* 0x040fe40005800000 */
        /* <DEDUP_REMOVED lines=16> */
[----:B------:R-:W-:Y:S01]  /*5c20*/  SEL R212, R175, R212, !P3 ;  /* 0x000000d4afd47207 */ /* 0x000fe20005800000 */
[----:B------:R-:W-:Y:S01]  /*5c30*/  IMAD R159, R207, UR4, RZ ;  /* 0x00000004cf9f7c24 */ /* 0x000fe2000f8e02ff */
[-C--:B------:R-:W-:Y:S01]  /*5c40*/  LEA.HI.X.SX32 R125, R125, R249.reuse, 0x1, P6 ;  /* 0x000000f97d7d7211 */ /* 0x080fe200030f0eff */
[----:B------:R-:W-:Y:S01]  /*5c50*/  IMAD R166, R166, UR4, RZ ;  /* 0x00000004a6a67c24 */ /* 0x000fe2000f8e02ff */
[-C--:B------:R-:W-:Y:S01]  /*5c60*/  LEA.HI.X.SX32 R127, R127, R249.reuse, 0x1, P0 ;  /* 0x000000f97f7f7211 */ /* 0x080fe200000f0eff */
[----:B------:R-:W-:Y:S01]  /*5c70*/  IMAD R173, R173, UR4, RZ ;  /* 0x00000004adad7c24 */ /* 0x000fe2000f8e02ff */
[----:B------:R-:W-:Y:S01]  /*5c80*/  LEA.HI.X.SX32 R129, R129, R249, 0x1, P2 ;  /* 0x000000f981817211 */ /* 0x000fe200010f0eff */
[----:B------:R-:W-:Y:S01]  /*5c90*/  IMAD R177, R177, UR4, RZ ;  /* 0x00000004b1b17c24 */ /* 0x000fe2000f8e02ff */
[----:B------:R-:W-:Y:S01]  /*5ca0*/  SEL R184, R175, R185, !P3 ;  /* 0x000000b9afb87207 */ /* 0x000fe20005800000 */
[----:B------:R-:W-:Y:S01]  /*5cb0*/  IMAD R189, R189, UR4, RZ ;  /* 0x00000004bdbd7c24 */ /* 0x000fe2000f8e02ff */
[-C--:B------:R-:W-:Y:S01]  /*5cc0*/  LEA R136, P6, R137, R248.reuse, 0x1 ;  /* 0x000000f889887211 */ /* 0x080fe200078c08ff */
[----:B------:R-:W-:Y:S01]  /*5cd0*/  IMAD R179, R179, UR4, RZ ;  /* 0x00000004b3b37c24 */ /* 0x000fe2000f8e02ff */
[-C--:B------:R-:W-:Y:S01]  /*5ce0*/  LEA R138, P0, R139, R248.reuse, 0x1 ;  /* 0x000000f88b8a7211 */ /* 0x080fe200078008ff */
[----:B------:R-:W-:Y:S01]  /*5cf0*/  IMAD R191, R191, UR4, RZ ;  /* 0x00000004bfbf7c24 */ /* 0x000fe2000f8e02ff */
[----:B------:R-:W-:-:S02]  /*5d00*/  LEA R140, P2, R141, R248, 0x1 ;  /* 0x000000f88d8c7211 */ /* 0x000fc400078408ff */
[C---:B------:R-:W-:Y:S01]  /*5d10*/  SEL R167, R175.reuse, R187, !P3 ;  /* 0x000000bbafa77207 */ /* 0x040fe20005800000 */
[----:B------:R-:W-:Y:S01]  /*5d20*/  IMAD R241, R150, UR4, RZ ;  /* 0x0000000496f17c24 */ /* 0x000fe2000f8e02ff */
[C---:B------:R-:W-:Y:S01]  /*5d30*/  SEL R183, R175.reuse, R195, !P3 ;  /* 0x000000c3afb77207 */ /* 0x040fe20005800000 */
[----:B------:R-:W-:Y:S01]  /*5d40*/  IMAD R247, R152, UR4, RZ ;  /* 0x0000000498f77c24 */ /* 0x000fe2000f8e02ff */
[C---:B------:R-:W-:Y:S01]  /*5d50*/  SEL R185, R175.reuse, R196, !P3 ;  /* 0x000000c4afb97207 */ /* 0x040fe20005800000 */
[----:B------:R-:W-:Y:S01]  /*5d60*/  IMAD R233, R148, UR4, RZ ;  /* 0x0000000494e97c24 */ /* 0x000fe2000f8e02ff */
[----:B------:R-:W-:Y:S01]  /*5d70*/  SEL R187, R175, R197, !P3 ;  /* 0x000000c5afbb7207 */ /* 0x000fe20005800000 */
[----:B------:R-:W-:Y:S01]  /*5d80*/  IMAD R135, R117, UR4, RZ ;  /* 0x0000000475877c24 */ /* 0x000fe2000f8e02ff */
[----:B------:R-:W-:Y:S01]  /*5d90*/  SEL R149, R175, R205, !P3 ;  /* 0x000000cdaf957207 */ /* 0x000fe20005800000 */
[----:B------:R-:W-:Y:S01]  /*5da0*/  IMAD R171, R171, UR4, RZ ;  /* 0x00000004abab7c24 */ /* 0x000fe2000f8e02ff */
[C---:B------:R-:W-:Y:S01]  /*5db0*/  SEL R218, R175.reuse, R218, !P3 ;  /* 0x000000daafda7207 */ /* 0x040fe20005800000 */
[----:B------:R-:W-:Y:S01]  /*5dc0*/  IMAD R133, R116, UR4, RZ ;  /* 0x0000000474857c24 */ /* 0x000fe2000f8e02ff */
[C---:B------:R-:W-:Y:S01]  /*5dd0*/  SEL R156, R175.reuse, R156, !P3 ;  /* 0x0000009caf9c7207 */ /* 0x040fe20005800000 */
[----:B------:R-:W-:Y:S01]  /*5de0*/  IMAD R168, R168, UR4, RZ ;  /* 0x00000004a8a87c24 */ /* 0x000fe2000f8e02ff */
[----:B------:R-:W-:Y:S01]  /*5df0*/  SEL R158, R175, R158, !P3 ;  /* 0x0000009eaf9e7207 */ /* 0x000fe20005800000 */
[----:B------:R-:W-:Y:S01]  /*5e00*/  IMAD R172, R172, UR4, RZ ;  /* 0x00000004acac7c24 */ /* 0x000fe2000f8e02ff */
[-C--:B------:R-:W-:Y:S01]  /*5e10*/  LEA R130, P3, R131, R248.reuse, 0x1 ;  /* 0x000000f883827211 */ /* 0x080fe200078608ff */
[----:B------:R-:W-:Y:S01]  /*5e20*/  IMAD R174, R184, UR4, RZ ;  /* 0x00000004b8ae7c24 */ /* 0x000fe2000f8e02ff */
[-C--:B------:R-:W-:Y:S01]  /*5e30*/  LEA.HI.X.SX32 R137, R137, R249.reuse, 0x1, P6 ;  /* 0x000000f989897211 */ /* 0x080fe200030f0eff */
[----:B------:R-:W-:Y:S01]  /*5e40*/  IMAD R176, R176, UR4, RZ ;  /* 0x00000004b0b07c24 */ /* 0x000fe2000f8e02ff */
[-C--:B------:R-:W-:Y:S01]  /*5e50*/  LEA.HI.X.SX32 R139, R139, R249.reuse, 0x1, P0 ;  /* 0x000000f98b8b7211 */ /* 0x080fe200000f0eff */
[----:B------:R-:W-:Y:S01]  /*5e60*/  IMAD R169, R169, UR4, RZ ;  /* 0x00000004a9a97c24 */ /* 0x000fe2000f8e02ff */
[----:B------:R-:W-:Y:S01]  /*5e70*/  LEA.HI.X.SX32 R141, R141, R249, 0x1, P2 ;  /* 0x000000f98d8d7211 */ /* 0x000fe200010f0eff */
[----:B------:R-:W-:Y:S01]  /*5e80*/  IMAD R181, R181, UR4, RZ ;  /* 0x00000004b5b57c24 */ /* 0x000fe2000f8e02ff */
[-C--:B------:R-:W-:Y:S01]  /*5e90*/  LEA R148, P6, R160, R248.reuse, 0x1 ;  /* 0x000000f8a0947211 */ /* 0x080fe200078c08ff */
[----:B------:R0:W5:Y:S01]  /*5ea0*/  LDL.LU R109, [R1+0x1b8] ;  /* 0x0001b800016d7983 */ /* 0x0001620000300800 */
[----:B------:R-:W-:-:S02]  /*5eb0*/  LEA R150, P0, R151, R248, 0x1 ;  /* 0x000000f897967211 */ /* 0x000fc400078008ff */
[-C--:B------:R-:W-:Y:S01]  /*5ec0*/  LEA R152, P2, R170, R248.reuse, 0x1 ;  /* 0x000000f8aa987211 */ /* 0x080fe200078408ff */
[----:B------:R-:W-:Y:S01]  /*5ed0*/  IMAD R180, R214, UR4, RZ ;  /* 0x00000004d6b47c24 */ /* 0x000fe2000f8e02ff */
[-C--:B------:R-:W-:Y:S01]  /*5ee0*/  LEA.HI.X.SX32 R131, R131, R249.reuse, 0x1, P3 ;  /* 0x000000f983837211 */ /* 0x080fe200018f0eff */
[----:B------:R-:W-:Y:S01]  /*5ef0*/  IMAD R195, R153, UR4, RZ ;  /* 0x0000000499c37c24 */ /* 0x000fe2000f8e02ff */
[-C--:B------:R-:W-:Y:S01]  /*5f00*/  LEA R142, P3, R143, R248.reuse, 0x1 ;  /* 0x000000f88f8e7211 */ /* 0x080fe200078608ff */
[----:B------:R-:W-:Y:S01]  /*5f10*/  IMAD R219, R149, UR4, RZ ;  /* 0x0000000495db7c24 */ /* 0x000fe2000f8e02ff */
[-C--:B------:R-:W-:Y:S01]  /*5f20*/  LEA.HI.X.SX32 R149, R160, R249.reuse, 0x1, P6 ;  /* 0x000000f9a0957211 */ /* 0x080fe200030f0eff */
[----:B------:R-:W-:Y:S01]  /*5f30*/  IMAD R207, R164, UR4, RZ ;  /* 0x00000004a4cf7c24 */ /* 0x000fe2000f8e02ff */
[-C--:B------:R-:W-:Y:S01]  /*5f40*/  LEA.HI.X.SX32 R151, R151, R249.reuse, 0x1, P0 ;  /* 0x000000f997977211 */ /* 0x080fe200000f0eff */
[----:B------:R-:W-:Y:S01]  /*5f50*/  IMAD R214, R162, UR4, RZ ;  /* 0x00000004a2d67c24 */ /* 0x000fe2000f8e02ff */
[-C--:B------:R-:W-:Y:S01]  /*5f60*/  LEA.HI.X.SX32 R153, R170, R249.reuse, 0x1, P2 ;  /* 0x000000f9aa997211 */ /* 0x080fe200010f0eff */
[----:B------:R-:W-:Y:S01]  /*5f70*/  IMAD R175, R178, UR4, RZ ;  /* 0x00000004b2af7c24 */ /* 0x000fe2000f8e02ff */
[-C--:B------:R-:W-:Y:S01]  /*5f80*/  LEA R160, P6, R172, R248.reuse, 0x1 ;  /* 0x000000f8aca07211 */ /* 0x080fe200078c08ff */
[----:B------:R-:W-:Y:S01]  /*5f90*/  IMAD R205, R165, UR4, RZ ;  /* 0x00000004a5cd7c24 */ /* 0x000fe2000f8e02ff */
[-C--:B------:R-:W-:Y:S01]  /*5fa0*/  LEA R162, P0, R174, R248.reuse, 0x1 ;  /* 0x000000f8aea27211 */ /* 0x080fe200078008ff */
[----:B------:R-:W-:Y:S01]  /*5fb0*/  IMAD R216, R163, UR4, RZ ;  /* 0x00000004a3d87c24 */ /* 0x000fe2000f8e02ff */
        /* <DEDUP_REMOVED lines=36> */
[----:B------:R-:W-:Y:S01]  /*6200*/  LEA R178, P3, R179, R248, 0x1 ;  /* 0x000000f8b3b27211 */ /* 0x000fe200078608ff */
[----:B------:R-:W-:Y:S01]  /*6210*/  IMAD R235, R235, UR4, RZ ;  /* 0x00000004ebeb7c24 */ /* 0x000fe2000f8e02ff */
[-C--:B------:R-:W-:Y:S01]  /*6220*/  LEA.HI.X.SX32 R185, R185, R249.reuse, 0x1, P6 ;  /* 0x000000f9b9b97211 */ /* 0x080fe200030f0eff */
[----:B------:R-:W-:Y:S01]  /*6230*/  IMAD R229, R206, UR4, RZ ;  /* 0x00000004cee57c24 */ /* 0x000fe2000f8e02ff */
[-C--:B------:R-:W-:Y:S01]  /*6240*/  LEA.HI.X.SX32 R187, R187, R249.reuse, 0x1, P0 ;  /* 0x000000f9bbbb7211 */ /* 0x080fe200000f0eff */
[----:B------:R-:W-:Y:S01]  /*6250*/  VIADD R0, R250, 0x1f ;  /* 0x0000001ffa007836 */ /* 0x000fe20000000000 */
[----:B------:R-:W-:-:S02]  /*6260*/  LEA.HI.X.SX32 R189, R189, R249, 0x1, P2 ;  /* 0x000000f9bdbd7211 */ /* 0x000fc400010f0eff */
[-C--:B------:R-:W-:Y:S01]  /*6270*/  LEA R134, P5, R135, R248.reuse, 0x1 ;  /* 0x000000f887867211 */ /* 0x080fe200078a08ff */
[----:B------:R-:W-:Y:S01]  /*6280*/  IMAD R251, R158, UR4, RZ ;  /* 0x000000049efb7c24 */ /* 0x000fe2000f8e02ff */
[-C--:B------:R-:W-:Y:S02]  /*6290*/  LEA R196, P6, R197, R248.reuse, 0x1 ;  /* 0x000000f8c5c47211 */ /* 0x080fe400078c08ff */
        /* <DEDUP_REMOVED lines=9> */
[----:B------:R0:W5:Y:S01]  /*6330*/  LDL.LU R110, [R1+0x1b4] ;  /* 0x0001b400016e7983 */ /* 0x0001620000300800 */
[----:B------:R-:W-:-:S02]  /*6340*/  LEA.HI.X.SX32 R197, R197, R249, 0x1, P6 ;  /* 0x000000f9c5c57211 */ /* 0x000fc400030f0eff */
[-C--:B------:R-:W-:Y:S01]  /*6350*/  LEA.HI.X.SX32 R199, R199, R249.reuse, 0x1, P0 ;  /* 0x000000f9c7c77211 */ /* 0x080fe200000f0eff */
[----:B------:R0:W5:Y:S01]  /*6360*/  LDL.LU R111, [R1+0x1b0] ;  /* 0x0001b000016f7983 */ /* 0x0001620000300800 */
[-C--:B------:R-:W-:Y:S02]  /*6370*/  LEA.HI.X.SX32 R201, R201, R249.reuse, 0x1, P2 ;  /* 0x000000f9c9c97211 */ /* 0x080fe400010f0eff */
[-C--:B------:R-:W-:Y:S01]  /*6380*/  LEA R208, P6, R216, R248.reuse, 0x1 ;  /* 0x000000f8d8d07211 */ /* 0x080fe200078c08ff */
[----:B------:R0:W5:Y:S01]  /*6390*/  LDL.LU R112, [R1+0x1ac] ;  /* 0x0001ac0001707983 */ /* 0x0001620000300800 */
[-C--:B------:R-:W-:Y:S02]  /*63a0*/  LEA R210, P0, R214, R248.reuse, 0x1 ;  /* 0x000000f8d6d27211 */ /* 0x080fe400078008ff */
[----:B------:R-:W-:Y:S01]  /*63b0*/  LEA R212, P2, R213, R248, 0x1 ;  /* 0x000000f8d5d47211 */ /* 0x000fe200078408ff */
[----:B------:R0:W5:Y:S01]  /*63c0*/  LDL.LU R113, [R1+0x1a8] ;  /* 0x0001a80001717983 */ /* 0x0001620000300800 */
[----:B------:R-:W-:-:S02]  /*63d0*/  LEA.HI.X.SX32 R191, R191, R249, 0x1, P3 ;  /* 0x000000f9bfbf7211 */ /* 0x000fc400018f0eff */
[-C--:B------:R-:W-:Y:S01]  /*63e0*/  LEA R202, P3, R215, R248.reuse, 0x1 ;  /* 0x000000f8d7ca7211 */ /* 0x080fe200078608ff */
[----:B------:R0:W5:Y:S01]  /*63f0*/  LDL.LU R114, [R1+0x1a4] ;  /* 0x0001a40001727983 */ /* 0x0001620000300800 */
[-C--:B------:R-:W-:Y:S02]  /*6400*/  LEA.HI.X.SX32 R209, R216, R249.reuse, 0x1, P6 ;  /* 0x000000f9d8d17211 */ /* 0x080fe400030f0eff */
[-C--:B------:R-:W-:Y:S01]  /*6410*/  LEA.HI.X.SX32 R211, R214, R249.reuse, 0x1, P0 ;  /* 0x000000f9d6d37211 */ /* 0x080fe200000f0eff */
[----:B------:R0:W5:Y:S01]  /*6420*/  LDL.LU R115, [R1+0x1a0] ;  /* 0x0001a00001737983 */ /* 0x0001620000300800 */
[----:B------:R-:W-:Y:S02]  /*6430*/  LEA.HI.X.SX32 R213, R213, R249, 0x1, P2 ;  /* 0x000000f9d5d57211 */ /* 0x000fe400010f0eff */
[-C--:B------:R-:W-:Y:S01]  /*6440*/  LEA R214, P0, R220, R248.reuse, 0x1 ;  /* 0x000000f8dcd67211 */ /* 0x080fe200078008ff */
[----:B------:R0:W5:Y:S01]  /*6450*/  LDL.LU R116, [R1+0x19c] ;  /* 0x00019c0001747983 */ /* 0x0001620000300800 */
[----:B------:R-:W-:-:S02]  /*6460*/  LEA R216, P2, R217, R248, 0x1 ;  /* 0x000000f8d9d87211 */ /* 0x000fc400078408ff */
[-C--:B------:R-:W-:Y:S01]  /*6470*/  LEA.HI.X.SX32 R203, R215, R249.reuse, 0x1, P3 ;  /* 0x000000f9d7cb7211 */ /* 0x080fe200018f0eff */
[----:B------:R0:W5:Y:S01]  /*6480*/  LDL.LU R117, [R1+0x198] ;  /* 0x0001980001757983 */ /* 0x0001620000300800 */
[-C--:B------:R-:W-:Y:S02]  /*6490*/  LEA.HI.X.SX32 R215, R220, R249.reuse, 0x1, P0 ;  /* 0x000000f9dcd77211 */ /* 0x080fe400000f0eff */
[----:B------:R-:W-:Y:S02]  /*64a0*/  LEA.HI.X.SX32 R217, R217, R249, 0x1, P2 ;  /* 0x000000f9d9d97211 */ /* 0x000fe400010f0eff */
[-C--:B------:R-:W-:Y:S02]  /*64b0*/  LEA R218, P3, R219, R248.reuse, 0x1 ;  /* 0x000000f8dbda7211 */ /* 0x080fe400078608ff */
[-C--:B------:R-:W-:Y:S02]  /*64c0*/  LEA R220, P0, R221, R248.reuse, 0x1 ;  /* 0x000000f8dddc7211 */ /* 0x080fe400078008ff */
[----:B------:R-:W-:-:S02]  /*64d0*/  LEA R222, P2, R223, R248, 0x1 ;  /* 0x000000f8dfde7211 */ /* 0x000fc400078408ff */
[-C--:B------:R-:W-:Y:S02]  /*64e0*/  LEA.HI.X.SX32 R219, R219, R249.reuse, 0x1, P3 ;  /* 0x000000f9dbdb7211 */ /* 0x080fe400018f0eff */
[-C--:B------:R-:W-:Y:S02]  /*64f0*/  LEA.HI.X.SX32 R221, R221, R249.reuse, 0x1, P0 ;  /* 0x000000f9dddd7211 */ /* 0x080fe400000f0eff */
[----:B------:R-:W-:Y:S02]  /*6500*/  LEA.HI.X.SX32 R223, R223, R249, 0x1, P2 ;  /* 0x000000f9dfdf7211 */ /* 0x000fe400010f0eff */
[-C--:B------:R-:W-:Y:S02]  /*6510*/  LEA R224, P3, R234, R248.reuse, 0x1 ;  /* 0x000000f8eae07211 */ /* 0x080fe400078608ff */
[-C--:B------:R-:W-:Y:S02]  /*6520*/  LEA R226, P0, R235, R248.reuse, 0x1 ;  /* 0x000000f8ebe27211 */ /* 0x080fe400078008ff */
[----:B------:R-:W-:-:S02]  /*6530*/  LEA R228, P2, R229, R248, 0x1 ;  /* 0x000000f8e5e47211 */ /* 0x000fc400078408ff */
[-C--:B------:R-:W-:Y:S02]  /*6540*/  LEA.HI.X.SX32 R225, R234, R249.reuse, 0x1, P3 ;  /* 0x000000f9eae17211 */ /* 0x080fe400018f0eff */
[-C--:B------:R-:W-:Y:S02]  /*6550*/  LEA.HI.X.SX32 R227, R235, R249.reuse, 0x1, P0 ;  /* 0x000000f9ebe37211 */ /* 0x080fe400000f0eff */
[-C--:B------:R-:W-:Y:S02]  /*6560*/  LEA.HI.X.SX32 R229, R229, R249.reuse, 0x1, P2 ;  /* 0x000000f9e5e57211 */ /* 0x080fe400010f0eff */
[CC--:B------:R-:W-:Y:S02]  /*6570*/  LEA R232, P0, R233.reuse, R248.reuse, 0x1 ;  /* 0x000000f8e9e87211 */ /* 0x0c0fe400078008ff */
[----:B------:R-:W-:Y:S02]  /*6580*/  LEA R234, P2, R238, R248, 0x1 ;  /* 0x000000f8eeea7211 */ /* 0x000fe400078408ff */
[----:B------:R-:W-:-:S02]  /*6590*/  LEA.HI.X.SX32 R233, R233, R249, 0x1, P0 ;  /* 0x000000f9e9e97211 */ /* 0x000fc400000f0eff */
[----:B------:R-:W-:Y:S02]  /*65a0*/  LEA.HI.X.SX32 R235, R238, R249, 0x1, P2 ;  /* 0x000000f9eeeb7211 */ /* 0x000fe400010f0eff */
[----:B------:R-:W-:-:S04]  /*65b0*/  LEA R238, P0, R239, R248, 0x1 ;  /* 0x000000f8efee7211 */ /* 0x000fc800078008ff */
[----:B------:R-:W-:Y:S02]  /*65c0*/  LEA.HI.X.SX32 R239, R239, R249, 0x1, P0 ;  /* 0x000000f9efef7211 */ /* 0x000fe400000f0eff */
[----:B------:R-:W-:-:S04]  /*65d0*/  ISETP.GT.AND P0, PT, R0, 0x1f, PT ;  /* 0x0000001f0000780c */ /* 0x000fc80003f04270 */
[----:B------:R-:W-:Y:S02]  /*65e0*/  ISETP.LT.AND P0, PT, R252, R250, P0 ;  /* 0x000000fafc00720c */ /* 0x000fe40000701270 */
[----:B------:R-:W-:-:S11]  /*65f0*/  PRMT R250, RZ, 0x7610, R250 ;  /* 0x00007610fffa7816 */ /* 0x000fd600000000fa */
[----:B------:R-:W2:Y:S04]  /*6600*/  @P0 LDG.E.U16 R250, desc[UR22][R122.64] ;  /* 0x000000167afa0981 */ /* 0x000ea8000c1e1500 */
[----:B--2---:R2:W-:Y:S02]  /*6610*/  STS.U16 [R2+UR9+0x4000], R250 ;  /* 0x004000fa02007988 */ /* 0x0045e40008000409 */
[----:B--2---:R-:W-:-:S06]  /*6620*/  PRMT R250, RZ, 0x7610, R250 ;  /* 0x00007610fffa7816 */ /* 0x004fcc00000000fa */
[----:B------:R-:W2:Y:S04]  /*6630*/  @P0 LDG.E.U16 R250, desc[UR22][R126.64] ;  /* 0x000000167efa0981 */ /* 0x000ea8000c1e1500 */
[----:B--2---:R2:W-:Y:S02]  /*6640*/  STS.U16 [R2+UR9+0x4200], R250 ;  /* 0x004200fa02007988 */ /* 0x0045e40008000409 */
[----:B--2---:R-:W-:-:S06]  /*6650*/  PRMT R250, RZ, 0x7610, R250 ;  /* 0x00007610fffa7816 */ /* 0x004fcc00000000fa */
[----:B------:R-:W2:Y:S01]  /*6660*/  @P0 LDG.E.U16 R250, desc[UR22][R130.64] ;  /* 0x0000001682fa0981 */ /* 0x000ea2000c1e1500 */
[----:B------:R-:W-:-:S03]  /*6670*/  LEA.HI.X.SX32 R135, R135, R249, 0x1, P5 ;  /* 0x000000f987877211 */ /* 0x000fc600028f0eff */
[----:B--2---:R2:W-:Y:S02]  /*6680*/  STS.U16 [R2+UR9+0x4400], R250 ;  /* 0x004400fa02007988 */ /* 0x0045e40008000409 */
[----:B--2---:R-:W-:-:S06]  /*6690*/  PRMT R250, RZ, 0x7610, R250 ;  /* 0x00007610fffa7816 */ /* 0x004fcc00000000fa */
[----:B------:R-:W2:Y:S04]  /*66a0*/  @P0 LDG.E.U16 R250, desc[UR22][R134.64] ;  /* 0x0000001686fa0981 */ /* 0x000ea8000c1e1500 */
[----:B--2---:R2:W-:Y:S02]  /*66b0*/  STS.U16 [R2+UR9+0x4600], R250 ;  /* 0x004600fa02007988 */ /* 0x0045e40008000409 */
[----:B--2---:R-:W-:-:S06]  /*66c0*/  PRMT R250, RZ, 0x7610, R250 ;  /* 0x00007610fffa7816 */ /* 0x004fcc00000000fa */
[----:B------:R-:W2:Y:S04]  /*66d0*/  @P0 LDG.E.U16 R250, desc[UR22][R138.64] ;  /* 0x000000168afa0981 */ /* 0x000ea8000c1e1500 */
[----:B--2---:R2:W-:Y:S02]  /*66e0*/  STS.U16 [R2+UR9+0x4800], R250 ;  /* 0x004800fa02007988 */ /* 0x0045e40008000409 */
[----:B--2---:R-:W-:-:S06]  /*66f0*/  PRMT R250, RZ, 0x7610, R250 ;  /* 0x00007610fffa7816 */ /* 0x004fcc00000000fa */
[----:B------:R-:W2:Y:S01]  /*6700*/  @P0 LDG.E.U16 R250, desc[UR22][R142.64] ;  /* 0x000000168efa0981 */ /* 0x000ea2000c1e1500 */
[----:B------:R-:W-:-:S04]  /*6710*/  LEA R146, P5, R180, R248, 0x1 ;  /* 0x000000f8b4927211 */ /* 0x000fc800078a08ff */
[----:B------:R-:W-:Y:S01]  /*6720*/  LEA.HI.X.SX32 R147, R180, R249, 0x1, P5 ;  /* 0x000000f9b4937211 */ /* 0x000fe200028f0eff */
        /* <DEDUP_REMOVED lines=31> */
[----:B------:R-:W2:Y:S01]  /*6920*/  @P0 LDG.E.U16 R250, desc[UR22][R178.64] ;  /* 0x00000016b2fa0981 */ /* 0x000ea2000c1e1500 */
[----:B------:R-:W-:-:S04]  /*6930*/  LEA R144, P4, R182, R248, 0x1 ;  /* 0x000000f8b6907211 */ /* 0x000fc800078808ff */
[----:B------:R-:W-:Y:S02]  /*6940*/  LEA.HI.X.SX32 R145, R182, R249, 0x1, P4 ;  /* 0x000000f9b6917211 */ /* 0x000fe400020f0eff */
        /* <DEDUP_REMOVED lines=54> */
[----:B------:R-:W-:Y:S02]  /*6cb0*/  LEA.HI.X.SX32 R237, R237, R249, 0x1, P3 ;  /* 0x000000f9eded7211 */ /* 0x000fe400018f0eff */
[----:B------:R-:W-:-:S04]  /*6cc0*/  LEA R242, P3, R243, R248, 0x1 ;  /* 0x000000f8f3f27211 */ /* 0x000fc800078608ff */
[----:B------:R-:W-:Y:S02]  /*6cd0*/  LEA.HI.X.SX32 R243, R243, R249, 0x1, P3 ;  /* 0x000000f9f3f37211 */ /* 0x000fe400018f0eff */
[----:B------:R-:W-:-:S04]  /*6ce0*/  LEA R156, P4, R168, R248, 0x1 ;  /* 0x000000f8a89c7211 */ /* 0x000fc800078808ff */
[----:B------:R-:W-:Y:S01]  /*6cf0*/  LEA.HI.X.SX32 R157, R168, R249, 0x1, P4 ;  /* 0x000000f9a89d7211 */ /* 0x000fe200020f0eff */
        /* <DEDUP_REMOVED lines=8> */
[-C--:B------:R-:W-:Y:S02]  /*6d80*/  LEA.HI.X.SX32 R193, R193, R249.reuse, 0x1, P4 ;  /* 0x000000f9c1c17211 */ /* 0x080fe400020f0eff */
[-C--:B------:R-:W-:Y:S02]  /*6d90*/  LEA R204, P4, R205, R248.reuse, 0x1 ;  /* 0x000000f8cdcc7211 */ /* 0x080fe400078808ff */
[-C--:B------:R-:W-:Y:S02]  /*6da0*/  LEA R240, P2, R241, R248.reuse, 0x1 ;  /* 0x000000f8f1f07211 */ /* 0x080fe400078408ff */
[----:B------:R-:W-:Y:S02]  /*6db0*/  LEA.HI.X.SX32 R205, R205, R249, 0x1, P4 ;  /* 0x000000f9cdcd7211 */ /* 0x000fe400020f0eff */
[-C--:B------:R-:W-:Y:S02]  /*6dc0*/  LEA R244, P4, R245, R248.reuse, 0x1 ;  /* 0x000000f8f5f47211 */ /* 0x080fe400078808ff */
[----:B------:R-:W-:-:S02]  /*6dd0*/  LEA R246, P5, R247, R248, 0x1 ;  /* 0x000000f8f7f67211 */ /* 0x000fc400078a08ff */
[----:B------:R-:W-:Y:S02]  /*6de0*/  LEA R248, P6, R251, R248, 0x1 ;  /* 0x000000f8fbf87211 */ /* 0x000fe400078c08ff */
[-C--:B------:R-:W-:Y:S02]  /*6df0*/  LEA.HI.X.SX32 R241, R241, R249.reuse, 0x1, P2 ;  /* 0x000000f9f1f17211 */ /* 0x080fe400010f0eff */
[-C--:B------:R-:W-:Y:S02]  /*6e00*/  LEA.HI.X.SX32 R245, R245, R249.reuse, 0x1, P4 ;  /* 0x000000f9f5f57211 */ /* 0x080fe400020f0eff */
[-C--:B------:R-:W-:Y:S02]  /*6e10*/  LEA.HI.X.SX32 R247, R247, R249.reuse, 0x1, P5 ;  /* 0x000000f9f7f77211 */ /* 0x080fe400028f0eff */
[----:B------:R-:W-:Y:S02]  /*6e20*/  LEA.HI.X.SX32 R249, R251, R249, 0x1, P6 ;  /* 0x000000f9fbf97211 */ /* 0x000fe400030f0eff */
[----:B------:R-:W-:-:S06]  /*6e30*/  PRMT R251, RZ, 0x7610, R251 ;  /* 0x00007610fffb7816 */ /* 0x000fcc00000000fb */
[----:B------:R-:W3:Y:S04]  /*6e40*/  @P0 LDG.E.U16 R251, desc[UR22][R124.64] ;  /* 0x000000167cfb0981 */ /* 0x000ee8000c1e1500 */
[----:B--2---:R2:W-:Y:S02]  /*6e50*/  STS.U16 [R2+UR9+0x7c00], R250 ;  /* 0x007c00fa02007988 */ /* 0x0045e40008000409 */
[----:B--2---:R-:W-:-:S06]  /*6e60*/  PRMT R250, RZ, 0x7610, R250 ;  /* 0x00007610fffa7816 */ /* 0x004fcc00000000fa */
[----:B------:R-:W2:Y:S01]  /*6e70*/  @P0 LDG.E.U16 R250, desc[UR22][R246.64] ;  /* 0x00000016f6fa0981 */ /* 0x000ea2000c1e1500 */
[----:B------:R-:W-:-:S03]  /*6e80*/  LOP3.LUT R252, R2, 0x20, RZ, 0x3c, !PT ;  /* 0x0000002002fc7812 */ /* 0x000fc600078e3cff */
[----:B--2---:R-:W-:Y:S04]  /*6e90*/  STS.U16 [R2+UR9+0x7e00], R250 ;  /* 0x007e00fa02007988 */ /* 0x004fe80008000409 */
[----:B---3--:R2:W-:Y:S02]  /*6ea0*/  STS.U16 [R252+UR9+0x4100], R251 ;  /* 0x004100fbfc007988 */ /* 0x0085e40008000409 */
[----:B--2---:R-:W-:-:S06]  /*6eb0*/  PRMT R251, RZ, 0x7610, R251 ;  /* 0x00007610fffb7816 */ /* 0x004fcc00000000fb */
[----:B------:R-:W2:Y:S01]  /*6ec0*/  @P0 LDG.E.U16 R251, desc[UR22][R128.64] ;  /* 0x0000001680fb0981 */ /* 0x000ea2000c1e1500 */
[----:B------:R-:W-:-:S06]  /*6ed0*/  PRMT R250, RZ, 0x7610, R250 ;  /* 0x00007610fffa7816 */ /* 0x000fcc00000000fa */
[----:B------:R-:W3:Y:S04]  /*6ee0*/  @P0 LDG.E.U16 R250, desc[UR22][R136.64] ;  /* 0x0000001688fa0981 */ /* 0x000ee8000c1e1500 */
[----:B--2---:R2:W-:Y:S02]  /*6ef0*/  STS.U16 [R252+UR9+0x4300], R251 ;  /* 0x004300fbfc007988 */ /* 0x0045e40008000409 */
[----:B--2---:R-:W-:-:S06]  /*6f00*/  PRMT R251, RZ, 0x7610, R251 ;  /* 0x00007610fffb7816 */ /* 0x004fcc00000000fb */
[----:B------:R-:W2:Y:S04]  /*6f10*/  @P0 LDG.E.U16 R251, desc[UR22][R132.64] ;  /* 0x0000001684fb0981 */ /* 0x000ea8000c1e1500 */
[----:B--2---:R-:W-:Y:S04]  /*6f20*/  STS.U16 [R252+UR9+0x4500], R251 ;  /* 0x004500fbfc007988 */ /* 0x004fe80008000409 */
[----:B---3--:R2:W-:Y:S02]  /*6f30*/  STS.U16 [R252+UR9+0x4700], R250 ;  /* 0x004700fafc007988 */ /* 0x0085e40008000409 */
        /* <DEDUP_REMOVED lines=77> */
[----:B------:R-:W-:-:S06]  /*7410*/  PRMT R251, RZ, 0x7610, R251 ;  /* 0x00007610fffb7816 */ /* 0x000fcc00000000fb */
[----:B------:R-:W3:Y:S04]  /*7420*/  @P0 LDG.E.U16 R251, desc[UR22][R232.64] ;  /* 0x00000016e8fb0981 */ /* 0x000ee8000c1e1500 */
[----:B--2---:R2:W-:Y:S02]  /*7430*/  STS.U16 [R252+UR9+0x7d00], R250 ;  /* 0x007d00fafc007988 */ /* 0x0045e40008000409 */
[----:B--2---:R-:W-:-:S06]  /*7440*/  PRMT R250, RZ, 0x7610, R250 ;  /* 0x00007610fffa7816 */ /* 0x004fcc00000000fa */
[----:B------:R-:W2:Y:S04]  /*7450*/  @P0 LDG.E.U16 R250, desc[UR22][R248.64] ;  /* 0x00000016f8fa0981 */ /* 0x000ea8000c1e1500 */
[----:B---3--:R3:W-:Y:S02]  /*7460*/  STS.U16 [R252+UR9+0x7700], R251 ;  /* 0x007700fbfc007988 */ /* 0x0087e40008000409 */
[----:B---3--:R-:W-:Y:S02]  /*7470*/  LOP3.LUT R251, R2, 0x20, RZ, 0x3c, !PT ;  /* 0x0000002002fb7812 */ /* 0x008fe400078e3cff */
[----:B------:R-:W-:Y:S01]  /*7480*/  ISETP.NE.U32.AND P0, PT, RZ, UR6, PT ;  /* 0x00000006ff007c0c */ /* 0x000fe2000bf05070 */
[----:B------:R-:W-:Y:S03]  /*7490*/  STL [R1+0x110], R0 ;  /* 0x0001100001007387 */ /* 0x000fe60000100800 */
[----:B------:R-:W-:Y:S01]  /*74a0*/  ISETP.LT.OR P2, PT, R0, 0x20, P0 ;  /* 0x000000200000780c */ /* 0x000fe20000741670 */
[----:B------:R0:W5:Y:S01]  /*74b0*/  LDL.LU R252, [R1+0x194] ;  /* 0x0001940001fc7983 */ /* 0x0001620000300800 */
[----:B------:R-:W-:-:S04]  /*74c0*/  UIADD3 UR4, UPT, UPT, UR9, 0x8000, URZ ;  /* 0x0000800009047890 */ /* 0x000fc8000fffe0ff */
[----:B------:R-:W-:-:S04]  /*74d0*/  USHF.R.U32.HI UR4, URZ, 0x4, UR4 ;  /* 0x00000004ff047899 */ /* 0x000fc80008011604 */
[----:B------:R-:W-:-:S04]  /*74e0*/  USGXT.U32 UR16, UR4, 0xe ;  /* 0x0000000e0410789a */ /* 0x000fc80008000000 */
[----:B------:R-:W-:Y:S01]  /*74f0*/  UIADD3 UR18, UP1, UPT, UR16, 0x1000080, URZ ;  /* 0x0100008010127890 */ /* 0x000fe2000ff3e0ff */
[----:B------:R-:W-:-:S03]  /*7500*/  UMOV UR4, URZ ;  /* 0x000000ff00047c82 */ /* 0x000fc60008000000 */
[----:B------:R-:W-:Y:S01]  /*7510*/  UIADD3.X UR19, UPT, UPT, UR4, 0x40004040, URZ, UP1, !UPT ;  /* 0x4000404004137890 */ /* 0x000fe20008ffe4ff */
[----:B--2---:R2:W-:Y:S01]  /*7520*/  STS.U16 [R251+UR9+0x7f00], R250 ;  /* 0x007f00fafb007988 */ /* 0x0045e20008000409 */
[----:B-1----:R1:W-:Y:S06]  /*7530*/  MEMBAR.ALL.CTA ;  /* 0x0000000000007992 */ /* 0x0023ec0000008000 */
[----:B-1----:R-:W1:Y:S01]  /*7540*/  FENCE.VIEW.ASYNC.S ;  /* 0x00000000000073c6 */ /* 0x002e620000000000 */
[----:B--2---:R-:W-:-:S04]  /*7550*/  SHF.R.S32.HI R250, RZ, 0x1f, R0 ;  /* 0x0000001ffffa7819 */ /* 0x004fc80000011400 */
[----:B------:R-:W-:Y:S02]  /*7560*/  LEA.HI R250, R250, R0, RZ, 0x5 ;  /* 0x00000000fafa7211 */ /* 0x000fe400078f28ff */
[----:B------:R0:W5:Y:S02]  /*7570*/  LDL.LU R0, [R1+0x190] ;  /* 0x0001900001007983 */ /* 0x0001640000300800 */
[----:B------:R-:W-:-:S04]  /*7580*/  SHF.R.S32.HI R250, RZ, 0x5, R250 ;  /* 0x00000005fffa7819 */ /* 0x000fc800000114fa */
[----:B------:R-:W-:-:S05]  /*7590*/  VIMNMX R250, PT, PT, R250, 0x1, !PT ;  /* 0x00000001fafa7848 */ /* 0x000fca0007fe0100 */
[----:B------:R-:W-:-:S05]  /*75a0*/  VIADD R251, R250, 0xffffffff ;  /* 0xfffffffffafb7836 */ /* 0x000fca0000000000 */
[----:B------:R0:W-:Y:S01]  /*75b0*/  STL [R1+0x30], R251 ;  /* 0x000030fb01007387 */ /* 0x0001e20000100800 */
[----:B-1----:R-:W-:Y:S01]  /*75c0*/  BAR.SYNC.DEFER_BLOCKING 0x0 ;  /* 0x0000000000007b1d */ /* 0x002fe20000010000 */
[----:B------:R-:W-:-:S05]  /*75d0*/  ISETP.NE.U32.AND P3, PT, R251, RZ, PT ;  /* 0x000000fffb00720c */ /* 0x000fca0003f65070 */
[----:B------:R-:W-:Y:S08]  /*75e0*/  @P2 BRA `(.L_x_6) ;  /* 0x0000000000902947 */ /* 0x000ff00003800000 */
[----:B------:R-:W-:Y:S02]  /*75f0*/  USHF.R.U32.HI UR14, URZ, 0x4, UR9 ;  /* 0x00000004ff0e7899 */ /* 0x000fe40008011609 */
[----:B------:R-:W-:Y:S02]  /*7600*/  UIADD3 UR5, UPT, UPT, UR9, 0x4000, URZ ;  /* 0x0000400009057890 */ /* 0x000fe4000fffe0ff */
[----:B------:R-:W-:Y:S02]  /*7610*/  USGXT.U32 UR14, UR14, 0xe ;  /* 0x0000000e0e0e789a */ /* 0x000fe40008000000 */
[----:B------:R-:W-:Y:S02]  /*7620*/  USHF.R.U32.HI UR5, URZ, 0x4, UR5 ;  /* 0x00000004ff057899 */ /* 0x000fe40008011605 */
[----:B------:R-:W-:Y:S01]  /*7630*/  UIADD3 UR26, UP1, UPT, UR14, 0x1000080, URZ ;  /* 0x010000800e1a7890 */ /* 0x000fe2000ff3e0ff */
[----:B------:R-:W-:Y:S01]  /*7640*/  UMOV UR4, URZ ;  /* 0x000000ff00047c82 */ /* 0x000fe20008000000 */
[----:B------:R-:W-:-:S02]  /*7650*/  USGXT.U32 UR6, UR5, 0xe ;  /* 0x0000000e0506789a */ /* 0x000fc40008000000 */
[----:B------:R-:W-:Y:S01]  /*7660*/  UIADD3.X UR27, UPT, UPT, UR4, 0x40004040, URZ, UP1, !UPT ;  /* 0x40004040041b7890 */ /* 0x000fe20008ffe4ff */
[----:B------:R-:W-:Y:S01]  /*7670*/  UMOV UR12, 0xfffffffe ;  /* 0xfffffffe000c7882 */ /* 0x000fe20000000000 */
[----:B------:R-:W-:Y:S01]  /*7680*/  UMOV UR13, 0x7fffbfdf ;  /* 0x7fffbfdf000d7882 */ /* 0x000fe20000000000 */
[----:B------:R-:W-:Y:S01]  /*7690*/  UMOV UR7, URZ ;  /* 0x000000ff00077c82 */ /* 0x000fe20008000000 */
[----:B------:R-:W-:Y:S02]  /*76a0*/  ULOP3.LUT UR14, UR14, 0x1000000, URZ, 0xfc, !UPT ;  /* 0x010000000e0e7892 */ /* 0x000fe4000f8efcff */
[----:B------:R-:W-:Y:S02]  /*76b0*/  UIADD3.64 UR12, UPT, UPT, UR6, -UR12, URZ ;  /* 0x8000000c060c7297 */ /* 0x000fe4000fffe0ff */
[----:B------:R-:W-:Y:S02]  /*76c0*/  UIADD3 UR17, UPT, UPT, UR8, 0x100, URZ ;  /* 0x0000010008117890 */ /* 0x000fe4000fffe0ff */
[----:B------:R-:W-:-:S02]  /*76d0*/  UIADD3.64 UR20, UPT, UPT, UR26, 0x180, URZ ;  /* 0x000001801a147897 */ /* 0x000fc4000fffe0ff */
[----:B------:R-:W-:Y:S02]  /*76e0*/  UIADD3 UR34, UPT, UPT, UR8, 0x100, URZ ;  /* 0x0000010008227890 */ /* 0x000fe4000fffe0ff */
[----:B------:R-:W-:Y:S01]  /*76f0*/  UIADD3.64 UR24, UPT, UPT, UR26, 0x200, URZ ;  /* 0x000002001a187897 */ /* 0x000fe2000fffe0ff */
[----:B------:R-:W-:Y:S01]  /*7700*/  UMOV UR28, 0x0 ;  /* 0x00000000001c7882 */ /* 0x000fe20000000000 */
[----:B------:R-:W-:Y:S01]  /*7710*/  UMOV UR29, 0x8408010 ;  /* 0x08408010001d7882 */ /* 0x000fe20000000000 */
[----:B------:R-:W-:Y:S01]  /*7720*/  UMOV UR7, 0x80004020 ;  /* 0x8000402000077882 */ /* 0x000fe20000000000 */
[----:B------:R-:W-:Y:S01]  /*7730*/  UMOV UR15, 0x40004040 ;  /* 0x40004040000f7882 */ /* 0x000fe20000000000 */
[----:B------:R-:W-:Y:S01]  /*7740*/  UMOV UR30, 0x0 ;  /* 0x00000000001e7882 */ /* 0x000fe20000000000 */
[----:B------:R-:W-:Y:S01]  /*7750*/  UMOV UR31, 0x8408010 ;  /* 0x08408010001f7882 */ /* 0x000fe20000000000 */
[----:B------:R-:W-:Y:S01]  /*7760*/  UMOV UR32, 0x0 ;  /* 0x0000000000207882 */ /* 0x000fe20000000000 */
[----:B------:R-:W-:Y:S01]  /*7770*/  UMOV UR33, 0x8408010 ;  /* 0x0840801000217882 */ /* 0x000fe20000000000 */
[----:B------:R-:W-:Y:S01]  /*7780*/  UMOV UR4, UR11 ;  /* 0x0000000b00047c82 */ /* 0x000fe20008000000 */
[----:B------:R-:W-:Y:S01]  /*7790*/  UMOV UR5, URZ ;  /* 0x000000ff00057c82 */ /* 0x000fe20008000000 */
[----:B------:R1:W-:Y:S01]  /*77a0*/  UTCHMMA gdesc[UR14], gdesc[UR6], tmem[UR8], tmem[UR28], idesc[UR29], !UPT ;  /* 0x00ff1c060e0075ea */ /* 0x0003e2000f800008 */
[----:B------:R-:W-:Y:S01]  /*77b0*/  UMOV UR36, 0x0 ;  /* 0x0000000000247882 */ /* 0x000fe20000000000 */
[----:B------:R-:W-:Y:S01]  /*77c0*/  UMOV UR37, 0x8408010 ;  /* 0x0840801000257882 */ /* 0x000fe20000000000 */
[----:B------:R1:W-:Y:S01]  /*77d0*/  UTCHMMA gdesc[UR26], gdesc[UR12], tmem[UR8], tmem[UR30], idesc[UR31], UPT ;  /* 0x00ff1e0c1a0075ea */ /* 0x0003e2000b800008 */
[----:B------:R-:W-:Y:S01]  /*77e0*/  UMOV UR4, UR4 ;  /* 0x0000000400047c82 */ /* 0x000fe20008000000 */
[----:B------:R1:W-:Y:S01]  /*77f0*/  UTCHMMA gdesc[UR20], gdesc[UR6], tmem[UR17], tmem[UR32], idesc[UR33], !UPT ;  /* 0x00ff2006140075ea */ /* 0x0003e2000f800011 */
[----:B------:R1:W-:Y:S01]  /*7800*/  UTCHMMA gdesc[UR24], gdesc[UR12], tmem[UR34], tmem[UR36], idesc[UR37], UPT ;  /* 0x00ff240c180075ea */ /* 0x0003e2000b800022 */
[----:B------:R1:W-:Y:S01]  /*7810*/  UTCBAR [UR4], URZ ;  /* 0x000000ff040073e9 */ /* 0x0003e200080000ff */
[----:B------:R-:W-:Y:S01]  /*7820*/  NOP ;  /* 0x0000000000007918 */ /* 0x000fe20000000000 */
.L_x_6:
[----:B0-----:R-:W2:Y:S04]  /*7830*/  LDL.LU R251, [R1+0x28] ;  /* 0x0000280001fb7983 */ /* 0x001ea80000300800 */
[----:B------:R-:W3:Y:S01]  /*7840*/  LDL.LU R250, [R1+0x2c] ;  /* 0x00002c0001fa7983 */ /* 0x000ee20000300800 */
[----:B-1----:R-:W-:Y:S01]  /*7850*/  UMOV UR4, URZ ;  /* 0x000000ff00047c82 */ /* 0x002fe20008000000 */
[----:B--2---:R-:W-:Y:S02]  /*7860*/  IMAD.SHL.U32 R251, R251, 0x20, RZ ;  /* 0x00000020fbfb7824 */ /* 0x004fe400078e00ff */
[----:B---3--:R-:W-:Y:S01]  /*7870*/  IMAD.SHL.U32 R250, R250, 0x20, RZ ;  /* 0x00000020fafa7824 */ /* 0x008fe200078e00ff */
[----:B------:R-:W-:Y:S06]  /*7880*/  @!P3 BRA `(.L_x_7) ;  /* 0x000000380008b947 */ /* 0x000fec0003800000 */
[----:B-----5:R0:W-:Y:S01]  /*7890*/  STL [R1+0x190], R0 ;  /* 0x0001900001007387 */ /* 0x0201e20000100800 */
[----:B------:R-:W-:Y:S01]  /*78a0*/  UIADD3 UR5, UPT, UPT, UR9, 0xc000, URZ ;  /* 0x0000c00009057890 */ /* 0x000fe2000fffe0ff */
[----:B------:R-:W-:Y:S01]  /*78b0*/  UMOV UR14, 0xfffffffe ;  /* 0xfffffffe000e7882 */ /* 0x000fe20000000000 */
[----:B------:R-:W-:Y:S02]  /*78c0*/  UMOV UR15, 0x7fffbfdf ;  /* 0x7fffbfdf000f7882 */ /* 0x000fe40000000000 */
[----:B------:R-:W-:Y:S01]  /*78d0*/  USHF.R.U32.HI UR5, URZ, 0x4, UR5 ;  /* 0x00000004ff057899 */ /* 0x000fe20008011605 */
[----:B------:R-:W-:Y:S01]  /*78e0*/  UMOV UR7, URZ ;  /* 0x000000ff00077c82 */ /* 0x000fe20008000000 */
[----:B------:R-:W-:Y:S01]  /*78f0*/  ULOP3.LUT UR16, UR16, 0x1000000, URZ, 0xfc, !UPT ;  /* 0x0100000010107892 */ /* 0x000fe2000f8efcff */
[----:B0-----:R-:W2:Y:S01]  /*7900*/  LDL.LU R0, [R1+0x30] ;  /* 0x0000300001007983 */ /* 0x001ea20000300800 */
[----:B------:R-:W-:Y:S02]  /*7910*/  USGXT.U32 UR6, UR5, 0xe ;  /* 0x0000000e0506789a */ /* 0x000fe40008000000 */
[----:B------:R-:W-:-:S02]  /*7920*/  UIADD3.64 UR26, UPT, UPT, UR18, 0x180, URZ ;  /* 0x00000180121a7897 */ /* 0x000fc4000fffe0ff */
[----:B------:R-:W-:Y:S02]  /*7930*/  UIADD3.64 UR28, UPT, UPT, UR18, 0x200, URZ ;  /* 0x00000200121c7897 */ /* 0x000fe4000fffe0ff */
[----:B------:R-:W-:Y:S01]  /*7940*/  UIADD3.64 UR14, UPT, UPT, UR6, -UR14, URZ ;  /* 0x8000000e060e7297 */ /* 0x000fe2000fffe0ff */
[----:B--2---:R0:W-:Y:S04]  /*7950*/  STL [R1+0xd0], R0 ;  /* 0x0000d00001007387 */ /* 0x0041e80000100800 */
[----:B0-----:R0:W5:Y:S01]  /*7960*/  LDL.LU R0, [R1+0x190] ;  /* 0x0001900001007983 */ /* 0x0011620000300800 */
[----:B------:R-:W-:Y:S01]  /*7970*/  UMOV UR24, 0x1 ;  /* 0x0000000100187882 */ /* 0x000fe20000000000 */
[----:B------:R-:W-:Y:S01]  /*7980*/  UMOV UR5, URZ ;  /* 0x000000ff00057c82 */ /* 0x000fe20008000000 */
[----:B------:R-:W-:Y:S01]  /*7990*/  UMOV UR12, UR6 ;  /* 0x00000006000c7c82 */ /* 0x000fe20008000000 */
[----:B------:R-:W-:-:S05]  /*79a0*/  UMOV UR13, 0x80004020 ;  /* 0x80004020000d7882 */ /* 0x000fca0000000000 */
.L_x_10:
[----:B------:R-:W-:Y:S01]  /*79b0*/  USHF.L.U32 UR4, UR4, 0x1f, URZ ;  /* 0x0000001f04047899 */ /* 0x000fe200080006ff */
[----:B-1---5:R1:W-:Y:S05]  /*79c0*/  STL [R1+0x190], R0 ;  /* 0x0001900001007387 */ /* 0x0223ea0000100800 */
[----:B-1----:R-:W-:-:S04]  /*79d0*/  IMAD.U32 R0, RZ, RZ, UR4 ;  /* 0x00000004ff007e24 */ /* 0x002fc8000f8e00ff */
[----:B------:R1:W2:Y:S01]  /*79e0*/  SYNCS.PHASECHK.TRANS64.TRYWAIT P2, [UR11], R0 ;  /* 0x00000000ff0075a7 */ /* 0x0002a2000804110b */
[----:B------:R1:W-:Y:S04]  /*79f0*/  STL [R1+0x28], R0 ;  /* 0x0000280001007387 */ /* 0x0003e80000100800 */
[----:B-1----:R1:W5:Y:S01]  /*7a00*/  LDL.LU R0, [R1+0x190] ;  /* 0x0001900001007983 */ /* 0x0023620000300800 */
[----:B------:R-:W-:-:S04]  /*7a10*/  IMAD.WIDE R20, R251, 0x2, R20 ;  /* 0x00000002fb147825 */ /* 0x000fc800078e0214 */
[----:B------:R-:W-:Y:S01]  /*7a20*/  IMAD.WIDE R22, R251, 0x2, R22 ;  /* 0x00000002fb167825 */ /* 0x000fe200078e0216 */
[----:B-12---:R-:W-:Y:S06]  /*7a30*/  @!P2 BRA `(.L_x_8) ;  /* 0x00000148003ca947 */ /* 0x006fec0003800000 */
.L_x_16:
[----:B------:R1:W-:Y:S04]  /*7a40*/  STL.64 [R1+0x3b8], R184 ;  /* 0x0003b8b801007387 */ /* 0x0003e80000100a00 */
[----:B-1----:R-:W2:Y:S04]  /*7a50*/  LDL.LU.64 R184, [R1+0x20] ;  /* 0x0000200001b87983 */ /* 0x002ea80000300a00 */
[----:B------:R1:W-:Y:S04]  /*7a60*/  STL.64 [R1+0x3b0], R182 ;  /* 0x0003b0b601007387 */ /* 0x0003e80000100a00 */
[----:B-1----:R-:W3:Y:S04]  /*7a70*/  LDL.LU.64 R182, [R1+0x18] ;  /* 0x0000180001b67983 */ /* 0x002ee80000300a00 */
[----:B------:R1:W-:Y:S04]  /*7a80*/  STL.64 [R1+0x3a8], R180 ;  /* 0x0003a8b401007387 */ /* 0x0003e80000100a00 */
[----:B-1----:R-:W4:Y:S04]  /*7a90*/  LDL.LU.64 R180, [R1+0x10] ;  /* 0x0000100001b47983 */ /* 0x002f280000300a00 */
[----:B------:R1:W-:Y:S04]  /*7aa0*/  STL.64 [R1+0x3a0], R178 ;  /* 0x0003a0b201007387 */ /* 0x0003e80000100a00 */
[----:B-1----:R-:W4:Y:S04]  /*7ab0*/  LDL.LU.64 R178, [R1+0x8] ;  /* 0x0000080001b27983 */ /* 0x002f280000300a00 */
[----:B------:R1:W-:Y:S04]  /*7ac0*/  STL.64 [R1+0x398], R176 ;  /* 0x000398b001007387 */ /* 0x0003e80000100a00 */
[----:B-1----:R-:W4:Y:S01]  /*7ad0*/  LDL.LU.64 R176, [R1] ;  /* 0x0000000001b07983 */ /* 0x002f220000300a00 */
[C---:B-----5:R-:W-:Y:S01]  /*7ae0*/  ISETP.GT.AND P3, PT, R0.reuse, 0x3, PT ;  /* 0x000000030000780c */ /* 0x060fe20003f64270 */
[C---:B------:R-:W-:Y:S01]  /*7af0*/  IMAD.WIDE R80, R251.reuse, 0x2, R80 ;  /* 0x00000002fb507825 */ /* 0x040fe200078e0250 */
[C---:B------:R-:W-:Y:S01]  /*7b00*/  ISETP.GT.AND P5, PT, R0.reuse, RZ, PT ;  /* 0x000000ff0000720c */ /* 0x040fe20003fa4270 */
[----:B------:R1:W-:Y:S01]  /*7b10*/  STL [R1+0x394], R175 ;  /* 0x000394af01007387 */ /* 0x0003e20000100800 */
[C---:B------:R-:W-:Y:S01]  /*7b20*/  ISETP.GT.AND P6, PT, R0.reuse, 0x1, PT ;  /* 0x000000010000780c */ /* 0x040fe20003fc4270 */
[C---:B------:R-:W-:Y:S01]  /*7b30*/  IMAD.WIDE R118, R251.reuse, 0x2, R118 ;  /* 0x00000002fb767825 */ /* 0x040fe200078e0276 */
[C---:B------:R-:W-:Y:S01]  /*7b40*/  ISETP.GT.AND P4, PT, R0.reuse, 0x4, PT ;  /* 0x000000040000780c */ /* 0x040fe20003f84270 */
[----:B------:R0:W-:Y:S01]  /*7b50*/  STL [R1+0x390], R172 ;  /* 0x000390ac01007387 */ /* 0x0001e20000100800 */
[----:B------:R-:W-:Y:S01]  /*7b60*/  ISETP.GT.AND P2, PT, R0, 0x2, PT ;  /* 0x000000020000780c */ /* 0x000fe20003f44270 */
[----:B------:R-:W-:-:S02]  /*7b70*/  IMAD.WIDE R120, R251, 0x2, R120 ;  /* 0x00000002fb787825 */ /* 0x000fc400078e0278 */
[----:B------:R-:W-:Y:S01]  /*7b80*/  STL [R1+0x384], R173 ;  /* 0x000384ad01007387 */ /* 0x000fe20000100800 */
[----:B-1----:R-:W-:Y:S01]  /*7b90*/  PRMT R175, RZ, 0x7610, R175 ;  /* 0x00007610ffaf7816 */ /* 0x002fe200000000af */
[C---:B------:R-:W-:Y:S02]  /*7ba0*/  IMAD.WIDE R64, R251.reuse, 0x2, R64 ;  /* 0x00000002fb407825 */ /* 0x040fe400078e0240 */
[----:B------:R-:W-:Y:S01]  /*7bb0*/  STL [R1+0x380], R170 ;  /* 0x000380aa01007387 */ /* 0x000fe20000100800 */
[----:B0-----:R-:W-:Y:S01]  /*7bc0*/  PRMT R172, RZ, 0x7610, R172 ;  /* 0x00007610ffac7816 */ /* 0x001fe200000000ac */
[C---:B------:R-:W-:Y:S02]  /*7bd0*/  IMAD.WIDE R66, R251.reuse, 0x2, R66 ;  /* 0x00000002fb427825 */ /* 0x040fe400078e0242 */
[----:B------:R-:W-:Y:S02]  /*7be0*/  STL [R1+0x37c], R171 ;  /* 0x00037cab01007387 */ /* 0x000fe40000100800 */
[----:B------:R-:W-:-:S02]  /*7bf0*/  IMAD.WIDE R114, R251, 0x2, R114 ;  /* 0x00000002fb727825 */ /* 0x000fc400078e0272 */
[----:B------:R-:W-:Y:S02]  /*7c00*/  STL [R1+0x378], R168 ;  /* 0x000378a801007387 */ /* 0x000fe40000100800 */
[C---:B------:R-:W-:Y:S02]  /*7c10*/  IMAD.WIDE R116, R251.reuse, 0x2, R116 ;  /* 0x00000002fb747825 */ /* 0x040fe400078e0274 */
[----:B------:R-:W-:Y:S02]  /*7c20*/  STL [R1+0x374], R169 ;  /* 0x000374a901007387 */ /* 0x000fe40000100800 */
[C---:B------:R-:W-:Y:S02]  /*7c30*/  IMAD.WIDE R48, R251.reuse, 0x2, R48 ;  /* 0x00000002fb307825 */ /* 0x040fe400078e0230 */
[----:B------:R0:W-:Y:S02]  /*7c40*/  STL [R1+0x370], R166 ;  /* 0x000370a601007387 */ /* 0x0001e40000100800 */
[----:B------:R-:W-:-:S02]  /*7c50*/  IMAD.WIDE R50, R251, 0x2, R50 ;  /* 0x00000002fb327825 */ /* 0x000fc400078e0232 */
[----:B------:R1:W-:Y:S02]  /*7c60*/  STL [R1+0x36c], R167 ;  /* 0x00036ca701007387 */ /* 0x0003e40000100800 */
[C---:B------:R-:W-:Y:S02]  /*7c70*/  IMAD.WIDE R102, R251.reuse, 0x2, R102 ;  /* 0x00000002fb667825 */ /* 0x040fe400078e0266 */
[----:B------:R-:W-:Y:S01]  /*7c80*/  STL [R1+0x368], R164 ;  /* 0x000368a401007387 */ /* 0x000fe20000100800 */
[----:B0-----:R-:W-:Y:S01]  /*7c90*/  PRMT R166, RZ, 0x7610, R166 ;  /* 0x00007610ffa67816 */ /* 0x001fe200000000a6 */
[C---:B------:R-:W-:Y:S02]  /*7ca0*/  IMAD.WIDE R104, R251.reuse, 0x2, R104 ;  /* 0x00000002fb687825 */ /* 0x040fe400078e0268 */
[----:B------:R-:W-:Y:S01]  /*7cb0*/  STL [R1+0x364], R165 ;  /* 0x000364a501007387 */ /* 0x000fe20000100800 */
[----:B-1----:R-:W-:Y:S01]  /*7cc0*/  PRMT R167, RZ, 0x7610, R167 ;  /* 0x00007610ffa77816 */ /* 0x002fe200000000a7 */
[----:B------:R-:W-:-:S02]  /*7cd0*/  IMAD.WIDE R32, R251, 0x2, R32 ;  /* 0x00000002fb207825 */ /* 0x000fc400078e0220 */
[----:B------:R-:W-:Y:S02]  /*7ce0*/  STL [R1+0x360], R162 ;  /* 0x000360a201007387 */ /* 0x000fe40000100800 */
[C---:B------:R-:W-:Y:S02]  /*7cf0*/  IMAD.WIDE R34, R251.reuse, 0x2, R34 ;  /* 0x00000002fb227825 */ /* 0x040fe400078e0222 */
[----:B------:R-:W-:Y:S02]  /*7d00*/  STL [R1+0x35c], R163 ;  /* 0x00035ca301007387 */ /* 0x000fe40000100800 */
[C---:B------:R-:W-:Y:S02]  /*7d10*/  IMAD.WIDE R60, R251.reuse, 0x2, R60 ;  /* 0x00000002fb3c7825 */ /* 0x040fe400078e023c */
[----:B------:R-:W-:Y:S02]  /*7d20*/  STL [R1+0x358], R160 ;  /* 0x000358a001007387 */ /* 0x000fe40000100800 */
        /* <DEDUP_REMOVED lines=19> */
[----:B------:R0:W-:Y:S02]  /*7e60*/  STL [R1+0x330], R150 ;  /* 0x0003309601007387 */ /* 0x0001e40000100800 */
[C---:B------:R-:W-:Y:S02]  /*7e70*/  IMAD.WIDE R30, R251.reuse, 0x2, R30 ;  /* 0x00000002fb1e7825 */ /* 0x040fe400078e021e */
[----:B------:R1:W-:Y:S02]  /*7e80*/  STL [R1+0x32c], R151 ;  /* 0x00032c9701007387 */ /* 0x0003e40000100800 */
[C---:B------:R-:W-:Y:S02]  /*7e90*/  IMAD.WIDE R86, R251.reuse, 0x2, R86 ;  /* 0x00000002fb567825 */ /* 0x040fe400078e0256 */
[----:B------:R-:W-:Y:S01]  /*7ea0*/  STL [R1+0x328], R148 ;  /* 0x0003289401007387 */ /* 0x000fe20000100800 */
[----:B0-----:R-:W-:Y:S01]  /*7eb0*/  PRMT R150, RZ, 0x7610, R150 ;  /* 0x00007610ff967816 */ /* 0x001fe20000000096 */
[----:B------:R-:W-:-:S02]  /*7ec0*/  IMAD.WIDE R88, R251, 0x2, R88 ;  /* 0x00000002fb587825 */ /* 0x000fc400078e0258 */
[----:B------:R-:W-:Y:S01]  /*7ed0*/  STL [R1+0x324], R149 ;  /* 0x0003249501007387 */ /* 0x000fe20000100800 */
[----:B-1----:R-:W-:Y:S01]  /*7ee0*/  PRMT R151, RZ, 0x7610, R151 ;  /* 0x00007610ff977816 */ /* 0x002fe20000000097 */
        /* <DEDUP_REMOVED lines=13> */
[----:B------:R-:W4:Y:S01]  /*7fc0*/  @P3 LDG.E.U16 R151, desc[UR22][R80.64] ;  /* 0x0000001650973981 */ /* 0x000f22000c1e1500 */
        /* <DEDUP_REMOVED lines=9> */
[----:B------:R-:W-:Y:S01]  /*8060*/  STL [R1+0x2fc], R139 ;  /* 0x0002fc8b01007387 */ /* 0x000fe20000100800 */
[----:B------:R-:W-:Y:S01]  /*8070*/  PRMT R173, RZ, 0x7610, R173 ;  /* 0x00007610ffad7816 */ /* 0x000fe200000000ad */
[----:B------:R-:W-:-:S02]  /*8080*/  IMAD.WIDE R58, R251, 0x2, R58 ;  /* 0x00000002fb3a7825 */ /* 0x000fc400078e023a */
[----:B------:R-:W-:Y:S01]  /*8090*/  STL [R1+0x2f8], R136 ;  /* 0x0002f88801007387 */ /* 0x000fe20000100800 */
[----:B------:R-:W-:Y:S01]  /*80a0*/  PRMT R170, RZ, 0x7610, R170 ;  /* 0x00007610ffaa7816 */ /* 0x000fe200000000aa */
[C---:B------:R-:W-:Y:S02]  /*80b0*/  IMAD.WIDE R70, R251.reuse, 0x2, R70 ;  /* 0x00000002fb467825 */ /* 0x040fe400078e0246 */
[----:B------:R-:W4:Y:S02]  /*80c0*/  @P5 LDG.E.U16 R175, desc[UR22][R120.64] ;  /* 0x0000001678af5981 */ /* 0x000f24000c1e1500 */
[C---:B------:R-:W-:Y:S02]  /*80d0*/  IMAD.WIDE R68, R251.reuse, 0x2, R68 ;  /* 0x00000002fb447825 */ /* 0x040fe400078e0244 */
[----:B------:R-:W4:Y:S01]  /*80e0*/  @P5 LDG.E.U16 R172, desc[UR22][R118.64] ;  /* 0x0000001676ac5981 */ /* 0x000f22000c1e1500 */
[----:B------:R-:W-:Y:S01]  /*80f0*/  ISETP.GT.AND P5, PT, R0, 0x5, PT ;  /* 0x000000050000780c */ /* 0x000fe20003fa4270 */
[----:B------:R-:W-:-:S02]  /*8100*/  IMAD.WIDE R40, R251, 0x2, R40 ;  /* 0x00000002fb287825 */ /* 0x000fc400078e0228 */
[----:B------:R-:W-:Y:S02]  /*8110*/  STL [R1+0x2f4], R137 ;  /* 0x0002f48901007387 */ /* 0x000fe40000100800 */
[C---:B------:R-:W-:Y:S02]  /*8120*/  IMAD.WIDE R42, R251.reuse, 0x2, R42 ;  /* 0x00000002fb2a7825 */ /* 0x040fe400078e022a */
[----:B------:R0:W-:Y:S02]  /*8130*/  STL [R1+0x2f0], R134 ;  /* 0x0002f08601007387 */ /* 0x0001e40000100800 */
[C---:B------:R-:W-:Y:S02]  /*8140*/  IMAD.WIDE R54, R251.reuse, 0x2, R54 ;  /* 0x00000002fb367825 */ /* 0x040fe400078e0236 */
[----:B------:R1:W-:Y:S02]  /*8150*/  STL [R1+0x2ec], R135 ;  /* 0x0002ec8701007387 */ /* 0x0003e40000100800 */
[----:B------:R-:W-:-:S02]  /*8160*/  IMAD.WIDE R52, R251, 0x2, R52 ;  /* 0x00000002fb347825 */ /* 0x000fc400078e0234 */
[----:B------:R-:W-:Y:S02]  /*8170*/  STL [R1+0x2e8], R132 ;  /* 0x0002e88401007387 */ /* 0x000fe40000100800 */
[C---:B------:R-:W-:Y:S02]  /*8180*/  IMAD.WIDE R38, R251.reuse, 0x2, R38 ;  /* 0x00000002fb267825 */ /* 0x040fe400078e0226 */
[----:B------:R-:W4:Y:S02]  /*8190*/  @P4 LDG.E.U16 R142, desc[UR22][R66.64] ;  /* 0x00000016428e4981 */ /* 0x000f24000c1e1500 */
[C---:B------:R-:W-:Y:S02]  /*81a0*/  IMAD.WIDE R36, R251.reuse, 0x2, R36 ;  /* 0x00000002fb247825 */ /* 0x040fe400078e0224 */
[----:B------:R-:W4:Y:S01]  /*81b0*/  @P4 LDG.E.U16 R143, desc[UR22][R64.64] ;  /* 0x00000016408f4981 */ /* 0x000f22000c1e1500 */
[----:B------:R-:W-:Y:S01]  /*81c0*/  ISETP.GT.AND P4, PT, R0, 0x9, PT ;  /* 0x000000090000780c */ /* 0x000fe20003f84270 */
[----:B------:R-:W-:-:S02]  /*81d0*/  IMAD.WIDE R26, R251, 0x2, R26 ;  /* 0x00000002fb1a7825 */ /* 0x000fc400078e021a */
[----:B------:R-:W-:Y:S01]  /*81e0*/  STL [R1+0x2e4], R133 ;  /* 0x0002e48501007387 */ /* 0x000fe20000100800 */
[----:B0-----:R-:W-:Y:S01]  /*81f0*/  PRMT R134, RZ, 0x7610, R134 ;  /* 0x00007610ff867816 */ /* 0x001fe20000000086 */
[C---:B------:R-:W-:Y:S02]  /*8200*/  IMAD.WIDE R24, R251.reuse, 0x2, R24 ;  /* 0x00000002fb187825 */ /* 0x040fe400078e0218 */
[----:B------:R-:W-:Y:S01]  /*8210*/  STL [R1+0x2e0], R130 ;  /* 0x0002e08201007387 */ /* 0x000fe20000100800 */
[----:B-1----:R-:W-:Y:S01]  /*8220*/  PRMT R135, RZ, 0x7610, R135 ;  /* 0x00007610ff877816 */ /* 0x002fe20000000087 */
[----:B------:R-:W-:Y:S02]  /*8230*/  IMAD.WIDE R18, R251, 0x2, R18 ;  /* 0x00000002fb127825 */ /* 0x000fe400078e0212 */
[----:B------:R-:W-:Y:S04]  /*8240*/  STL [R1+0x2dc], R131 ;  /* 0x0002dc8301007387 */ /* 0x000fe80000100800 */
[----:B------:R-:W-:Y:S01]  /*8250*/  STL [R1+0x2d8], R128 ;  /* 0x0002d88001007387 */ /* 0x000fe20000100800 */
[----:B------:R-:W-:-:S03]  /*8260*/  PRMT R164, RZ, 0x7610, R164 ;  /* 0x00007610ffa47816 */ /* 0x000fc600000000a4 */
[----:B------:R-:W-:Y:S01]  /*8270*/  STL [R1+0x2d4], R129 ;  /* 0x0002d48101007387 */ /* 0x000fe20000100800 */
[----:B------:R-:W-:-:S03]  /*8280*/  PRMT R165, RZ, 0x7610, R165 ;  /* 0x00007610ffa57816 */ /* 0x000fc600000000a5 */
[----:B------:R0:W-:Y:S04]  /*8290*/  STL [R1+0x2d0], R126 ;  /* 0x0002d07e01007387 */ /* 0x0001e80000100800 */
[----:B------:R1:W-:Y:S01]  /*82a0*/  STL [R1+0x2cc], R127 ;  /* 0x0002cc7f01007387 */ /* 0x0003e20000100800 */
[----:B------:R-:W-:-:S03]  /*82b0*/  PRMT R140, RZ, 0x7610, R140 ;  /* 0x00007610ff8c7816 */ /* 0x000fc6000000008c */
[----:B------:R-:W4:Y:S01]  /*82c0*/  @P5 LDG.E.U16 R134, desc[UR22][R50.64] ;  /* 0x0000001632865981 */ /* 0x000f22000c1e1500 */
[----:B0-----:R-:W-:-:S03]  /*82d0*/  PRMT R126, RZ, 0x7610, R126 ;  /* 0x00007610ff7e7816 */ /* 0x001fc6000000007e */
[----:B------:R-:W4:Y:S01]  /*82e0*/  @P5 LDG.E.U16 R135, desc[UR22][R48.64] ;  /* 0x0000001630875981 */ /* 0x000f22000c1e1500 */
[C---:B--2---:R-:W-:Y:S01]  /*82f0*/  IMAD.WIDE R184, R251.reuse, 0x2, R184 ;  /* 0x00000002fbb87825 */ /* 0x044fe200078e02b8 */
[----:B-1----:R-:W-:Y:S02]  /*8300*/  PRMT R127, RZ, 0x7610, R127 ;  /* 0x00007610ff7f7816 */ /* 0x002fe4000000007f */
[----:B------:R-:W2:Y:S04]  /*8310*/  @P4 LDG.E.U16 R164, desc[UR22][R104.64] ;  /* 0x0000001668a44981 */ /* 0x000ea8000c1e1500 */
[----:B------:R-:W2:Y:S01]  /*8320*/  @P6 LDG.E.U16 R166, desc[UR22][R184.64] ;  /* 0x00000016b8a66981 */ /* 0x000ea2000c1e1500 */
[----:B---3--:R-:W-:Y:S01]  /*8330*/  IMAD.WIDE R182, R251, 0x2, R182 ;  /* 0x00000002fbb67825 */ /* 0x008fe200078e02b6 */
[----:B------:R-:W-:-:S02]  /*8340*/  PRMT R141, RZ, 0x7610, R141 ;  /* 0x00007610ff8d7816 */ /* 0x000fc4000000008d */
[----:B------:R-:W3:Y:S04]  /*8350*/  @P4 LDG.E.U16 R165, desc[UR22][R102.64] ;  /* 0x0000001666a54981 */ /* 0x000ee8000c1e1500 */
[----:B------:R-:W2:Y:S01]  /*8360*/  @P6 LDG.E.U16 R167, desc[UR22][R182.64] ;  /* 0x00000016b6a76981 */ /* 0x000ea2000c1e1500 */
[C---:B------:R-:W-:Y:S02]  /*8370*/  ISETP.GT.AND P6, PT, R0.reuse, 0x6, PT ;  /* 0x000000060000780c */ /* 0x040fe40003fc4270 */
[C---:B------:R-:W-:Y:S01]  /*8380*/  ISETP.GT.AND P5, PT, R0.reuse, 0xa, PT ;  /* 0x0000000a0000780c */ /* 0x040fe20003fa4270 */
[----:B------:R0:W-:Y:S01]  /*8390*/  STL [R1+0x2c8], R124 ;  /* 0x0002c87c01007387 */ /* 0x0001e20000100800 */
[----:B------:R-:W-:Y:S02]  /*83a0*/  ISETP.GT.AND P4, PT, R0, 0xd, PT ;  /* 0x0000000d0000780c */ /* 0x000fe40003f84270 */
[----:B------:R-:W-:Y:S01]  /*83b0*/  PRMT R156, RZ, 0x7610, R156 ;  /* 0x00007610ff9c7816 */ /* 0x000fe2000000009c */
[----:B------:R1:W-:Y:S01]  /*83c0*/  STL [R1+0x2c4], R125 ;  /* 0x0002c47d01007387 */ /* 0x0003e20000100800 */
[----:B------:R-:W-:Y:S01]  /*83d0*/  PRMT R157, RZ, 0x7610, R157 ;  /* 0x00007610ff9d7816 */ /* 0x000fe2000000009d */
[----:B----4-:R-:W-:-:S04]  /*83e0*/  IMAD.WIDE R180, R251, 0x2, R180 ;  /* 0x00000002fbb47825 */ /* 0x010fc800078e02b4 */
[C---:B------:R-:W-:Y:S01]  /*83f0*/  IMAD.WIDE R178, R251.reuse, 0x2, R178 ;  /* 0x00000002fbb27825 */ /* 0x040fe200078e02b2 */
[----:B------:R-:W4:Y:S04]  /*8400*/  @P6 LDG.E.U16 R126, desc[UR22][R34.64] ;  /* 0x00000016227e6981 */ /* 0x000f28000c1e1500 */
[----:B------:R-:W2:Y:S01]  /*8410*/  @P6 LDG.E.U16 R127, desc[UR22][R32.64] ;  /* 0x00000016207f6981 */ /* 0x000ea2000c1e1500 */
[----:B------:R-:W-:Y:S01]  /*8420*/  IMAD.WIDE R176, R251, 0x2, R176 ;  /* 0x00000002fbb07825 */ /* 0x000fe200078e02b0 */
[----:B------:R-:W-:Y:S02]  /*8430*/  PRMT R148, RZ, 0x7610, R148 ;  /* 0x00007610ff947816 */ /* 0x000fe40000000094 */
[----:B------:R-:W2:Y:S04]  /*8440*/  @P5 LDG.E.U16 R156, desc[UR22][R92.64] ;  /* 0x000000165c9c5981 */ /* 0x000ea8000c1e1500 */
[----:B------:R-:W2:Y:S01]  /*8450*/  @P3 LDG.E.U16 R150, desc[UR22][R176.64] ;  /* 0x00000016b0963981 */ /* 0x000ea2000c1e1500 */
[----:B------:R-:W-:-:S02]  /*8460*/  ISETP.GT.AND P3, PT, R0, 0x8, PT ;  /* 0x000000080000780c */ /* 0x000fc40003f64270 */
[C---:B------:R-:W-:Y:S01]  /*8470*/  ISETP.GT.AND P6, PT, R0.reuse, 0xb, PT ;  /* 0x0000000b0000780c */ /* 0x040fe20003fc4270 */
[----:B------:R-:W2:Y:S01]  /*8480*/  @P5 LDG.E.U16 R157, desc[UR22][R90.64] ;  /* 0x000000165a9d5981 */ /* 0x000ea2000c1e1500 */
[----:B------:R-:W-:Y:S02]  /*8490*/  PRMT R149, RZ, 0x7610, R149 ;  /* 0x00007610ff957816 */ /* 0x000fe40000000095 */
[----:B------:R-:W-:Y:S01]  /*84a0*/  PRMT R132, RZ, 0x7610, R132 ;  /* 0x00007610ff847816 */ /* 0x000fe20000000084 */
[----:B------:R-:W-:Y:S06]  /*84b0*/  STL [R1+0x2c0], R122 ;  /* 0x0002c07a01007387 */ /* 0x000fec0000100800 */
[----:B------:R-:W2:Y:S04]  /*84c0*/  @P3 LDG.E.U16 R173, desc[UR22][R116.64] ;  /* 0x0000001674ad3981 */ /* 0x000ea8000c1e1500 */
[----:B------:R-:W2:Y:S01]  /*84d0*/  @P3 LDG.E.U16 R170, desc[UR22][R114.64] ;  /* 0x0000001672aa3981 */ /* 0x000ea2000c1e1500 */
[----:B------:R-:W-:-:S02]  /*84e0*/  ISETP.GT.AND P3, PT, R0, 0xc, PT ;  /* 0x0000000c0000780c */ /* 0x000fc40003f64270 */
[----:B------:R-:W-:Y:S01]  /*84f0*/  PRMT R133, RZ, 0x7610, R133 ;  /* 0x00007610ff857816 */ /* 0x000fe20000000085 */
[----:B------:R-:W2:Y:S01]  /*8500*/  @P6 LDG.E.U16 R148, desc[UR22][R78.64] ;  /* 0x000000164e946981 */ /* 0x000ea2000c1e1500 */
[----:B------:R-:W-:Y:S02]  /*8510*/  ISETP.GT.AND P5, PT, R0, 0xe, PT ;  /* 0x0000000e0000780c */ /* 0x000fe40003fa4270 */
[----:B------:R-:W-:Y:S01]  /*8520*/  PRMT R152, RZ, 0x7610, R152 ;  /* 0x00007610ff987816 */ /* 0x000fe20000000098 */
[----:B------:R-:W2:Y:S01]  /*8530*/  @P6 LDG.E.U16 R149, desc[UR22][R76.64] ;  /* 0x000000164c956981 */ /* 0x000ea2000c1e1500 */
[----:B------:R-:W-:-:S03]  /*8540*/  PRMT R162, RZ, 0x7610, R162 ;  /* 0x00007610ffa27816 */ /* 0x000fc600000000a2 */
[----:B------:R-:W2:Y:S04]  /*8550*/  @P4 LDG.E.U16 R132, desc[UR22][R46.64] ;  /* 0x000000162e844981 */ /* 0x000ea8000c1e1500 */
[----:B------:R-:W2:Y:S04]  /*8560*/  @P3 LDG.E.U16 R140, desc[UR22][R62.64] ;  /* 0x000000163e8c3981 */ /* 0x000ea8000c1e1500 */
[----:B------:R-:W2:Y:S01]  /*8570*/  @P3 LDG.E.U16 R141, desc[UR22][R60.64] ;  /* 0x000000163c8d3981 */ /* 0x000ea2000c1e1500 */
[C---:B------:R-:W-:Y:S02]  /*8580*/  ISETP.GT.AND P3, PT, R0.reuse, 0x11, PT ;  /* 0x000000110000780c */ /* 0x040fe40003f64270 */
[C---:B------:R-:W-:Y:S01]  /*8590*/  ISETP.GT.AND P6, PT, R0.reuse, 0x10, PT ;  /* 0x000000100000780c */ /* 0x040fe20003fc4270 */
[----:B------:R-:W2:Y:S01]  /*85a0*/  @P4 LDG.E.U16 R133, desc[UR22][R44.64] ;  /* 0x000000162c854981 */ /* 0x000ea2000c1e1500 */
[----:B------:R-:W-:-:S02]  /*85b0*/  ISETP.GT.AND P4, PT, R0, 0x12, PT ;  /* 0x000000120000780c */ /* 0x000fc40003f84270 */
[----:B0-----:R-:W-:Y:S01]  /*85c0*/  PRMT R124, RZ, 0x7610, R124 ;  /* 0x00007610ff7c7816 */ /* 0x001fe2000000007c */
[----:B------:R-:W-:Y:S01]  /*85d0*/  STL [R1+0x2bc], R123 ;  /* 0x0002bc7b01007387 */ /* 0x000fe20000100800 */
[----:B-1----:R-:W-:Y:S02]  /*85e0*/  PRMT R125, RZ, 0x7610, R125 ;  /* 0x00007610ff7d7816 */ /* 0x002fe4000000007d */
[----:B------:R-:W-:Y:S01]  /*85f0*/  PRMT R160, RZ, 0x7610, R160 ;  /* 0x00007610ffa07816 */ /* 0x000fe200000000a0 */
[----:B------:R-:W-:Y:S01]  /*8600*/  STL [R1+0x2b8], R248 ;  /* 0x0002b8f801007387 */ /* 0x000fe20000100800 */
[----:B------:R-:W-:-:S03]  /*8610*/  PRMT R144, RZ, 0x7610, R144 ;  /* 0x00007610ff907816 */ /* 0x000fc60000000090 */
[----:B------:R-:W2:Y:S01]  /*8620*/  @P3 LDG.E.U16 R152, desc[UR22][R100.64] ;  /* 0x0000001664983981 */ /* 0x000ea2000c1e1500 */
[----:B------:R-:W-:-:S03]  /*8630*/  PRMT R154, RZ, 0x7610, R154 ;  /* 0x00007610ff9a7816 */ /* 0x000fc6000000009a */
[----:B------:R-:W2:Y:S01]  /*8640*/  @P3 LDG.E.U16 R162, desc[UR22][R98.64] ;  /* 0x0000001662a23981 */ /* 0x000ea2000c1e1500 */
[----:B------:R-:W-:-:S03]  /*8650*/  ISETP.GT.AND P3, PT, R0, 0x18, PT ;  /* 0x000000180000780c */ /* 0x000fc60003f64270 */
[----:B------:R-:W-:Y:S01]  /*8660*/  STL [R1+0x2b4], R249 ;  /* 0x0002b4f901007387 */ /* 0x000fe20000100800 */
[----:B------:R-:W-:-:S03]  /*8670*/  PRMT R171, RZ, 0x7610, R171 ;  /* 0x00007610ffab7816 */ /* 0x000fc600000000ab */
[----:B------:R-:W-:Y:S01]  /*8680*/  STL [R1+0x290], R2 ;  /* 0x0002900201007387 */ /* 0x000fe20000100800 */
[----:B------:R-:W-:-:S03]  /*8690*/  PRMT R168, RZ, 0x7610, R168 ;  /* 0x00007610ffa87816 */ /* 0x000fc600000000a8 */
[----:B------:R-:W2:Y:S01]  /*86a0*/  @P5 LDG.E.U16 R124, desc[UR22][R30.64] ;  /* 0x000000161e7c5981 */ /* 0x000ea2000c1e1500 */
[----:B------:R-:W-:-:S03]  /*86b0*/  PRMT R169, RZ, 0x7610, R169 ;  /* 0x00007610ffa97816 */ /* 0x000fc600000000a9 */
[----:B------:R-:W2:Y:S01]  /*86c0*/  @P5 LDG.E.U16 R125, desc[UR22][R28.64] ;  /* 0x000000161c7d5981 */ /* 0x000ea2000c1e1500 */
[----:B------:R-:W-:-:S03]  /*86d0*/  ISETP.GT.AND P5, PT, R0, 0x13, PT ;  /* 0x000000130000780c */ /* 0x000fc60003fa4270 */
[----:B------:R-:W-:Y:S04]  /*86e0*/  STL [R1+0x190], R252 ;  /* 0x000190fc01007387 */ /* 0x000fe80000100800 */
[----:B------:R-:W-:Y:S04]  /*86f0*/  STL [R1+0x2b0], R252 ;  /* 0x0002b0fc01007387 */ /* 0x000fe80000100800 */
[----:B------:R-:W-:Y:S01]  /*8700*/  STL.64 [R1], R176 ;  /* 0x000000b001007387 */ /* 0x000fe20000100a00 */
[----:B------:R-:W-:-:S03]  /*8710*/  PRMT R158, RZ, 0x7610, R158 ;  /* 0x00007610ff9e7816 */ /* 0x000fc6000000009e */
[----:B------:R-:W-:Y:S04]  /*8720*/  STL.64 [R1+0x8], R178 ;  /* 0x000008b201007387 */ /* 0x000fe80000100a00 */
[----:B------:R-:W2:Y:S04]  /*8730*/  @P6 LDG.E.U16 R160, desc[UR22][R112.64] ;  /* 0x0000001670a06981 */ /* 0x000ea8000c1e1500 */
[----:B------:R-:W2:Y:S04]  /*8740*/  @P4 LDG.E.U16 R144, desc[UR22][R88.64] ;  /* 0x0000001658904981 */ /* 0x000ea8000c1e1500 */
[----:B------:R-:W2:Y:S01]  /*8750*/  @P4 LDG.E.U16 R154, desc[UR22][R86.64] ;  /* 0x00000016569a4981 */ /* 0x000ea2000c1e1500 */
[----:B------:R-:W-:-:S03]  /*8760*/  ISETP.GT.AND P4, PT, R0, 0x19, PT ;  /* 0x000000190000780c */ /* 0x000fc60003f84270 */
[----:B------:R-:W-:Y:S01]  /*8770*/  STL.64 [R1+0x10], R180 ;  /* 0x000010b401007387 */ /* 0x000fe20000100a00 */
[----:B------:R-:W-:-:S03]  /*8780*/  PRMT R159, RZ, 0x7610, R159 ;  /* 0x00007610ff9f7816 */ /* 0x000fc6000000009f */
[----:B------:R-:W-:Y:S01]  /*8790*/  STL.64 [R1+0x18], R182 ;  /* 0x000018b601007387 */ /* 0x000fe20000100a00 */
[----:B------:R-:W-:Y:S02]  /*87a0*/  PRMT R136, RZ, 0x7610, R136 ;  /* 0x00007610ff887816 */ /* 0x000fe40000000088 */
[----:B------:R-:W-:Y:S01]  /*87b0*/  PRMT R146, RZ, 0x7610, R146 ;  /* 0x00007610ff927816 */ /* 0x000fe20000000092 */
[----:B------:R0:W-:Y:S04]  /*87c0*/  STL.64 [R1+0x20], R184 ;  /* 0x000020b801007387 */ /* 0x0001e80000100a00 */
[----:B------:R-:W-:Y:S01]  /*87d0*/  STL [R1+0x198], R120 ;  /* 0x0001987801007387 */ /* 0x000fe20000100800 */
[----:B------:R-:W-:-:S03]  /*87e0*/  PRMT R163, RZ, 0x7610, R163 ;  /* 0x00007610ffa37816 */ /* 0x000fc600000000a3 */
[----:B------:R-:W-:Y:S04]  /*87f0*/  STL [R1+0x194], R121 ;  /* 0x0001947901007387 */ /* 0x000fe80000100800 */
[----:B------:R-:W2:Y:S04]  /*8800*/  @P6 LDG.E.U16 R171, desc[UR22][R110.64] ;  /* 0x000000166eab6981 */ /* 0x000ea8000c1e1500 */
[----:B------:R1:W2:Y:S04]  /*8810*/  @P3 LDG.E.U16 R168, desc[UR22][R108.64] ;  /* 0x000000166ca83981 */ /* 0x0002a8000c1e1500 */
[----:B------:R0:W2:Y:S01]  /*8820*/  @P3 LDG.E.U16 R169, desc[UR22][R106.64] ;  /* 0x000000166aa93981 */ /* 0x0000a2000c1e1500 */
[----:B------:R-:W-:-:S03]  /*8830*/  PRMT R161, RZ, 0x7610, R161 ;  /* 0x00007610ffa17816 */ /* 0x000fc600000000a1 */
[----:B------:R-:W-:Y:S04]  /*8840*/  STL [R1+0x1a0], R118 ;  /* 0x0001a07601007387 */ /* 0x000fe80000100800 */
[----:B------:R-:W-:Y:S04]  /*8850*/  STL [R1+0x19c], R119 ;  /* 0x00019c7701007387 */ /* 0x000fe80000100800 */
[----:B0-----:R-:W2:Y:S01]  /*8860*/  LDL.LU.64 R184, [R1+0x3b8] ;  /* 0x0003b80001b87983 */ /* 0x001ea20000300a00 */
[----:B------:R-:W-:-:S03]  /*8870*/  ISETP.GT.AND P6, PT, R0, 0x14, PT ;  /* 0x000000140000780c */ /* 0x000fc60003fc4270 */
[----:B------:R-:W2:Y:S04]  /*8880*/  LDL.LU.64 R182, [R1+0x3b0] ;  /* 0x0003b00001b67983 */ /* 0x000ea80000300a00 */
[----:B------:R-:W2:Y:S04]  /*8890*/  @P2 LDG.E.U16 R158, desc[UR22][R180.64] ;  /* 0x00000016b49e2981 */ /* 0x000ea8000c1e1500 */
[----:B------:R-:W2:Y:S04]  /*88a0*/  @P2 LDG.E.U16 R159, desc[UR22][R178.64] ;  /* 0x00000016b29f2981 */ /* 0x000ea8000c1e1500 */
[----:B------:R-:W2:Y:S04]  /*88b0*/  @P5 LDG.E.U16 R136, desc[UR22][R74.64] ;  /* 0x000000164a885981 */ /* 0x000ea8000c1e1500 */
[----:B------:R-:W2:Y:S04]  /*88c0*/  LDL.LU.64 R180, [R1+0x3a8] ;  /* 0x0003a80001b47983 */ /* 0x000ea80000300a00 */
[----:B------:R-:W2:Y:S01]  /*88d0*/  @P5 LDG.E.U16 R146, desc[UR22][R72.64] ;  /* 0x0000001648925981 */ /* 0x000ea2000c1e1500 */
[----:B------:R-:W-:-:S03]  /*88e0*/  ISETP.GT.AND P5, PT, R0, 0x1a, PT ;  /* 0x0000001a0000780c */ /* 0x000fc60003fa4270 */
[----:B------:R-:W2:Y:S04]  /*88f0*/  LDL.LU.64 R178, [R1+0x3a0] ;  /* 0x0003a00001b27983 */ /* 0x000ea80000300a00 */
[----:B------:R-:W2:Y:S04]  /*8900*/  LDL.LU.64 R176, [R1+0x398] ;  /* 0x0003980001b07983 */ /* 0x000ea80000300a00 */
[----:B------:R-:W-:Y:S04]  /*8910*/  STL [R1+0x1a8], R80 ;  /* 0x0001a85001007387 */ /* 0x000fe80000100800 */
[----:B------:R-:W-:Y:S04]  /*8920*/  STL [R1+0x1a4], R81 ;  /* 0x0001a45101007387 */ /* 0x000fe80000100800 */
[----:B------:R-:W2:Y:S01]  /*8930*/  @P4 LDG.E.U16 R163, desc[UR22][R96.64] ;  /* 0x0000001660a34981 */ /* 0x000ea2000c1e1500 */
[----:B------:R-:W-:-:S03]  /*8940*/  PRMT R155, RZ, 0x7610, R155 ;  /* 0x00007610ff9b7816 */ /* 0x000fc6000000009b */
[----:B------:R-:W-:Y:S04]  /*8950*/  STL [R1+0x1b0], R66 ;  /* 0x0001b04201007387 */ /* 0x000fe80000100800 */
[----:B------:R-:W2:Y:S01]  /*8960*/  @P4 LDG.E.U16 R161, desc[UR22][R94.64] ;  /* 0x000000165ea14981 */ /* 0x000ea2000c1e1500 */
[----:B------:R-:W-:-:S03]  /*8970*/  PRMT R128, RZ, 0x7610, R128 ;  /* 0x00007610ff807816 */ /* 0x000fc60000000080 */
[----:B------:R-:W-:Y:S01]  /*8980*/  STL [R1+0x1ac], R67 ;  /* 0x0001ac4301007387 */ /* 0x000fe20000100800 */
[----:B------:R-:W-:-:S03]  /*8990*/  PRMT R138, RZ, 0x7610, R138 ;  /* 0x00007610ff8a7816 */ /* 0x000fc6000000008a */
[----:B------:R-:W-:Y:S01]  /*89a0*/  STL [R1+0x1b8], R64 ;  /* 0x0001b84001007387 */ /* 0x000fe20000100800 */
[----:B------:R-:W-:-:S03]  /*89b0*/  PRMT R153, RZ, 0x7610, R153 ;  /* 0x00007610ff997816 */ /* 0x000fc60000000099 */
[----:B------:R-:W-:Y:S01]  /*89c0*/  STL [R1+0x1b4], R65 ;  /* 0x0001b44101007387 */ /* 0x000fe20000100800 */
[----:B------:R-:W-:-:S03]  /*89d0*/  ISETP.GT.AND P3, PT, R0, 0x1b, PT ;  /* 0x0000001b0000780c */ /* 0x000fc60003f64270 */
[----:B------:R-:W-:Y:S04]  /*89e0*/  STL [R1+0x1c0], R50 ;  /* 0x0001c03201007387 */ /* 0x000fe80000100800 */
[----:B------:R-:W-:Y:S04]  /*89f0*/  STL [R1+0x1bc], R51 ;  /* 0x0001bc3301007387 */ /* 0x000fe80000100800 */
[----:B------:R-:W-:Y:S04]  /*8a00*/  STL [R1+0x1c8], R48 ;  /* 0x0001c83001007387 */ /* 0x000fe80000100800 */
[----:B------:R-:W-:Y:S04]  /*8a10*/  STL [R1+0x1c4], R49 ;  /* 0x0001c43101007387 */ /* 0x000fe80000100800 */
[----:B------:R-:W-:Y:S04]  /*8a20*/  STL [R1+0x1d0], R34 ;  /* 0x0001d02201007387 */ /* 0x000fe80000100800 */
[----:B------:R-:W-:Y:S04]  /*8a30*/  STL [R1+0x1cc], R35 ;  /* 0x0001cc2301007387 */ /* 0x000fe80000100800 */
[----:B------:R-:W2:Y:S01]  /*8a40*/  @P5 LDG.E.U16 R155, desc[UR22][R84.64] ;  /* 0x00000016549b5981 */ /* 0x000ea2000c1e1500 */
[----:B------:R-:W-:-:S03]  /*8a50*/  PRMT R147, RZ, 0x7610, R147 ;  /* 0x00007610ff937816 */ /* 0x000fc60000000093 */
[----:B------:R-:W-:Y:S04]  /*8a60*/  STL [R1+0x1d8], R32 ;  /* 0x0001d82001007387 */ /* 0x000fe80000100800 */
[----:B------:R0:W2:Y:S04]  /*8a70*/  @P6 LDG.E.U16 R128, desc[UR22][R58.64] ;  /* 0x000000163a806981 */ /* 0x0000a8000c1e1500 */
[----:B------:R0:W2:Y:S01]  /*8a80*/  @P6 LDG.E.U16 R138, desc[UR22][R56.64] ;  /* 0x00000016388a6981 */ /* 0x0000a2000c1e1500 */
[----:B------:R-:W-:-:S03]  /*8a90*/  ISETP.GT.AND P6, PT, R0, 0x15, PT ;  /* 0x000000150000780c */ /* 0x000fc60003fc4270 */
[----:B------:R-:W2:Y:S01]  /*8aa0*/  @P5 LDG.E.U16 R153, desc[UR22][R82.64] ;  /* 0x0000001652995981 */ /* 0x000ea2000c1e1500 */
[----:B------:R-:W-:-:S03]  /*8ab0*/  PRMT R145, RZ, 0x7610, R145 ;  /* 0x00007610ff917816 */ /* 0x000fc60000000091 */
[----:B------:R-:W-:Y:S04]  /*8ac0*/  STL [R1+0x1d4], R33 ;  /* 0x0001d42101007387 */ /* 0x000fe80000100800 */
[----:B------:R-:W-:Y:S01]  /*8ad0*/  STL [R1+0x1e0], R116 ;  /* 0x0001e07401007387 */ /* 0x000fe20000100800 */
[----:B------:R-:W-:-:S03]  /*8ae0*/  ISETP.GT.AND P4, PT, R0, 0x1c, PT ;  /* 0x0000001c0000780c */ /* 0x000fc60003f84270 */
[----:B------:R-:W-:Y:S04]  /*8af0*/  STL [R1+0x1dc], R117 ;  /* 0x0001dc7501007387 */ /* 0x000fe80000100800 */
[----:B------:R-:W-:Y:S01]  /*8b00*/  STL [R1+0x1e8], R114 ;  /* 0x0001e87201007387 */ /* 0x000fe20000100800 */
[----:B------:R-:W-:-:S03]  /*8b10*/  PRMT R248, RZ, 0x7610, R248 ;  /* 0x00007610fff87816 */ /* 0x000fc600000000f8 */
[----:B------:R-:W-:Y:S01]  /*8b20*/  STL [R1+0x1e4], R115 ;  /* 0x0001e47301007387 */ /* 0x000fe20000100800 */
[----:B------:R-:W-:-:S03]  /*8b30*/  PRMT R130, RZ, 0x7610, R130 ;  /* 0x00007610ff827816 */ /* 0x000fc60000000082 */
[----:B------:R-:W-:Y:S04]  /*8b40*/  STL [R1+0x1f0], R104 ;  /* 0x0001f06801007387 */ /* 0x000fe80000100800 */
[----:B------:R-:W-:Y:S04]  /*8b50*/  STL [R1+0x1ec], R105 ;  /* 0x0001ec6901007387 */ /* 0x000fe80000100800 */
[----:B------:R-:W-:Y:S04]  /*8b60*/  STL [R1+0x1f8], R102 ;  /* 0x0001f86601007387 */ /* 0x000fe80000100800 */
[----:B------:R-:W-:Y:S04]  /*8b70*/  STL [R1+0x1f4], R103 ;  /* 0x0001f46701007387 */ /* 0x000fe80000100800 */
[----:B------:R-:W3:Y:S01]  /*8b80*/  @P3 LDG.E.U16 R147, desc[UR22][R70.64] ;  /* 0x0000001646933981 */ /* 0x000ee2000c1e1500 */
[----:B------:R-:W-:-:S03]  /*8b90*/  PRMT R139, RZ, 0x7610, R139 ;  /* 0x00007610ff8b7816 */ /* 0x000fc6000000008b */
[----:B------:R-:W-:Y:S04]  /*8ba0*/  STL [R1+0x200], R92 ;  /* 0x0002005c01007387 */ /* 0x000fe80000100800 */
[----:B------:R-:W3:Y:S01]  /*8bb0*/  @P3 LDG.E.U16 R145, desc[UR22][R68.64] ;  /* 0x0000001644913981 */ /* 0x000ee2000c1e1500 */
[----:B------:R-:W-:-:S03]  /*8bc0*/  PRMT R137, RZ, 0x7610, R137 ;  /* 0x00007610ff897816 */ /* 0x000fc60000000089 */
[----:B------:R-:W-:Y:S04]  /*8bd0*/  STL [R1+0x1fc], R93 ;  /* 0x0001fc5d01007387 */ /* 0x000fe80000100800 */
[----:B------:R-:W-:Y:S04]  /*8be0*/  STL [R1+0x208], R90 ;  /* 0x0002085a01007387 */ /* 0x000fe80000100800 */
[----:B------:R-:W-:Y:S04]  /*8bf0*/  STL [R1+0x204], R91 ;  /* 0x0002045b01007387 */ /* 0x000fe80000100800 */
[----:B------:R-:W-:Y:S04]  /*8c00*/  STL [R1+0x210], R78 ;  /* 0x0002104e01007387 */ /* 0x000fe80000100800 */
[----:B------:R-:W4:Y:S04]  /*8c10*/  @P6 LDG.E.U16 R248, desc[UR22][R42.64] ;  /* 0x000000162af86981 */ /* 0x000f28000c1e1500 */
[----:B------:R-:W4:Y:S01]  /*8c20*/  @P6 LDG.E.U16 R130, desc[UR22][R40.64] ;  /* 0x0000001628826981 */ /* 0x000f22000c1e1500 */
[----:B------:R-:W-:-:S03]  /*8c30*/  ISETP.GT.AND P6, PT, R0, 0x1d, PT ;  /* 0x0000001d0000780c */ /* 0x000fc60003fc4270 */
[----:B------:R-:W-:Y:S04]  /*8c40*/  STL [R1+0x20c], R79 ;  /* 0x00020c4f01007387 */ /* 0x000fe80000100800 */
[----:B------:R-:W-:Y:S04]  /*8c50*/  STL [R1+0x218], R76 ;  /* 0x0002184c01007387 */ /* 0x000fe80000100800 */
[----:B------:R-:W-:Y:S04]  /*8c60*/  STL [R1+0x214], R77 ;  /* 0x0002144d01007387 */ /* 0x000fe80000100800 */
[----:B------:R-:W-:Y:S01]  /*8c70*/  STL [R1+0x220], R62 ;  /* 0x0002203e01007387 */ /* 0x000fe20000100800 */
[----:B------:R-:W-:-:S03]  /*8c80*/  ISETP.GT.AND P5, PT, R0, 0x16, PT ;  /* 0x000000160000780c */ /* 0x000fc60003fa4270 */
[----:B------:R-:W-:Y:S01]  /*8c90*/  STL [R1+0x21c], R63 ;  /* 0x00021c3f01007387 */ /* 0x000fe20000100800 */
[----:B------:R-:W-:-:S03]  /*8ca0*/  PRMT R131, RZ, 0x7610, R131 ;  /* 0x00007610ff837816 */ /* 0x000fc60000000083 */
[----:B------:R-:W4:Y:S01]  /*8cb0*/  @P4 LDG.E.U16 R139, desc[UR22][R54.64] ;  /* 0x00000016368b4981 */ /* 0x000f22000c1e1500 */
[----:B------:R-:W-:-:S03]  /*8cc0*/  PRMT R129, RZ, 0x7610, R129 ;  /* 0x00007610ff817816 */ /* 0x000fc60000000081 */
[----:B------:R-:W-:Y:S04]  /*8cd0*/  STL [R1+0x228], R60 ;  /* 0x0002283c01007387 */ /* 0x000fe80000100800 */
[----:B------:R-:W4:Y:S04]  /*8ce0*/  @P4 LDG.E.U16 R137, desc[UR22][R52.64] ;  /* 0x0000001634894981 */ /* 0x000f28000c1e1500 */
[----:B------:R-:W-:Y:S04]  /*8cf0*/  STL [R1+0x224], R61 ;  /* 0x0002243d01007387 */ /* 0x000fe80000100800 */
[----:B------:R-:W-:Y:S04]  /*8d00*/  STL [R1+0x230], R46 ;  /* 0x0002302e01007387 */ /* 0x000fe80000100800 */
[----:B------:R-:W-:Y:S04]  /*8d10*/  STL [R1+0x22c], R47 ;  /* 0x00022c2f01007387 */ /* 0x000fe80000100800 */
[----:B------:R-:W-:Y:S04]  /*8d20*/  STL [R1+0x238], R44 ;  /* 0x0002382c01007387 */ /* 0x000fe80000100800 */
[----:B------:R-:W-:Y:S01]  /*8d30*/  STL [R1+0x234], R45 ;  /* 0x0002342d01007387 */ /* 0x000fe20000100800 */
[----:B------:R-:W-:-:S03]  /*8d40*/  PRMT R122, RZ, 0x7610, R122 ;  /* 0x00007610ff7a7816 */ /* 0x000fc6000000007a */
[----:B------:R-:W-:Y:S01]  /*8d50*/  STL [R1+0x240], R30 ;  /* 0x0002401e01007387 */ /* 0x000fe20000100800 */
[----:B------:R-:W-:-:S03]  /*8d60*/  PRMT R123, RZ, 0x7610, R123 ;  /* 0x00007610ff7b7816 */ /* 0x000fc6000000007b */
[----:B------:R-:W-:Y:S04]  /*8d70*/  STL [R1+0x23c], R31 ;  /* 0x00023c1f01007387 */ /* 0x000fe80000100800 */
[----:B------:R-:W-:Y:S04]  /*8d80*/  STL [R1+0x248], R28 ;  /* 0x0002481c01007387 */ /* 0x000fe80000100800 */
[----:B------:R-:W4:Y:S04]  /*8d90*/  @P6 LDG.E.U16 R131, desc[UR22][R38.64] ;  /* 0x0000001626836981 */ /* 0x000f28000c1e1500 */
[----:B------:R-:W-:Y:S04]  /*8da0*/  STL [R1+0x244], R29 ;  /* 0x0002441d01007387 */ /* 0x000fe80000100800 */
[----:B------:R-:W4:Y:S04]  /*8db0*/  @P6 LDG.E.U16 R129, desc[UR22][R36.64] ;  /* 0x0000001624816981 */ /* 0x000f28000c1e1500 */
[----:B------:R-:W-:Y:S04]  /*8dc0*/  STL [R1+0x250], R112 ;  /* 0x0002507001007387 */ /* 0x000fe80000100800 */
[----:B------:R-:W-:Y:S04]  /*8dd0*/  STL [R1+0x24c], R113 ;  /* 0x00024c7101007387 */ /* 0x000fe80000100800 */
[----:B------:R-:W-:Y:S04]  /*8de0*/  STL [R1+0x258], R110 ;  /* 0x0002586e01007387 */ /* 0x000fe80000100800 */
[----:B------:R-:W-:Y:S04]  /*8df0*/  STL [R1+0x254], R111 ;  /* 0x0002546f01007387 */ /* 0x000fe80000100800 */
[----:B------:R-:W-:Y:S04]  /*8e00*/  STL [R1+0x260], R100 ;  /* 0x0002606401007387 */ /* 0x000fe80000100800 */
[----:B------:R-:W-:Y:S04]  /*8e10*/  STL [R1+0x25c], R101 ;  /* 0x00025c6501007387 */ /* 0x000fe80000100800 */
[----:B------:R-:W4:Y:S04]  /*8e20*/  @P5 LDG.E.U16 R122, desc[UR22][R26.64] ;  /* 0x000000161a7a5981 */ /* 0x000f28000c1e1500 */
[----:B------:R-:W-:Y:S04]  /*8e30*/  STL [R1+0x268], R98 ;  /* 0x0002686201007387 */ /* 0x000fe80000100800 */
[----:B------:R-:W4:Y:S01]  /*8e40*/  @P5 LDG.E.U16 R123, desc[UR22][R24.64] ;  /* 0x00000016187b5981 */ /* 0x000f22000c1e1500 */
[----:B------:R-:W-:-:S03]  /*8e50*/  ISETP.GT.AND P3, PT, R0, 0x1e, PT ;  /* 0x0000001e0000780c */ /* 0x000fc60003f64270 */
[----:B------:R-:W-:Y:S04]  /*8e60*/  STL [R1+0x264], R99 ;  /* 0x0002646301007387 */ /* 0x000fe80000100800 */
[----:B------:R-:W-:Y:S04]  /*8e70*/  STL [R1+0x270], R88 ;  /* 0x0002705801007387 */ /* 0x000fe80000100800 */
[----:B------:R-:W-:Y:S04]  /*8e80*/  STL [R1+0x26c], R89 ;  /* 0x00026c5901007387 */ /* 0x000fe80000100800 */
[----:B------:R-:W-:Y:S04]  /*8e90*/  STL [R1+0x278], R86 ;  /* 0x0002785601007387 */ /* 0x000fe80000100800 */
[----:B------:R-:W-:Y:S04]  /*8ea0*/  STL [R1+0x274], R87 ;  /* 0x0002745701007387 */ /* 0x000fe80000100800 */
[----:B------:R-:W-:Y:S01]  /*8eb0*/  STL [R1+0x280], R74 ;  /* 0x0002804a01007387 */ /* 0x000fe20000100800 */
[----:B------:R-:W-:-:S03]  /*8ec0*/  ISETP.GT.AND P2, PT, R0, 0x7, PT ;  /* 0x000000070000780c */ /* 0x000fc60003f44270 */
[----:B------:R-:W-:Y:S04]  /*8ed0*/  STL [R1+0x27c], R75 ;  /* 0x00027c4b01007387 */ /* 0x000fe80000100800 */
[----:B------:R-:W-:Y:S04]  /*8ee0*/  STL [R1+0x288], R72 ;  /* 0x0002884801007387 */ /* 0x000fe80000100800 */
[----:B------:R-:W-:Y:S04]  /*8ef0*/  STL [R1+0x284], R73 ;  /* 0x0002844901007387 */ /* 0x000fe80000100800 */
[----:B------:R1:W-:Y:S01]  /*8f00*/  STL [R1+0x294], R108 ;  /* 0x0002946c01007387 */ /* 0x0003e20000100800 */
[----:B------:R-:W-:-:S02]  /*8f10*/  PRMT R249, RZ, 0x7610, R249 ;  /* 0x00007610fff97816 */ /* 0x000fc400000000f9 */
[----:B------:R-:W-:-:S04]  /*8f20*/  PRMT R252, RZ, 0x7610, R252 ;  /* 0x00007610fffc7816 */ /* 0x000fc800000000fc */
[----:B------:R-:W4:Y:S01]  /*8f30*/  @P3 LDG.E.U16 R249, desc[UR22][R20.64] ;  /* 0x0000001614f93981 */ /* 0x000f22000c1e1500 */
[----:B-1----:R-:W-:-:S03]  /*8f40*/  PRMT R108, RZ, 0x7610, R108 ;  /* 0x00007610ff6c7816 */ /* 0x002fc6000000006c */
[----:B------:R-:W4:Y:S04]  /*8f50*/  @P2 LDG.E.U16 R252, desc[UR22][R18.64] ;  /* 0x0000001612fc2981 */ /* 0x000f28000c1e1500 */
[----:B------:R-:W4:Y:S01]  /*8f60*/  @P3 LDG.E.U16 R108, desc[UR22][R22.64] ;  /* 0x00000016166c3981 */ /* 0x000f22000c1e1500 */
[C---:B------:R-:W-:Y:S02]  /*8f70*/  ISETP.GT.AND P3, PT, R0.reuse, 0xf, PT ;  /* 0x0000000f0000780c */ /* 0x040fe40003f64270 */
[C---:B------:R-:W-:Y:S01]  /*8f80*/  ISETP.GT.AND P4, PT, R0.reuse, 0x17, PT ;  /* 0x000000170000780c */ /* 0x040fe20003f84270 */
[----:B------:R-:W-:Y:S01]  /*8f90*/  STL [R1+0x28c], R109 ;  /* 0x00028c6d01007387 */ /* 0x000fe20000100800 */
[----:B------:R-:W-:-:S03]  /*8fa0*/  ISETP.GT.AND P5, PT, R0, 0x1f, PT ;  /* 0x0000001f0000780c */ /* 0x000fc60003fa4270 */
[----:B------:R1:W-:Y:S04]  /*8fb0*/  STL [R1+0x29c], R106 ;  /* 0x00029c6a01007387 */ /* 0x0003e80000100800 */
[----:B------:R0:W-:Y:S04]  /*8fc0*/  STL [R1+0x298], R107 ;  /* 0x0002986b01007387 */ /* 0x0001e80000100800 */
[----:B------:R0:W-:Y:S01]  /*8fd0*/  STL [R1+0x2a4], R58 ;  /* 0x0002a43a01007387 */ /* 0x0001e20000100800 */
[----:B------:R-:W-:-:S03]  /*8fe0*/  PRMT R2, RZ, 0x7610, R2 ;  /* 0x00007610ff027816 */ /* 0x000fc60000000002 */
[----:B------:R0:W-:Y:S01]  /*8ff0*/  STL [R1+0x2a0], R59 ;  /* 0x0002a03b01007387 */ /* 0x0001e20000100800 */
[----:B-1----:R-:W-:-:S03]  /*9000*/  PRMT R106, RZ, 0x7610, R106 ;  /* 0x00007610ff6a7816 */ /* 0x002fc6000000006a */
[----:B------:R1:W-:Y:S01]  /*9010*/  STL [R1+0x2ac], R56 ;  /* 0x0002ac3801007387 */ /* 0x0003e20000100800 */
[----:B0-----:R-:W-:Y:S01]  /*9020*/  PRMT R107, RZ, 0x7610, R107 ;  /* 0x00007610ff6b7816 */ /* 0x001fe2000000006b */
[C---:B------:R-:W-:Y:S01]  /*9030*/  IMAD.WIDE R4, R251.reuse, 0x2, R4 ;  /* 0x00000002fb047825 */ /* 0x040fe200078e0204 */
[----:B------:R-:W-:Y:S01]  /*9040*/  PRMT R58, RZ, 0x7610, R58 ;  /* 0x00007610ff3a7816 */ /* 0x000fe2000000003a */
[----:B------:R0:W-:Y:S01]  /*9050*/  STL [R1+0x2a8], R57 ;  /* 0x0002a83901007387 */ /* 0x0001e20000100800 */
[----:B------:R-:W-:Y:S01]  /*9060*/  PRMT R59, RZ, 0x7610, R59 ;  /* 0x00007610ff3b7816 */ /* 0x000fe2000000003b */
[C---:B------:R-:W-:Y:S02]  /*9070*/  IMAD.WIDE R6, R251.reuse, 0x2, R6 ;  /* 0x00000002fb067825 */ /* 0x040fe400078e0206 */
[----:B------:R-:W4:Y:S01]  /*9080*/  @P5 LDG.E.U16 R2, desc[UR22][R4.64] ;  /* 0x0000001604025981 */ /* 0x000f22000c1e1500 */
[----:B-1----:R-:W-:Y:S01]  /*9090*/  PRMT R56, RZ, 0x7610, R56 ;  /* 0x00007610ff387816 */ /* 0x002fe20000000038 */
[----:B------:R-:W-:-:S02]  /*90a0*/  IMAD.WIDE R8, R251, 0x2, R8 ;  /* 0x00000002fb087825 */ /* 0x000fc400078e0208 */
[----:B------:R-:W4:Y:S01]  /*90b0*/  @P5 LDG.E.U16 R107, desc[UR22][R6.64] ;  /* 0x00000016066b5981 */ /* 0x000f22000c1e1500 */
[----:B0-----:R-:W-:Y:S01]  /*90c0*/  PRMT R57, RZ, 0x7610, R57 ;  /* 0x00007610ff397816 */ /* 0x001fe20000000039 */
[C---:B------:R-:W-:Y:S02]  /*90d0*/  IMAD.WIDE R12, R251.reuse, 0x2, R12 ;  /* 0x00000002fb0c7825 */ /* 0x040fe400078e020c */
[----:B------:R-:W4:Y:S02]  /*90e0*/  @P4 LDG.E.U16 R106, desc[UR22][R8.64] ;  /* 0x00000016086a4981 */ /* 0x000f24000c1e1500 */
[C---:B------:R-:W-:Y:S02]  /*90f0*/  IMAD.WIDE R14, R251.reuse, 0x2, R14 ;  /* 0x00000002fb0e7825 */ /* 0x040fe400078e020e */
[----:B------:R-:W4:Y:S02]  /*9100*/  @P3 LDG.E.U16 R58, desc[UR22][R12.64] ;  /* 0x000000160c3a3981 */ /* 0x000f24000c1e1500 */
[----:B------:R-:W-:-:S02]  /*9110*/  IMAD.WIDE R16, R251, 0x2, R16 ;  /* 0x00000002fb107825 */ /* 0x000fc400078e0210 */
[----:B------:R-:W4:Y:S02]  /*9120*/  @P3 LDG.E.U16 R57, desc[UR22][R14.64] ;  /* 0x000000160e393981 */ /* 0x000f24000c1e1500 */
[----:B------:R-:W-:Y:S02]  /*9130*/  IMAD.WIDE R10, R251, 0x2, R10 ;  /* 0x00000002fb0a7825 */ /* 0x000fe400078e020a */
[----:B------:R-:W4:Y:S04]  /*9140*/  @P2 LDG.E.U16 R56, desc[UR22][R16.64] ;  /* 0x0000001610382981 */ /* 0x000f28000c1e1500 */
[----:B------:R-:W4:Y:S01]  /*9150*/  @P4 LDG.E.U16 R59, desc[UR22][R10.64] ;  /* 0x000000160a3b4981 */ /* 0x000f22000c1e1500 */
[----:B------:R-:W-:Y:S06]  /*9160*/  BAR.SYNC.DEFER_BLOCKING 0x0 ;  /* 0x0000000000007b1d */ /* 0x000fec0000010000 */
[----:B--2---:R0:W-:Y:S04]  /*9170*/  STS.U16 [R3+UR9+0x8800], R160 ;  /* 0x008800a003007988 */ /* 0x0041e80008000409 */
[----:B------:R1:W-:Y:S01]  /*9180*/  STS.U16 [R3+UR9+0x8000], R175 ;  /* 0x008000af03007988 */ /* 0x0003e20008000409 */
[----:B0-----:R-:W-:-:S03]  /*9190*/  LOP3.LUT R160, R3, 0x10, RZ, 0x3c, !PT ;  /* 0x0000001003a07812 */ /* 0x001fc600078e3cff */
[----:B------:R0:W-:Y:S04]  /*91a0*/  STS.U16 [R3+UR9+0xa000], R172 ;  /* 0x00a000ac03007988 */ /* 0x0001e80008000409 */
[----:B------:R2:W-:Y:S04]  /*91b0*/  STS.U16 [R3+UR9+0x8400], R173 ;  /* 0x008400ad03007988 */ /* 0x0005e80008000409 */
[----:B------:R-:W-:Y:S04]  /*91c0*/  STS.U16 [R3+UR9+0xa400], R170 ;  /* 0x00a400aa03007988 */ /* 0x000fe80008000409 */
[----:B------:R-:W-:Y:S04]  /*91d0*/  STS.U16 [R3+UR9+0xa800], R171 ;  /* 0x00a800ab03007988 */ /* 0x000fe80008000409 */
[----:B------:R-:W-:Y:S04]  /*91e0*/  STS.U16 [R3+UR9+0x8c00], R168 ;  /* 0x008c00a803007988 */ /* 0x000fe80008000409 */
[----:B------:R-:W-:Y:S04]  /*91f0*/  STS.U16 [R3+UR9+0xac00], R169 ;  /* 0x00ac00a903007988 */ /* 0x000fe80008000409 */
[----:B------:R-:W-:Y:S04]  /*9200*/  STS.U16 [R160+UR9+0x8080], R166 ;  /* 0x008080a6a0007988 */ /* 0x000fe80008000409 */
[----:B------:R-:W-:Y:S04]  /*9210*/  STS.U16 [R160+UR9+0xa080], R167 ;  /* 0x00a080a7a0007988 */ /* 0x000fe80008000409 */
[----:B------:R-:W-:Y:S04]  /*9220*/  STS.U16 [R160+UR9+0x8480], R164 ;  /* 0x008480a4a0007988 */ /* 0x000fe80008000409 */
[----:B---3--:R-:W-:Y:S04]  /*9230*/  STS.U16 [R160+UR9+0xa480], R165 ;  /* 0x00a480a5a0007988 */ /* 0x008fe80008000409 */
[----:B-1----:R-:W3:Y:S04]  /*9240*/  LDL.LU R175, [R1+0x394] ;  /* 0x0003940001af7983 */ /* 0x002ee80000300800 */
[----:B------:R1:W-:Y:S04]  /*9250*/  STS.U16 [R160+UR9+0x8880], R152 ;  /* 0x00888098a0007988 */ /* 0x0003e80008000409 */
[----:B0-----:R-:W3:Y:S04]  /*9260*/  LDL.LU R172, [R1+0x390] ;  /* 0x0003900001ac7983 */ /* 0x001ee80000300800 */
[----:B--2---:R-:W2:Y:S01]  /*9270*/  LDL.LU R173, [R1+0x384] ;  /* 0x0003840001ad7983 */ /* 0x004ea20000300800 */
[----:B-1----:R-:W-:-:S03]  /*9280*/  LOP3.LUT R152, R3, 0x20, RZ, 0x3c, !PT ;  /* 0x0000002003987812 */ /* 0x002fc600078e3cff */
[----:B------:R-:W2:Y:S04]  /*9290*/  LDL.LU R170, [R1+0x380] ;  /* 0x0003800001aa7983 */ /* 0x000ea80000300800 */
[----:B------:R0:W-:Y:S04]  /*92a0*/  STS.U16 [R160+UR9+0xa880], R162 ;  /* 0x00a880a2a0007988 */ /* 0x0001e80008000409 */
[----:B------:R-:W2:Y:S04]  /*92b0*/  LDL.LU R171, [R1+0x37c] ;  /* 0x00037c0001ab7983 */ /* 0x000ea80000300800 */
[----:B------:R1:W-:Y:S04]  /*92c0*/  STS.U16 [R160+UR9+0x8c80], R163 ;  /* 0x008c80a3a0007988 */ /* 0x0003e80008000409 */
[----:B------:R-:W2:Y:S04]  /*92d0*/  LDL.LU R168, [R1+0x378] ;  /* 0x0003780001a87983 */ /* 0x000ea80000300800 */
[----:B------:R-:W-:Y:S04]  /*92e0*/  STS.U16 [R160+UR9+0xac80], R161 ;  /* 0x00ac80a1a0007988 */ /* 0x000fe80008000409 */
        /* <DEDUP_REMOVED lines=9> */
[----:B------:R1:W-:Y:S04]  /*9380*/  STS.U16 [R152+UR9+0x8900], R144 ;  /* 0x0089009098007988 */ /* 0x0003e80008000409 */
[----:B0-----:R-:W2:Y:S04]  /*9390*/  LDL.LU R162, [R1+0x360] ;  /* 0x0003600001a27983 */ /* 0x001ea80000300800 */
[----:B-1----:R-:W2:Y:S01]  /*93a0*/  LDL.LU R163, [R1+0x35c] ;  /* 0x00035c0001a37983 */ /* 0x002ea20000300800 */
[----:B------:R-:W-:-:S03]  /*93b0*/  LOP3.LUT R144, R3, 0x30, RZ, 0x3c, !PT ;  /* 0x0000003003907812 */ /* 0x000fc600078e3cff */
[----:B------:R-:W2:Y:S04]  /*93c0*/  LDL.LU R160, [R1+0x358] ;  /* 0x0003580001a07983 */ /* 0x000ea80000300800 */
[----:B------:R0:W-:Y:S04]  /*93d0*/  STS.U16 [R152+UR9+0xa900], R154 ;  /* 0x00a9009a98007988 */ /* 0x0001e80008000409 */
        /* <DEDUP_REMOVED lines=10> */
[----:B0-----:R-:W2:Y:S04]  /*9480*/  LDL.LU R154, [R1+0x340] ;  /* 0x00034000019a7983 */ /* 0x001ea80000300800 */
[----:B------:R-:W-:Y:S04]  /*9490*/  STS.U16 [R144+UR9+0xa580], R149 ;  /* 0x00a5809590007988 */ /* 0x000fe80008000409 */
[----:B-1----:R-:W2:Y:S04]  /*94a0*/  LDL.LU R155, [R1+0x33c] ;  /* 0x00033c00019b7983 */ /* 0x002ea80000300800 */
[----:B------:R0:W-:Y:S04]  /*94b0*/  STS.U16 [R144+UR9+0x8980], R136 ;  /* 0x0089808890007988 */ /* 0x0001e80008000409 */
[----:B------:R-:W2:Y:S04]  /*94c0*/  LDL.LU R152, [R1+0x338] ;  /* 0x0003380001987983 */ /* 0x000ea80000300800 */
[----:B------:R-:W2:Y:S01]  /*94d0*/  LDL.LU R153, [R1+0x334] ;  /* 0x0003340001997983 */ /* 0x000ea20000300800 */
[----:B0-----:R-:W-:-:S03]  /*94e0*/  LOP3.LUT R136, R3, 0x40, RZ, 0x3c, !PT ;  /* 0x0000004003887812 */ /* 0x001fc600078e3cff */
[----:B------:R-:W2:Y:S04]  /*94f0*/  LDL.LU R150, [R1+0x330] ;  /* 0x0003300001967983 */ /* 0x000ea80000300800 */
[----:B------:R0:W-:Y:S04]  /*9500*/  STS.U16 [R144+UR9+0xa980], R146 ;  /* 0x00a9809290007988 */ /* 0x0001e80008000409 */
[----:B------:R-:W2:Y:S04]  /*9510*/  LDL.LU R151, [R1+0x32c] ;  /* 0x00032c0001977983 */ /* 0x000ea80000300800 */
[----:B------:R1:W-:Y:S04]  /*9520*/  STS.U16 [R144+UR9+0x8d80], R147 ;  /* 0x008d809390007988 */ /* 0x0003e80008000409 */
[----:B------:R-:W2:Y:S04]  /*9530*/  LDL.LU R148, [R1+0x328] ;  /* 0x0003280001947983 */ /* 0x000ea80000300800 */
[----:B------:R0:W-:Y:S04]  /*9540*/  STS.U16 [R144+UR9+0xad80], R145 ;  /* 0x00ad809190007988 */ /* 0x0001e80008000409 */
[----:B------:R-:W2:Y:S04]  /*9550*/  LDL.LU R149, [R1+0x324] ;  /* 0x0003240001957983 */ /* 0x000ea80000300800 */
[----:B------:R1:W-:Y:S04]  /*9560*/  STS.U16 [R136+UR9+0x8200], R142 ;  /* 0x0082008e88007988 */ /* 0x0003e80008000409 */
[----:B0-----:R-:W2:Y:S04]  /*9570*/  LDL.LU R146, [R1+0x320] ;  /* 0x0003200001927983 */ /* 0x001ea80000300800 */
[----:B------:R0:W-:Y:S04]  /*9580*/  STS.U16 [R136+UR9+0xa200], R143 ;  /* 0x00a2008f88007988 */ /* 0x0001e80008000409 */
[----:B-1----:R-:W2:Y:S04]  /*9590*/  LDL.LU R147, [R1+0x31c] ;  /* 0x00031c0001937983 */ /* 0x002ea80000300800 */
[----:B------:R-:W-:Y:S04]  /*95a0*/  STS.U16 [R136+UR9+0x8600], R140 ;  /* 0x0086008c88007988 */ /* 0x000fe80008000409 */
[----:B------:R-:W3:Y:S04]  /*95b0*/  LDL.LU R144, [R1+0x318] ;  /* 0x0003180001907983 */ /* 0x000ee80000300800 */
[----:B------:R-:W-:Y:S04]  /*95c0*/  STS.U16 [R136+UR9+0xa600], R141 ;  /* 0x00a6008d88007988 */ /* 0x000fe80008000409 */
[----:B------:R-:W3:Y:S04]  /*95d0*/  LDL.LU R145, [R1+0x314] ;  /* 0x0003140001917983 */ /* 0x000ee80000300800 */
[----:B------:R1:W-:Y:S04]  /*95e0*/  STS.U16 [R136+UR9+0x8a00], R128 ;  /* 0x008a008088007988 */ /* 0x0003e80008000409 */
[----:B------:R-:W3:Y:S04]  /*95f0*/  LDL.LU R142, [R1+0x310] ;  /* 0x00031000018e7983 */ /* 0x000ee80000300800 */
[----:B0-----:R-:W3:Y:S01]  /*9600*/  LDL.LU R143, [R1+0x30c] ;  /* 0x00030c00018f7983 */ /* 0x001ee20000300800 */
[----:B-1----:R-:W-:-:S03]  /*9610*/  LOP3.LUT R128, R3, 0x50, RZ, 0x3c, !PT ;  /* 0x0000005003807812 */ /* 0x002fc600078e3cff */
[----:B------:R-:W3:Y:S04]  /*9620*/  LDL.LU R140, [R1+0x308] ;  /* 0x00030800018c7983 */ /* 0x000ee80000300800 */
[----:B------:R0:W-:Y:S04]  /*9630*/  STS.U16 [R136+UR9+0xaa00], R138 ;  /* 0x00aa008a88007988 */ /* 0x0001e80008000409 */
[----:B------:R-:W3:Y:S04]  /*9640*/  LDL.LU R141, [R1+0x304] ;  /* 0x00030400018d7983 */ /* 0x000ee80000300800 */
[----:B----4-:R1:W-:Y:S04]  /*9650*/  STS.U16 [R136+UR9+0x8e00], R139 ;  /* 0x008e008b88007988 */ /* 0x0103e80008000409 */
[----:B0-----:R-:W4:Y:S04]  /*9660*/  LDL.LU R138, [R1+0x300] ;  /* 0x00030000018a7983 */ /* 0x001f280000300800 */
[----:B------:R0:W-:Y:S04]  /*9670*/  STS.U16 [R136+UR9+0xae00], R137 ;  /* 0x00ae008988007988 */ /* 0x0001e80008000409 */
[----:B-1----:R-:W4:Y:S04]  /*9680*/  LDL.LU R139, [R1+0x2fc] ;  /* 0x0002fc00018b7983 */ /* 0x002f280000300800 */
[----:B------:R1:W-:Y:S04]  /*9690*/  STS.U16 [R128+UR9+0x8280], R134 ;  /* 0x0082808680007988 */ /* 0x0003e80008000409 */
[----:B0-----:R-:W4:Y:S04]  /*96a0*/  LDL.LU R136, [R1+0x2f8] ;  /* 0x0002f80001887983 */ /* 0x001f280000300800 */
[----:B------:R0:W-:Y:S04]  /*96b0*/  STS.U16 [R128+UR9+0xa280], R135 ;  /* 0x00a2808780007988 */ /* 0x0001e80008000409 */
[----:B------:R-:W4:Y:S04]  /*96c0*/  LDL.LU R137, [R1+0x2f4] ;  /* 0x0002f40001897983 */ /* 0x000f280000300800 */
[----:B------:R0:W-:Y:S04]  /*96d0*/  STS.U16 [R128+UR9+0x8680], R132 ;  /* 0x0086808480007988 */ /* 0x0001e80008000409 */
[----:B-1----:R-:W4:Y:S04]  /*96e0*/  LDL.LU R134, [R1+0x2f0] ;  /* 0x0002f00001867983 */ /* 0x002f280000300800 */
[----:B------:R1:W-:Y:S04]  /*96f0*/  STS.U16 [R128+UR9+0xa680], R133 ;  /* 0x00a6808580007988 */ /* 0x0003e80008000409 */
[----:B0-----:R-:W4:Y:S04]  /*9700*/  LDL.LU R135, [R1+0x2ec] ;  /* 0x0002ec0001877983 */ /* 0x001f280000300800 */
[----:B------:R0:W-:Y:S04]  /*9710*/  STS.U16 [R128+UR9+0x8a80], R248 ;  /* 0x008a80f880007988 */ /* 0x0001e80008000409 */
[----:B------:R-:W4:Y:S04]  /*9720*/  LDL.LU R132, [R1+0x2e8] ;  /* 0x0002e80001847983 */ /* 0x000f280000300800 */
[----:B-1----:R-:W4:Y:S01]  /*9730*/  LDL.LU R133, [R1+0x2e4] ;  /* 0x0002e40001857983 */ /* 0x002f220000300800 */
[----:B0-----:R-:W-:-:S03]  /*9740*/  LOP3.LUT R248, R3, 0x60, RZ, 0x3c, !PT ;  /* 0x0000006003f87812 */ /* 0x001fc600078e3cff */
[----:B------:R0:W-:Y:S04]  /*9750*/  STS.U16 [R128+UR9+0xaa80], R130 ;  /* 0x00aa808280007988 */ /* 0x0001e80008000409 */
[----:B------:R1:W-:Y:S04]  /*9760*/  STS.U16 [R128+UR9+0x8e80], R131 ;  /* 0x008e808380007988 */ /* 0x0003e80008000409 */
[----:B------:R1:W-:Y:S04]  /*9770*/  STS.U16 [R128+UR9+0xae80], R129 ;  /* 0x00ae808180007988 */ /* 0x0003e80008000409 */
[----:B0-----:R-:W4:Y:S04]  /*9780*/  LDL.LU R130, [R1+0x2e0] ;  /* 0x0002e00001827983 */ /* 0x001f280000300800 */
[----:B-1----:R-:W4:Y:S04]  /*9790*/  LDL.LU R131, [R1+0x2dc] ;  /* 0x0002dc0001837983 */ /* 0x002f280000300800 */
[----:B------:R-:W4:Y:S04]  /*97a0*/  LDL.LU R128, [R1+0x2d8] ;  /* 0x0002d80001807983 */ /* 0x000f280000300800 */
[----:B------:R-:W4:Y:S04]  /*97b0*/  LDL.LU R129, [R1+0x2d4] ;  /* 0x0002d40001817983 */ /* 0x000f280000300800 */
[----:B------:R0:W-:Y:S04]  /*97c0*/  STS.U16 [R248+UR9+0x8300], R126 ;  /* 0x0083007ef8007988 */ /* 0x0001e80008000409 */
[----:B------:R1:W-:Y:S04]  /*97d0*/  STS.U16 [R248+UR9+0xa300], R127 ;  /* 0x00a3007ff8007988 */ /* 0x0003e80008000409 */
[----:B------:R1:W-:Y:S04]  /*97e0*/  STS.U16 [R248+UR9+0x8700], R124 ;  /* 0x0087007cf8007988 */ /* 0x0003e80008000409 */
[----:B0-----:R-:W4:Y:S04]  /*97f0*/  LDL.LU R126, [R1+0x2d0] ;  /* 0x0002d000017e7983 */ /* 0x001f280000300800 */
[----:B-1----:R-:W4:Y:S04]  /*9800*/  LDL.LU R127, [R1+0x2cc] ;  /* 0x0002cc00017f7983 */ /* 0x002f280000300800 */
        /* <DEDUP_REMOVED lines=8> */
[----:B------:R1:W-:Y:S01]  /*9890*/  STS.U16 [R248+UR9+0xaf00], R249 ;  /* 0x00af00f9f8007988 */ /* 0x0003e20008000409 */
[----:B0-----:R-:W-:-:S03]  /*98a0*/  LOP3.LUT R108, R3, 0x70, RZ, 0x3c, !PT ;  /* 0x00000070036c7812 */ /* 0x001fc600078e3cff */
[----:B-1----:R-:W4:Y:S04]  /*98b0*/  LDL.LU R248, [R1+0x2b8] ;  /* 0x0002b80001f87983 */ /* 0x002f280000300800 */
[----:B------:R0:W-:Y:S04]  /*98c0*/  STS.U16 [R108+UR9+0x8380], R252 ;  /* 0x008380fc6c007988 */ /* 0x0001e80008000409 */
[----:B------:R-:W4:Y:S01]  /*98d0*/  LDL.LU R249, [R1+0x2b4] ;  /* 0x0002b40001f97983 */ /* 0x000f220000300800 */
[----:B0-----:R-:W0:Y:S02]  /*98e0*/  S2R R252, SR_TID.X ;  /* 0x0000000000fc7919 */ /* 0x001e240000002100 */
[----:B0-----:R-:W-:-:S04]  /*98f0*/  LOP3.LUT R252, R252, 0x1f, RZ, 0xc0, !PT ;  /* 0x0000001ffcfc7812 */ /* 0x001fc800078ec0ff */
[----:B------:R-:W-:Y:S02]  /*9900*/  ISETP.GE.AND P2, PT, R252, R0, PT ;  /* 0x00000000fc00720c */ /* 0x000fe40003f46270 */
[----:B------:R-:W4:Y:S01]  /*9910*/  LDL.LU R252, [R1+0x2b0] ;  /* 0x0002b00001fc7983 */ /* 0x000f220000300800 */
[----:B------:R-:W-:-:S03]  /*9920*/  PRMT R109, RZ, 0x7610, R109 ;  /* 0x00007610ff6d7816 */ /* 0x000fc6000000006d */
[----:B------:R0:W-:Y:S01]  /*9930*/  STS.U16 [R108+UR9+0xa380], R56 ;  /* 0x00a380386c007988 */ /* 0x0001e20008000409 */
[----:B------:R-:W-:-:S03]  /*9940*/  PRMT R72, RZ, 0x7610, R72 ;  /* 0x00007610ff487816 */ /* 0x000fc60000000048 */
[----:B------:R1:W-:Y:S01]  /*9950*/  STS.U16 [R108+UR9+0x8780], R57 ;  /* 0x008780396c007988 */ /* 0x0003e20008000409 */
[----:B------:R-:W-:-:S03]  /*9960*/  PRMT R73, RZ, 0x7610, R73 ;  /* 0x00007610ff497816 */ /* 0x000fc60000000049 */
[----:B------:R1:W-:Y:S04]  /*9970*/  STS.U16 [R108+UR9+0xa780], R58 ;  /* 0x00a7803a6c007988 */ /* 0x0003e80008000409 */
[----:B0-----:R0:W5:Y:S01]  /*9980*/  LDL.LU R56, [R1+0x2ac] ;  /* 0x0002ac0001387983 */ /* 0x0011620000300800 */
[----:B------:R-:W-:-:S03]  /*9990*/  PRMT R74, RZ, 0x7610, R74 ;  /* 0x00007610ff4a7816 */ /* 0x000fc6000000004a */
[----:B-1----:R0:W5:Y:S01]  /*99a0*/  LDL.LU R57, [R1+0x2a8] ;  /* 0x0002a80001397983 */ /* 0x0021620000300800 */
[----:B------:R-:W-:-:S03]  /*99b0*/  PRMT R75, RZ, 0x7610, R75 ;  /* 0x00007610ff4b7816 */ /* 0x000fc6000000004b */
[----:B------:R0:W5:Y:S04]  /*99c0*/  LDL.LU R58, [R1+0x2a4] ;  /* 0x0002a400013a7983 */ /* 0x0001680000300800 */
[----:B------:R1:W-:Y:S01]  /*99d0*/  STS.U16 [R108+UR9+0x8b80], R59 ;  /* 0x008b803b6c007988 */ /* 0x0003e20008000409 */
[----:B------:R-:W-:-:S03]  /*99e0*/  PRMT R86, RZ, 0x7610, R86 ;  /* 0x00007610ff567816 */ /* 0x000fc60000000056 */
[----:B------:R0:W-:Y:S01]  /*99f0*/  STS.U16 [R108+UR9+0xab80], R106 ;  /* 0x00ab806a6c007988 */ /* 0x0001e20008000409 */
[----:B------:R-:W-:-:S03]  /*9a00*/  PRMT R87, RZ, 0x7610, R87 ;  /* 0x00007610ff577816 */ /* 0x000fc60000000057 */
[----:B------:R0:W-:Y:S04]  /*9a10*/  STS.U16 [R108+UR9+0x8f80], R107 ;  /* 0x008f806b6c007988 */ /* 0x0001e80008000409 */
[----:B-1----:R1:W5:Y:S04]  /*9a20*/  LDL.LU R59, [R1+0x2a0] ;  /* 0x0002a000013b7983 */ /* 0x0023680000300800 */
[----:B0-----:R1:W5:Y:S01]  /*9a30*/  LDL.LU R106, [R1+0x29c] ;  /* 0x00029c00016a7983 */ /* 0x0013620000300800 */
[----:B------:R-:W-:-:S03]  /*9a40*/  PRMT R88, RZ, 0x7610, R88 ;  /* 0x00007610ff587816 */ /* 0x000fc60000000058 */
[----:B------:R1:W5:Y:S04]  /*9a50*/  LDL.LU R107, [R1+0x298] ;  /* 0x00029800016b7983 */ /* 0x0003680000300800 */
[----:B------:R0:W-:Y:S01]  /*9a60*/  STS.U16 [R108+UR9+0xaf80], R2 ;  /* 0x00af80026c007988 */ /* 0x0001e20008000409 */
[----:B--2---:R-:W-:Y:S01]  /*9a70*/  IMAD.WIDE R150, R250, 0x2, R150 ;  /* 0x00000002fa967825 */ /* 0x004fe200078e0296 */
[----:B------:R-:W-:-:S03]  /*9a80*/  PRMT R89, RZ, 0x7610, R89 ;  /* 0x00007610ff597816 */ /* 0x000fc60000000059 */
[C---:B------:R-:W-:Y:S01]  /*9a90*/  IMAD.WIDE R146, R250.reuse, 0x2, R146 ;  /* 0x00000002fa927825 */ /* 0x040fe200078e0292 */
[----:B------:R-:W-:Y:S01]  /*9aa0*/  PRMT R98, RZ, 0x7610, R98 ;  /* 0x00007610ff627816 */ /* 0x000fe20000000062 */
[----:B------:R-:W2:Y:S04]  /*9ab0*/  @!P2 LDG.E.U16 R88, desc[UR22][R150.64] ;  /* 0x000000169658a981 */ /* 0x000ea8000c1e1500 */
[----:B0-----:R1:W5:Y:S01]  /*9ac0*/  LDL.LU R108, [R1+0x294] ;  /* 0x00029400016c7983 */ /* 0x0013620000300800 */
[----:B------:R-:W-:-:S03]  /*9ad0*/  IMAD.WIDE R154, R250, 0x2, R154 ;  /* 0x00000002fa9a7825 */ /* 0x000fc600078e029a */
[----:B------:R-:W2:Y:S01]  /*9ae0*/  LDL.LU R2, [R1+0x290] ;  /* 0x0002900001027983 */ /* 0x000ea20000300800 */
[C---:B------:R-:W-:Y:S01]  /*9af0*/  IMAD.WIDE R158, R250.reuse, 0x2, R158 ;  /* 0x00000002fa9e7825 */ /* 0x040fe200078e029e */
[----:B------:R-:W-:Y:S02]  /*9b00*/  PRMT R99, RZ, 0x7610, R99 ;  /* 0x00007610ff637816 */ /* 0x000fe40000000063 */
[----:B------:R-:W-:Y:S01]  /*9b10*/  PRMT R100, RZ, 0x7610, R100 ;  /* 0x00007610ff647816 */ /* 0x000fe20000000064 */
[C---:B------:R-:W-:Y:S01]  /*9b20*/  IMAD.WIDE R162, R250.reuse, 0x2, R162 ;  /* 0x00000002faa27825 */ /* 0x040fe200078e02a2 */
[----:B------:R-:W-:Y:S01]  /*9b30*/  PRMT R101, RZ, 0x7610, R101 ;  /* 0x00007610ff657816 */ /* 0x000fe20000000065 */
[----:B------:R-:W2:Y:S01]  /*9b40*/  @!P2 LDG.E.U16 R87, desc[UR22][R146.64] ;  /* 0x000000169257a981 */ /* 0x000ea2000c1e1500 */
[----:B------:R-:W-:Y:S01]  /*9b50*/  PRMT R110, RZ, 0x7610, R110 ;  /* 0x00007610ff6e7816 */ /* 0x000fe2000000006e */
[C---:B------:R-:W-:Y:S01]  /*9b60*/  IMAD.WIDE R166, R250.reuse, 0x2, R166 ;  /* 0x00000002faa67825 */ /* 0x040fe200078e02a6 */
[----:B------:R-:W-:Y:S01]  /*9b70*/  PRMT R111, RZ, 0x7610, R111 ;  /* 0x00007610ff6f7816 */ /* 0x000fe2000000006f */
[----:B------:R-:W2:Y:S02]  /*9b80*/  @!P2 LDG.E.U16 R89, desc[UR22][R154.64] ;  /* 0x000000169a59a981 */ /* 0x000ea4000c1e1500 */
[C---:B---3--:R-:W-:Y:S01]  /*9b90*/  IMAD.WIDE R142, R250.reuse, 0x2, R142 ;  /* 0x00000002fa8e7825 */ /* 0x048fe200078e028e */
[----:B------:R-:W-:Y:S01]  /*9ba0*/  PRMT R112, RZ, 0x7610, R112 ;  /* 0x00007610ff707816 */ /* 0x000fe20000000070 */
[----:B------:R-:W3:Y:S02]  /*9bb0*/  @!P2 LDG.E.U16 R98, desc[UR22][R158.64] ;  /* 0x000000169e62a981 */ /* 0x000ee4000c1e1500 */
[----:B------:R-:W-:-:S02]  /*9bc0*/  IMAD.WIDE R170, R250, 0x2, R170 ;  /* 0x00000002faaa7825 */ /* 0x000fc400078e02aa */
[----:B------:R-:W3:Y:S02]  /*9bd0*/  @!P2 LDG.E.U16 R86, desc[UR22][R142.64] ;  /* 0x000000168e56a981 */ /* 0x000ee4000c1e1500 */
[C---:B------:R-:W-:Y:S01]  /*9be0*/  IMAD.WIDE R174, R250.reuse, 0x2, R174 ;  /* 0x00000002faae7825 */ /* 0x040fe200078e02ae */
[----:B------:R-:W-:Y:S01]  /*9bf0*/  PRMT R113, RZ, 0x7610, R113 ;  /* 0x00007610ff717816 */ /* 0x000fe20000000071 */
        /* <DEDUP_REMOVED lines=13> */
[C---:B----4-:R-:W-:Y:S01]  /*9cd0*/  IMAD.WIDE R138, R250.reuse, 0x2, R138 ;  /* 0x00000002fa8a7825 */ /* 0x050fe200078e028a */
[----:B------:R-:W-:Y:S01]  /*9ce0*/  PRMT R44, RZ, 0x7610, R44 ;  /* 0x00007610ff2c7816 */ /* 0x000fe2000000002c */
[----:B------:R-:W4:Y:S04]  /*9cf0*/  @!P2 LDG.E.U16 R112, desc[UR22][R182.64] ;  /* 0x00000016b670a981 */ /* 0x000f28000c1e1500 */
[----:B------:R-:W4:Y:S01]  /*9d00*/  @!P2 LDG.E.U16 R75, desc[UR22][R138.64] ;  /* 0x000000168a4ba981 */ /* 0x000f22000c1e1500 */
[----:B------:R-:W-:Y:S01]  /*9d10*/  IMAD.WIDE R194, R250, 0x2, R194 ;  /* 0x00000002fac27825 */ /* 0x000fe200078e02c2 */
[----:B------:R-:W-:-:S02]  /*9d20*/  PRMT R45, RZ, 0x7610, R45 ;  /* 0x00007610ff2d7816 */ /* 0x000fc4000000002d */
[----:B------:R-:W4:Y:S01]  /*9d30*/  @!P2 LDG.E.U16 R113, desc[UR22][R186.64] ;  /* 0x00000016ba71a981 */ /* 0x000f22000c1e1500 */
[C---:B------:R-:W-:Y:S01]  /*9d40*/  IMAD.WIDE R198, R250.reuse, 0x2, R198 ;  /* 0x00000002fac67825 */ /* 0x040fe200078e02c6 */
[----:B------:R-:W-:Y:S02]  /*9d50*/  PRMT R46, RZ, 0x7610, R46 ;  /* 0x00007610ff2e7816 */ /* 0x000fe4000000002e */
[----:B------:R-:W4:Y:S01]  /*9d60*/  @!P2 LDG.E.U16 R28, desc[UR22][R190.64] ;  /* 0x00000016be1ca981 */ /* 0x000f22000c1e1500 */
[C---:B------:R-:W-:Y:S01]  /*9d70*/  IMAD.WIDE R202, R250.reuse, 0x2, R202 ;  /* 0x00000002faca7825 */ /* 0x040fe200078e02ca */
[----:B------:R-:W-:Y:S02]  /*9d80*/  PRMT R47, RZ, 0x7610, R47 ;  /* 0x00007610ff2f7816 */ /* 0x000fe4000000002f */
[----:B------:R-:W4:Y:S01]  /*9d90*/  @!P2 LDG.E.U16 R29, desc[UR22][R194.64] ;  /* 0x00000016c21da981 */ /* 0x000f22000c1e1500 */
[----:B------:R-:W-:Y:S01]  /*9da0*/  IMAD.WIDE R206, R250, 0x2, R206 ;  /* 0x00000002face7825 */ /* 0x000fe200078e02ce */
[----:B------:R-:W-:-:S03]  /*9db0*/  PRMT R60, RZ, 0x7610, R60 ;  /* 0x00007610ff3c7816 */ /* 0x000fc6000000003c */
[C---:B------:R-:W-:Y:S01]  /*9dc0*/  IMAD.WIDE R210, R250.reuse, 0x2, R210 ;  /* 0x00000002fad27825 */ /* 0x040fe200078e02d2 */
[----:B------:R-:W-:Y:S01]  /*9dd0*/  PRMT R121, RZ, 0x7610, R121 ;  /* 0x00007610ff797816 */ /* 0x000fe20000000079 */
[----:B------:R-:W4:Y:S02]  /*9de0*/  @!P2 LDG.E.U16 R30, desc[UR22][R198.64] ;  /* 0x00000016c61ea981 */ /* 0x000f24000c1e1500 */
[C---:B------:R-:W-:Y:S01]  /*9df0*/  IMAD.WIDE R214, R250.reuse, 0x2, R214 ;  /* 0x00000002fad67825 */ /* 0x040fe200078e02d6 */
[----:B------:R-:W-:Y:S01]  /*9e00*/  PRMT R61, RZ, 0x7610, R61 ;  /* 0x00007610ff3d7816 */ /* 0x000fe2000000003d */
[----:B------:R-:W4:Y:S02]  /*9e10*/  @!P2 LDG.E.U16 R31, desc[UR22][R202.64] ;  /* 0x00000016ca1fa981 */ /* 0x000f24000c1e1500 */
[C---:B------:R-:W-:Y:S01]  /*9e20*/  IMAD.WIDE R134, R250.reuse, 0x2, R134 ;  /* 0x00000002fa867825 */ /* 0x040fe200078e0286 */
        /* <DEDUP_REMOVED lines=21> */
[----:B------:R-:W-:-:S04]  /*9f80*/  IMAD.WIDE R130, R250, 0x2, R130 ;  /* 0x00000002fa827825 */ /* 0x000fc800078e0282 */
[C---:B------:R-:W-:Y:S01]  /*9f90*/  IMAD.WIDE R242, R250.reuse, 0x2, R242 ;  /* 0x00000002faf27825 */ /* 0x040fe200078e02f2 */
[----:B------:R-:W4:Y:S03]  /*9fa0*/  @!P2 LDG.E.U16 R73, desc[UR22][R130.64] ;  /* 0x000000168249a981 */ /* 0x000f26000c1e1500 */
[C---:B------:R-:W-:Y:S01]  /*9fb0*/  IMAD.WIDE R246, R250.reuse, 0x2, R246 ;  /* 0x00000002faf67825 */ /* 0x040fe200078e02f6 */
[----:B------:R-:W4:Y:S01]  /*9fc0*/  @!P2 LDG.E.U16 R62, desc[UR22][R230.64] ;  /* 0x00000016e63ea981 */ /* 0x000f22000c1e1500 */
[----:B------:R-:W-:Y:S02]  /*9fd0*/  PRMT R91, RZ, 0x7610, R91 ;  /* 0x00007610ff5b7816 */ /* 0x000fe4000000005b */
[----:B------:R-:W-:Y:S01]  /*9fe0*/  IMAD.WIDE R128, R250, 0x2, R128 ;  /* 0x00000002fa807825 */ /* 0x000fe200078e0280 */
[----:B------:R-:W4:Y:S01]  /*9ff0*/  @!P2 LDG.E.U16 R63, desc[UR22][R238.64] ;  /* 0x00000016ee3fa981 */ /* 0x000f22000c1e1500 */
[----:B------:R-:W-:-:S02]  /*a000*/  PRMT R92, RZ, 0x7610, R92 ;  /* 0x00007610ff5c7816 */ /* 0x000fc4000000005c */
[C---:B------:R-:W-:Y:S01]  /*a010*/  IMAD.WIDE R132, R250.reuse, 0x2, R132 ;  /* 0x00000002fa847825 */ /* 0x040fe200078e0284 */
[----:B------:R-:W4:Y:S01]  /*a020*/  @!P2 LDG.E.U16 R76, desc[UR22][R242.64] ;  /* 0x00000016f24ca981 */ /* 0x000f22000c1e1500 */
[----:B------:R-:W-:Y:S02]  /*a030*/  PRMT R93, RZ, 0x7610, R93 ;  /* 0x00007610ff5d7816 */ /* 0x000fe4000000005d */
[C---:B------:R-:W-:Y:S01]  /*a040*/  IMAD.WIDE R136, R250.reuse, 0x2, R136 ;  /* 0x00000002fa887825 */ /* 0x040fe200078e0288 */
[----:B------:R-:W4:Y:S01]  /*a050*/  @!P2 LDG.E.U16 R77, desc[UR22][R246.64] ;  /* 0x00000016f64da981 */ /* 0x000f22000c1e1500 */
[----:B------:R-:W-:Y:S02]  /*a060*/  PRMT R102, RZ, 0x7610, R102 ;  /* 0x00007610ff667816 */ /* 0x000fe40000000066 */
        /* <DEDUP_REMOVED lines=18> */
[----:B------:R-:W4:Y:S04]  /*a190*/  @!P2 LDG.E.U16 R102, desc[UR22][R148.64] ;  /* 0x000000169466a981 */ /* 0x000f28000c1e1500 */
[----:B------:R-:W4:Y:S01]  /*a1a0*/  @!P2 LDG.E.U16 R78, desc[UR22][R124.64] ;  /* 0x000000167c4ea981 */ /* 0x000f22000c1e1500 */
[C---:B------:R-:W-:Y:S01]  /*a1b0*/  IMAD.WIDE R122, R250.reuse, 0x2, R122 ;  /* 0x00000002fa7a7825 */ /* 0x040fe200078e027a */
[----:B------:R-:W-:Y:S02]  /*a1c0*/  PRMT R117, RZ, 0x7610, R117 ;  /* 0x00007610ff757816 */ /* 0x000fe40000000075 */
[----:B------:R-:W4:Y:S04]  /*a1d0*/  @!P2 LDG.E.U16 R103, desc[UR22][R152.64] ;  /* 0x000000169867a981 */ /* 0x000f28000c1e1500 */
[----:B------:R-:W4:Y:S01]  /*a1e0*/  @!P2 LDG.E.U16 R109, desc[UR22][R122.64] ;  /* 0x000000167a6da981 */ /* 0x000f22000c1e1500 */
[----:B------:R-:W-:-:S04]  /*a1f0*/  IMAD.WIDE R156, R250, 0x2, R156 ;  /* 0x00000002fa9c7825 */ /* 0x000fc800078e029c */
[C---:B------:R-:W-:Y:S01]  /*a200*/  IMAD.WIDE R160, R250.reuse, 0x2, R160 ;  /* 0x00000002faa07825 */ /* 0x040fe200078e02a0 */
[----:B------:R-:W4:Y:S03]  /*a210*/  @!P2 LDG.E.U16 R104, desc[UR22][R156.64] ;  /* 0x000000169c68a981 */ /* 0x000f26000c1e1500 */
        /* <DEDUP_REMOVED lines=54> */
[----:B------:R-:W-:-:S02]  /*a580*/  IMAD.WIDE R236, R250, 0x2, R236 ;  /* 0x00000002faec7825 */ /* 0x000fc400078e02ec */
[----:B------:R-:W4:Y:S02]  /*a590*/  @!P2 LDG.E.U16 R81, desc[UR22][R232.64] ;  /* 0x00000016e851a981 */ /* 0x000f24000c1e1500 */
[C---:B------:R-:W-:Y:S02]  /*a5a0*/  IMAD.WIDE R240, R250.reuse, 0x2, R240 ;  /* 0x00000002faf07825 */ /* 0x040fe400078e02f0 */
[----:B------:R-:W4:Y:S02]  /*a5b0*/  @!P2 LDG.E.U16 R118, desc[UR22][R236.64] ;  /* 0x00000016ec76a981 */ /* 0x000f24000c1e1500 */
[C---:B------:R-:W-:Y:S02]  /*a5c0*/  IMAD.WIDE R244, R250.reuse, 0x2, R244 ;  /* 0x00000002faf47825 */ /* 0x040fe400078e02f4 */
[----:B------:R-:W4:Y:S02]  /*a5d0*/  @!P2 LDG.E.U16 R119, desc[UR22][R240.64] ;  /* 0x00000016f077a981 */ /* 0x000f24000c1e1500 */
[----:B------:R-:W-:-:S02]  /*a5e0*/  IMAD.WIDE R248, R250, 0x2, R248 ;  /* 0x00000002faf87825 */ /* 0x000fc400078e02f8 */
[----:B------:R-:W4:Y:S04]  /*a5f0*/  @!P2 LDG.E.U16 R120, desc[UR22][R244.64] ;  /* 0x00000016f478a981 */ /* 0x000f28000c1e1500 */
[----:B------:R-:W4:Y:S04]  /*a600*/  @!P2 LDG.E.U16 R252, desc[UR22][R248.64] ;  /* 0x00000016f8fca981 */ /* 0x000f28000c1e1500 */
[----:B--2---:R-:W-:Y:S04]  /*a610*/  STS.U16 [R2+UR9+0xce00], R88 ;  /* 0x00ce005802007988 */ /* 0x004fe80008000409 */
[----:B------:R-:W-:Y:S04]  /*a620*/  STS.U16 [R2+UR9+0xcc00], R87 ;  /* 0x00cc005702007988 */ /* 0x000fe80008000409 */
[----:B------:R-:W-:Y:S04]  /*a630*/  STS.U16 [R2+UR9+0xd000], R89 ;  /* 0x00d0005902007988 */ /* 0x000fe80008000409 */
[----:B---3--:R-:W-:Y:S04]  /*a640*/  STS.U16 [R2+UR9+0xd200], R98 ;  /* 0x00d2006202007988 */ /* 0x008fe80008000409 */
[----:B------:R-:W-:Y:S04]  /*a650*/  STS.U16 [R2+UR9+0xca00], R86 ;  /* 0x00ca005602007988 */ /* 0x000fe80008000409 */
[----:B------:R-:W-:Y:S04]  /*a660*/  STS.U16 [R2+UR9+0xd400], R99 ;  /* 0x00d4006302007988 */ /* 0x000fe80008000409 */
[----:B------:R-:W-:Y:S04]  /*a670*/  STS.U16 [R2+UR9+0xd600], R100 ;  /* 0x00d6006402007988 */ /* 0x000fe80008000409 */
[----:B------:R-:W-:Y:S04]  /*a680*/  STS.U16 [R2+UR9+0xd800], R101 ;  /* 0x00d8006502007988 */ /* 0x000fe80008000409 */
[----:B------:R-:W-:Y:S04]  /*a690*/  STS.U16 [R2+UR9+0xda00], R110 ;  /* 0x00da006e02007988 */ /* 0x000fe80008000409 */
[----:B----4-:R-:W-:Y:S04]  /*a6a0*/  STS.U16 [R2+UR9+0xc800], R75 ;  /* 0x00c8004b02007988 */ /* 0x010fe80008000409 */
        /* <DEDUP_REMOVED lines=14> */
[----:B0-----:R1:W5:Y:S04]  /*a790*/  LDL.LU R109, [R1+0x28c] ;  /* 0x00028c00016d7983 */ /* 0x0013680000300800 */
[----:B------:R1:W5:Y:S04]  /*a7a0*/  LDL.LU R72, [R1+0x288] ;  /* 0x0002880001487983 */ /* 0x0003680000300800 */
        /* <DEDUP_REMOVED lines=22> */
[----:B------:R0:W-:Y:S04]  /*a910*/  STS.U16 [R2+UR9+0xf000], R47 ;  /* 0x00f0002f02007988 */ /* 0x0001e80008000409 */
[----:B------:R2:W-:Y:S04]  /*a920*/  STS.U16 [R2+UR9+0xf200], R60 ;  /* 0x00f2003c02007988 */ /* 0x0005e80008000409 */
[----:B------:R3:W-:Y:S04]  /*a930*/  STS.U16 [R2+UR9+0xf800], R121 ;  /* 0x00f8007902007988 */ /* 0x0007e80008000409 */
[----:B0-----:R1:W5:Y:S04]  /*a940*/  LDL.LU R47, [R1+0x22c] ;  /* 0x00022c00012f7983 */ /* 0x0013680000300800 */
[----:B--2---:R1:W5:Y:S01]  /*a950*/  LDL.LU R60, [R1+0x228] ;  /* 0x00022800013c7983 */ /* 0x0043620000300800 */
[----:B---3--:R-:W-:-:S03]  /*a960*/  LOP3.LUT R121, R2, 0x20, RZ, 0x3c, !PT ;  /* 0x0000002002797812 */ /* 0x008fc600078e3cff */
[----:B------:R0:W-:Y:S04]  /*a970*/  STS.U16 [R2+UR9+0xf400], R61 ;  /* 0x00f4003d02007988 */ /* 0x0001e80008000409 */
[----:B------:R2:W-:Y:S04]  /*a980*/  STS.U16 [R2+UR9+0xf600], R62 ;  /* 0x00f6003e02007988 */ /* 0x0005e80008000409 */
[----:B------:R3:W-:Y:S04]  /*a990*/  STS.U16 [R2+UR9+0xfa00], R63 ;  /* 0x00fa003f02007988 */ /* 0x0007e80008000409 */
[----:B0-----:R1:W5:Y:S04]  /*a9a0*/  LDL.LU R61, [R1+0x224] ;  /* 0x00022400013d7983 */ /* 0x0013680000300800 */
[----:B--2---:R1:W5:Y:S04]  /*a9b0*/  LDL.LU R62, [R1+0x220] ;  /* 0x00022000013e7983 */ /* 0x0043680000300800 */
[----:B---3--:R1:W5:Y:S04]  /*a9c0*/  LDL.LU R63, [R1+0x21c] ;  /* 0x00021c00013f7983 */ /* 0x0083680000300800 */
        /* <DEDUP_REMOVED lines=66> */
[----:B------:R0:W-:Y:S01]  /*adf0*/  STS.U16 [R121+UR9+0xff00], R252 ;  /* 0x00ff00fc79007988 */ /* 0x0001e20008000409 */
[----:B------:R2:W-:Y:S06]  /*ae00*/  MEMBAR.ALL.CTA ;  /* 0x0000000000007992 */ /* 0x0005ec0000008000 */
[----:B--2---:R-:W2:Y:S04]  /*ae10*/  FENCE.VIEW.ASYNC.S ;  /* 0x00000000000073c6 */ /* 0x004ea80000000000 */
[----:B0-----:R1:W5:Y:S04]  /*ae20*/  LDL.LU R121, [R1+0x194] ;  /* 0x0001940001797983 */ /* 0x0013680000300800 */
[----:B------:R1:W5:Y:S01]  /*ae30*/  LDL.LU R252, [R1+0x190] ;  /* 0x0001900001fc7983 */ /* 0x0003620000300800 */
[----:B------:R-:W-:-:S04]  /*ae40*/  ULEA UR11, UR24, UR9, 0x3 ;  /* 0x00000009180b7291 */ /* 0x000fc8000f8e18ff */
[----:B------:R-:W-:Y:S01]  /*ae50*/  UIADD3 UR11, UPT, UPT, UR11, 0x10000, URZ ;  /* 0x000100000b0b7890 */ /* 0x000fe2000fffe0ff */
[----:B--2---:R-:W-:Y:S06]  /*ae60*/  BAR.SYNC.DEFER_BLOCKING 0x0 ;  /* 0x0000000000007b1d */ /* 0x004fec0000010000 */
[----:B------:R-:W-:Y:S05]  /*ae70*/  @P0 BRA `(.L_x_9) ;  /* 0x0000000000500947 */ /* 0x000fea0003800000 */
[----:B------:R-:W-:Y:S02]  /*ae80*/  UIADD3 UR25, UPT, UPT, UR8, 0x100, URZ ;  /* 0x0000010008197890 */ /* 0x000fe4000fffe0ff */
[----:B------:R-:W-:Y:S01]  /*ae90*/  UIADD3 UR34, UPT, UPT, UR8, 0x100, URZ ;  /* 0x0000010008227890 */ /* 0x000fe2000fffe0ff */
        /* <DEDUP_REMOVED lines=9> */
[----:B------:R0:W-:Y:S01]  /*af30*/  UTCHMMA gdesc[UR16], gdesc[UR12], tmem[UR8], tmem[UR20], idesc[UR21], UPT ;  /* 0x00ff140c100075ea */ /* 0x0001e2000b800008 */
[----:B------:R-:W-:Y:S01]  /*af40*/  UMOV UR36, 0x0 ;  /* 0x0000000000247882 */ /* 0x000fe20000000000 */
[----:B------:R-:W-:Y:S01]  /*af50*/  UMOV UR37, 0x8408010 ;  /* 0x0840801000257882 */ /* 0x000fe20000000000 */
[----:B------:R0:W-:Y:S01]  /*af60*/  UTCHMMA gdesc[UR18], gdesc[UR14], tmem[UR8], tmem[UR30], idesc[UR31], UPT ;  /* 0x00ff1e0e120075ea */ /* 0x0001e2000b800008 */
[----:B------:R-:W-:Y:S01]  /*af70*/  UMOV UR4, UR6 ;  /* 0x0000000600047c82 */ /* 0x000fe20008000000 */
[----:B------:R0:W-:Y:S01]  /*af80*/  UTCHMMA gdesc[UR26], gdesc[UR12], tmem[UR25], tmem[UR32], idesc[UR33], UPT ;  /* 0x00ff200c1a0075ea */ /* 0x0001e2000b800019 */
[----:B------:R0:W-:Y:S01]  /*af90*/  UTCHMMA gdesc[UR28], gdesc[UR14], tmem[UR34], tmem[UR36], idesc[UR37], UPT ;  /* 0x00ff240e1c0075ea */ /* 0x0001e2000b800022 */
[----:B------:R0:W-:Y:S01]  /*afa0*/  UTCBAR [UR4], URZ ;  /* 0x000000ff040073e9 */ /* 0x0001e200080000ff */
[----:B------:R-:W-:Y:S01]  /*afb0*/  NOP ;  /* 0x0000000000007918 */ /* 0x000fe20000000000 */
.L_x_9:
[----:B------:R2:W-:Y:S04]  /*afc0*/  STL [R1+0x190], R2 ;  /* 0x0001900201007387 */ /* 0x0005e80000100800 */
[----:B--2---:R-:W2:Y:S01]  /*afd0*/  LDL.LU R2, [R1+0xd0] ;  /* 0x0000d00001027983 */ /* 0x004ea20000300800 */
[----:B------:R-:W-:-:S04]  /*afe0*/  UIADD3 UR24, UPT, UPT, UR24, 0x1, URZ ;  /* 0x0000000118187890 */ /* 0x000fc8000fffe0ff */
[----:B------:R-:W-:-:S04]  /*aff0*/  UISETP.GT.AND UP1, UPT, UR24, 0x1, UPT ;  /* 0x000000011800788c */ /* 0x000fc8000bf24270 */
[----:B0-----:R-:W-:Y:S02]  /*b000*/  USEL UR4, URZ, 0x1, !UP1 ;  /* 0x00000001ff047887 */ /* 0x001fe4000c800000 */
[----:B------:R-:W-:Y:S01]  /*b010*/  USEL UR24, UR24, URZ, !UP1 ;  /* 0x000000ff18187287 */ /* 0x000fe2000c800000 */
[----:B--2---:R-:W-:-:S05]  /*b020*/  VIADD R2, R2, 0xffffffff ;  /* 0xffffffff02027836 */ /* 0x004fca0000000000 */
[----:B------:R0:W-:Y:S01]  /*b030*/  STL [R1+0xd0], R2 ;  /* 0x0000d00201007387 */ /* 0x0001e20000100800 */
[----:B------:R-:W-:-:S03]  /*b040*/  ISETP.NE.U32.AND P2, PT, R2, RZ, PT ;  /* 0x000000ff0200720c */ /* 0x000fc60003f45070 */
[----:B0-----:R2:W5:Y:S01]  /*b050*/  LDL.LU R2, [R1+0x190] ;  /* 0x0001900001027983 */ /* 0x0015620000300800 */
[----:B------:R-:W-:Y:S01]  /*b060*/  ULOP3.LUT UR6, UR5, UR4, URZ, 0x3c, !UPT ;  /* 0x0000000405067292 */ /* 0x000fe2000f8e3cff */
[----:B------:R-:W-:Y:S02]  /*b070*/  VIADD R0, R0, 0xffffffe0 ;  /* 0xffffffe000007836 */ /* 0x000fe40000000000 */
[----:B------:R-:W-:-:S04]  /*b080*/  UMOV UR4, UR5 ;  /* 0x0000000500047c82 */ /* 0x000fc80008000000 */
[----:B------:R-:W-:Y:S02]  /*b090*/  UMOV UR5, UR6 ;  /* 0x0000000600057c82 */ /* 0x000fe40008000000 */
[----:B--2---:R-:W-:Y:S05]  /*b0a0*/  @P2 BRA `(.L_x_10) ;  /* 0xffffffc800402947 */ /* 0x004fea000383ffff */
.L_x_7:
[----:B------:R-:W2:Y:S02]  /*b0b0*/  LDL.LU R250, [R1+0x110] ;  /* 0x0001100001fa7983 */ /* 0x000ea40000300800 */
[----:B--2---:R-:W-:-:S13]  /*b0c0*/  ISETP.GE.AND P0, PT, R250, 0x20, PT ;  /* 0x00000020fa00780c */ /* 0x004fda0003f06270 */
[----:B------:R-:W-:Y:S05]  /*b0d0*/  @!P0 BRA `(.L_x_11) ;  /* 0x0000000000108947 */ /* 0x000fea0003800000 */
[----:B------:R-:W-:-:S06]  /*b0e0*/  USHF.L.U32 UR4, UR4, 0x1f, URZ ;  /* 0x0000001f04047899 */ /* 0x000fcc00080006ff */
[----:B-----5:R-:W-:-:S04]  /*b0f0*/  IMAD.U32 R0, RZ, RZ, UR4 ;  /* 0x00000004ff007e24 */ /* 0x020fc8000f8e00ff */
[----:B------:R-:W0:Y:S02]  /*b100*/  SYNCS.PHASECHK.TRANS64.TRYWAIT P0, [UR11], R0 ;  /* 0x00000000ff0075a7 */ /* 0x000e24000800110b */
[----:B0-----:R-:W-:Y:S05]  /*b110*/  @!P0 BRA `(.L_x_12) ;  /* 0x00000110009c8947 */ /* 0x001fea0003800000 */
.L_x_11:
[----:B------:R-:W-:Y:S06]  /*b120*/  BAR.SYNC.DEFER_BLOCKING 0x0 ;  /* 0x0000000000007b1d */ /* 0x000fec0000010000 */
[----:B------:R-:W0:Y:S01]  /*b130*/  LDCU.128 UR12, c[0x0][0x390] ;  /* 0x00007200ff0c77ac */ /* 0x000e220008000c00 */
[----:B------:R2:W-:Y:S01]  /*b140*/  STL [R1+0x3dc], R212 ;  /* 0x0003dcd401007387 */ /* 0x0005e20000100800 */
[----:B------:R-:W3:Y:S03]  /*b150*/  LDCU.64 UR32, c[0x0][0x398] ;  /* 0x00007300ff2077ac */ /* 0x000ee60008000a00 */
[----:B------:R4:W-:Y:S01]  /*b160*/  STL [R1+0x3d8], R210 ;  /* 0x0003d8d201007387 */ /* 0x0009e20000100800 */
[----:B------:R-:W1:Y:S03]  /*b170*/  LDCU UR30, c[0x0][0x3b8] ;  /* 0x00007700ff1e77ac */ /* 0x000e660008000800 */
[----:B------:R0:W-:Y:S01]  /*b180*/  STL [R1+0x3d4], R209 ;  /* 0x0003d4d101007387 */ /* 0x0001e20000100800 */
[----:B------:R-:W0:Y:S03]  /*b190*/  LDCU.64 UR4, c[0x0][0x398] ;  /* 0x00007300ff0477ac */ /* 0x000e260008000a00 */
[----:B------:R0:W-:Y:S01]  /*b1a0*/  STL [R1+0x3d0], R208 ;  /* 0x0003d0d001007387 */ /* 0x0001e20000100800 */
[----:B------:R-:W0:Y:S03]  /*b1b0*/  LDCU UR6, c[0x0][0x39c] ;  /* 0x00007380ff0677ac */ /* 0x000e260008000800 */
[----:B------:R0:W-:Y:S01]  /*b1c0*/  STL [R1+0x3cc], R207 ;  /* 0x0003cccf01007387 */ /* 0x0001e20000100800 */
[----:B------:R-:W0:Y:S01]  /*b1d0*/  @!P1 SYNCS.CCTL.IV [UR9+0x10000] ;  /* 0x01000000ff0099b1 */ /* 0x000e220008000009 */
[----:B------:R-:W0:Y:S02]  /*b1e0*/  LDCU.64 UR26, c[0x0][0x398] ;  /* 0x00007300ff1a77ac */ /* 0x000e240008000a00 */
[----:B------:R0:W-:Y:S01]  /*b1f0*/  STL [R1+0x3c8], R206 ;  /* 0x0003c8ce01007387 */ /* 0x0001e20000100800 */
[----:B------:R-:W0:Y:S03]  /*b200*/  LDCU.64 UR20, c[0x0][0x398] ;  /* 0x00007300ff1477ac */ /* 0x000e260008000a00 */
        /* <DEDUP_REMOVED lines=9> */
[----:B------:R-:W1:Y:S03]  /*b2a0*/  LDCU UR44, c[0x0][0x398] ;  /* 0x00007300ff2c77ac */ /* 0x000e660008000800 */
[----:B------:R0:W-:Y:S01]  /*b2b0*/  STL [R1+0x3b0], R200 ;  /* 0x0003b0c801007387 */ /* 0x0001e20000100800 */
[----:B------:R-:W1:Y:S03]  /*b2c0*/  LDCU UR38, c[0x0][0x398] ;  /* 0x00007300ff2677ac */ /* 0x000e660008000800 */
[----:B------:R0:W-:Y:S01]  /*b2d0*/  STL [R1+0x3ac], R199 ;  /* 0x0003acc701007387 */ /* 0x0001e20000100800 */
[----:B------:R-:W1:Y:S03]  /*b2e0*/  LDCU UR75, c[0x0][0x39c] ;  /* 0x00007380ff4b77ac */ /* 0x000e660008000800 */
[----:B------:R1:W-:Y:S01]  /*b2f0*/  STL [R1+0x3a8], R198 ;  /* 0x0003a8c601007387 */ /* 0x0003e20000100800 */
[----:B------:R-:W1:Y:S03]  /*b300*/  LDCU UR68, c[0x0][0x398] ;  /* 0x00007300ff4477ac */ /* 0x000e660008000800 */
[----:B------:R1:W-:Y:S01]  /*b310*/  STL [R1+0x3a4], R197 ;  /* 0x0003a4c501007387 */ /* 0x0003e20000100800 */
[----:B------:R-:W1:Y:S01]  /*b320*/  LDCU UR34, c[0x0][0x398] ;  /* 0x00007300ff2277ac */ /* 0x000e620008000800 */
[----:B0-----:R-:W-:Y:S06]  /*b330*/  BAR.SYNC.DEFER_BLOCKING 0x0 ;  /* 0x0000000000007b1d */ /* 0x001fec0000010000 */
[----:B------:R-:W0:Y:S01]  /*b340*/  LDCU UR67, c[0x0][0x398] ;  /* 0x00007300ff4377ac */ /* 0x000e220008000800 */
[----:B------:R0:W-:Y:S01]  /*b350*/  STL [R1+0x3a0], R196 ;  /* 0x0003a0c401007387 */ /* 0x0001e20000100800 */
[----:B------:R-:W0:Y:S01]  /*b360*/  LDCU UR43, c[0x0][0x398] ;  /* 0x00007300ff2b77ac */ /* 0x000e220008000800 */
[----:B-----5:R-:W0:Y:S02]  /*b370*/  LDTM.x64 R20, tmem[UR10] ;  /* 0x0000000a001479ee */ /* 0x020e240008340000 */
[----:B------:R0:W-:Y:S01]  /*b380*/  STL [R1+0x39c], R3 ;  /* 0x00039c0301007387 */ /* 0x0001e20000100800 */
[----:B------:R-:W0:Y:S03]  /*b390*/  LDCU UR48, c[0x0][0x39c] ;  /* 0x00007380ff3077ac */ /* 0x000e260008000800 */
[----:B------:R0:W-:Y:S01]  /*b3a0*/  STL [R1+0x398], R2 ;  /* 0x0003980201007387 */ /* 0x0001e20000100800 */
[----:B------:R-:W1:Y:S03]  /*b3b0*/  LDCU UR52, c[0x0][0x39c] ;  /* 0x00007380ff3477ac */ /* 0x000e660008000800 */
[----:B------:R0:W-:Y:S01]  /*b3c0*/  STL [R1+0x394], R0 ;  /* 0x0003940001007387 */ /* 0x0001e20000100800 */
[----:B------:R-:W1:Y:S01]  /*b3d0*/  LDCU UR35, c[0x0][0x39c] ;  /* 0x00007380ff2377ac */ /* 0x000e620008000800 */
[----:B------:R-:W1:Y:S02]  /*b3e0*/  @!P1 SYNCS.CCTL.IV [UR9+0x10008] ;  /* 0x01000800ff0099b1 */ /* 0x000e640008000009 */
[----:B------:R-:W-:Y:S01]  /*b3f0*/  STL [R1+0x348], R251 ;  /* 0x000348fb01007387 */ /* 0x000fe20000100800 */
[----:B------:R-:W1:Y:S03]  /*b400*/  LDCU UR9, c[0x0][0x398] ;  /* 0x00007300ff0977ac */ /* 0x000e660008000800 */
[----:B------:R-:W-:Y:S01]  /*b410*/  STL [R1+0x344], R249 ;  /* 0x000344f901007387 */ /* 0x000fe20000100800 */
[----:B------:R-:W1:Y:S03]  /*b420*/  LDCU UR76, c[0x0][0x39c] ;  /* 0x00007380ff4c77ac */ /* 0x000e660008000800 */
[----:B------:R-:W-:Y:S01]  /*b430*/  STL [R1+0x340], R247 ;  /* 0x000340f701007387 */ /* 0x000fe20000100800 */
[----:B------:R-:W1:Y:S01]  /*b440*/  LDCU UR66, c[0x0][0x398] ;  /* 0x00007300ff4277ac */ /* 0x000e620008000800 */
[----:B0-----:R-:W-:-:S02]  /*b450*/  IMAD.MOV.U32 R16, RZ, RZ, R20 ;  /* 0x000000ffff107224 */ /* 0x001fc400078e0014 */
[----:B------:R-:W-:Y:S01]  /*b460*/  STL [R1+0x33c], R245 ;  /* 0x00033cf501007387 */ /* 0x000fe20000100800 */
[----:B------:R-:W-:Y:S01]  /*b470*/  IMAD.MOV.U32 R7, RZ, RZ, R28 ;  /* 0x000000ffff077224 */ /* 0x000fe200078e001c */
[----:B------:R-:W0:Y:S01]  /*b480*/  LDCU UR77, c[0x0][0x398] ;  /* 0x00007300ff4d77ac */ /* 0x000e220008000800 */
[----:B------:R-:W-:Y:S01]  /*b490*/  IMAD.MOV.U32 R6, RZ, RZ, R21 ;  /* 0x000000ffff067224 */ /* 0x000fe200078e0015 */
[----:B------:R-:W-:Y:S01]  /*b4a0*/  STL [R1+0x338], R243 ;  /* 0x000338f301007387 */ /* 0x000fe20000100800 */
[----:B--2---:R-:W-:Y:S01]  /*b4b0*/  IMAD.MOV.U32 R212, RZ, RZ, R83 ;  /* 0x000000ffffd47224 */ /* 0x004fe200078e0053 */
[----:B------:R-:W2:Y:S01]  /*b4c0*/  LDCU UR53, c[0x0][0x398] ;  /* 0x00007300ff3577ac */ /* 0x000ea20008000800 */
[----:B----4-:R-:W-:Y:S01]  /*b4d0*/  IMAD.MOV.U32 R210, RZ, RZ, R82 ;  /* 0x000000ffffd27224 */ /* 0x010fe200078e0052 */
[----:B------:R-:W-:Y:S01]  /*b4e0*/  STL [R1+0x334], R241 ;  /* 0x000334f101007387 */ /* 0x000fe20000100800 */
[----:B------:R-:W-:Y:S01]  /*b4f0*/  IMAD.MOV.U32 R209, RZ, RZ, R81 ;  /* 0x000000ffffd17224 */ /* 0x000fe200078e0051 */
[----:B------:R-:W4:Y:S01]  /*b500*/  LDCU UR59, c[0x0][0x39c] ;  /* 0x00007380ff3b77ac */ /* 0x000f220008000800 */
[----:B------:R-:W-:Y:S01]  /*b510*/  IMAD.MOV.U32 R208, RZ, RZ, R80 ;  /* 0x000000ffffd07224 */ /* 0x000fe200078e0050 */
[----:B------:R-:W-:Y:S01]  /*b520*/  STL [R1+0x330], R239 ;  /* 0x000330ef01007387 */ /* 0x000fe20000100800 */
[----:B------:R-:W-:Y:S01]  /*b530*/  IMAD.MOV.U32 R207, RZ, RZ, R79 ;  /* 0x000000ffffcf7224 */ /* 0x000fe200078e004f */
[----:B------:R-:W0:Y:S01]  /*b540*/  LDCU UR51, c[0x0][0x398] ;  /* 0x00007300ff3377ac */ /* 0x000e220008000800 */
        /* <DEDUP_REMOVED lines=16> */
[----:B-1----:R-:W-:Y:S01]  /*b650*/  IMAD.MOV.U32 R198, RZ, RZ, R57 ;  /* 0x000000ffffc67224 */ /* 0x002fe200078e0039 */
[----:B------:R-:W-:Y:S01]  /*b660*/  STL [R1+0x31c], R229 ;  /* 0x00031ce501007387 */ /* 0x000fe20000100800 */
[----:B------:R-:W-:Y:S01]  /*b670*/  IMAD.MOV.U32 R197, RZ, RZ, R56 ;  /* 0x000000ffffc57224 */ /* 0x000fe200078e0038 */
[----:B------:R-:W1:Y:S01]  /*b680*/  LDCU UR57, c[0x0][0x398] ;  /* 0x00007300ff3977ac */ /* 0x000e620008000800 */
[----:B------:R-:W-:Y:S01]  /*b690*/  IMAD.MOV.U32 R196, RZ, RZ, R55 ;  /* 0x000000ffffc47224 */ /* 0x000fe200078e0037 */
[----:B------:R-:W-:Y:S01]  /*b6a0*/  STL [R1+0x318], R227 ;  /* 0x000318e301007387 */ /* 0x000fe20000100800 */
[----:B------:R-:W-:Y:S01]  /*b6b0*/  IMAD.MOV.U32 R3, RZ, RZ, R54 ;  /* 0x000000ffff037224 */ /* 0x000fe200078e0036 */
[----:B------:R-:W0:Y:S01]  /*b6c0*/  LDCU UR31, c[0x0][0x398] ;  /* 0x00007300ff1f77ac */ /* 0x000e220008000800 */
[----:B------:R-:W-:Y:S01]  /*b6d0*/  IMAD.MOV.U32 R2, RZ, RZ, R53 ;  /* 0x000000ffff027224 */ /* 0x000fe200078e0035 */
[----:B------:R-:W-:Y:S01]  /*b6e0*/  STL [R1+0x314], R225 ;  /* 0x000314e101007387 */ /* 0x000fe20000100800 */
[----:B------:R-:W-:Y:S01]  /*b6f0*/  IMAD.MOV.U32 R0, RZ, RZ, R52 ;  /* 0x000000ffff007224 */ /* 0x000fe200078e0034 */
[----:B------:R-:W0:Y:S02]  /*b700*/  LDCU UR73, c[0x0][0x39c] ;  /* 0x00007380ff4977ac */ /* 0x000e240008000800 */
[----:B------:R-:W-:Y:S01]  /*b710*/  STL [R1+0x310], R223 ;  /* 0x000310df01007387 */ /* 0x000fe20000100800 */
[----:B------:R-:W0:Y:S03]  /*b720*/  LDCU UR64, c[0x0][0x398] ;  /* 0x00007300ff4077ac */ /* 0x000e260008000800 */
        /* <DEDUP_REMOVED lines=10> */
[----:B------:R-:W-:Y:S01]  /*b7d0*/  STL.64 [R1+0xb0], R22 ;  /* 0x0000b01601007387 */ /* 0x000fe20000100a00 */
[----:B------:R-:W0:Y:S03]  /*b7e0*/  LDCU UR49, c[0x0][0x398] ;  /* 0x00007300ff3177ac */ /* 0x000e260008000800 */
[----:B------:R-:W-:Y:S01]  /*b7f0*/  STL.64 [R1+0xb8], R24 ;  /* 0x0000b81801007387 */ /* 0x000fe20000100a00 */
[----:B------:R-:W0:Y:S03]  /*b800*/  LDCU UR41, c[0x0][0x39c] ;  /* 0x00007380ff2977ac */ /* 0x000e260008000800 */
[----:B------:R-:W-:Y:S01]  /*b810*/  STL.64 [R1+0xc0], R26 ;  /* 0x0000c01a01007387 */ /* 0x000fe20000100a00 */
        /* <DEDUP_REMOVED lines=27> */
[----:B------:R-:W-:Y:S04]  /*b9d0*/  STL.64 [R1+0x130], R62 ;  /* 0x0001303e01007387 */ /* 0x000fe80000100a00 */
[----:B------:R-:W-:Y:S04]  /*b9e0*/  STL.64 [R1+0x138], R64 ;  /* 0x0001384001007387 */ /* 0x000fe80000100a00 */
[----:B------:R-:W-:Y:S04]  /*b9f0*/  STL.64 [R1+0x140], R66 ;  /* 0x0001404201007387 */ /* 0x000fe80000100a00 */
[----:B------:R-:W-:Y:S04]  /*ba00*/  STL.64 [R1+0x148], R68 ;  /* 0x0001484401007387 */ /* 0x000fe80000100a00 */
[----:B------:R-:W-:Y:S04]  /*ba10*/  STL.64 [R1+0x150], R70 ;  /* 0x0001504601007387 */ /* 0x000fe80000100a00 */
[----:B------:R0:W-:Y:S02]  /*ba20*/  STL [R1+0x158], R72 ;  /* 0x0001584801007387 */ /* 0x0001e40000100800 */
[----:B0-----:R-:W0:Y:S01]  /*ba30*/  LDTM.x64 R20, tmem[UR10+0x40] ;  /* 0x0000400a001479ee */ /* 0x001e220008340000 */
[----:B------:R-:W-:Y:S01]  /*ba40*/  LDTM.x64 R132, tmem[UR10+0x80] ;  /* 0x0000800a008479ee */ /* 0x000fe20008340000 */
[----:B0-----:R-:W-:Y:S01]  /*ba50*/  STL.64 [R1+0x30], R32 ;  /* 0x0000302001007387 */ /* 0x001fe20000100a00 */
[----:B------:R-:W-:-:S02]  /*ba60*/  IMAD.MOV.U32 R19, RZ, RZ, R83 ;  /* 0x000000ffff137224 */ /* 0x000fc400078e0053 */
[----:B------:R-:W-:Y:S01]  /*ba70*/  IMAD.MOV.U32 R221, RZ, RZ, R38 ;  /* 0x000000ffffdd7224 */ /* 0x000fe200078e0026 */
[----:B------:R-:W-:Y:S01]  /*ba80*/  STL.64 [R1+0x38], R54 ;  /* 0x0000383601007387 */ /* 0x000fe20000100a00 */
[----:B------:R-:W-:Y:S02]  /*ba90*/  IMAD.MOV.U32 R223, RZ, RZ, R39 ;  /* 0x000000ffffdf7224 */ /* 0x000fe400078e0027 */
[----:B------:R-:W-:Y:S01]  /*baa0*/  IMAD.MOV.U32 R225, RZ, RZ, R40 ;  /* 0x000000ffffe17224 */ /* 0x000fe200078e0028 */
[----:B------:R-:W-:Y:S01]  /*bab0*/  STL.64 [R1+0x40], R56 ;  /* 0x0000403801007387 */ /* 0x000fe20000100a00 */
[----:B------:R-:W-:Y:S02]  /*bac0*/  IMAD.MOV.U32 R227, RZ, RZ, R41 ;  /* 0x000000ffffe37224 */ /* 0x000fe400078e0029 */
[----:B------:R-:W-:Y:S01]  /*bad0*/  IMAD.MOV.U32 R229, RZ, RZ, R42 ;  /* 0x000000ffffe57224 */ /* 0x000fe200078e002a */
[----:B------:R-:W-:Y:S01]  /*bae0*/  STL.64 [R1+0x48], R58 ;  /* 0x0000483a01007387 */ /* 0x000fe20000100a00 */
        /* <DEDUP_REMOVED lines=35> */
[----:B------:R0:W-:Y:S01]  /*bd20*/  STL [R1+0xa8], R82 ;  /* 0x0000a85201007387 */ /* 0x0001e20000100800 */
[----:B------:R-:W-:-:S02]  /*bd30*/  IMAD.MOV.U32 R217, RZ, RZ, R36 ;  /* 0x000000ffffd97224 */ /* 0x000fc400078e0024 */
[----:B------:R-:W-:Y:S01]  /*bd40*/  IMAD.MOV.U32 R211, RZ, RZ, R35 ;  /* 0x000000ffffd37224 */ /* 0x000fe200078e0023 */
[----:B------:R1:W-:Y:S01]  /*bd50*/  STL [R1+0x390], R221 ;  /* 0x000390dd01007387 */ /* 0x0003e20000100800 */
[----:B------:R-:W-:-:S03]  /*bd60*/  IMAD.MOV.U32 R252, RZ, RZ, R34 ;  /* 0x000000fffffc7224 */ /* 0x000fc600078e0022 */
[----:B------:R2:W-:Y:S01]  /*bd70*/  STL [R1+0x384], R223 ;  /* 0x000384df01007387 */ /* 0x0005e20000100800 */
[----:B0-----:R-:W0:Y:S03]  /*bd80*/  LDTM.x64 R68, tmem[UR10+0xc0] ;  /* 0x0000c00a004479ee */ /* 0x001e260008340000 */
[----:B------:R3:W-:Y:S01]  /*bd90*/  STL [R1+0x380], R225 ;  /* 0x000380e101007387 */ /* 0x0007e20000100800 */
[----:B-1----:R-:W-:-:S03]  /*bda0*/  IMAD.MOV.U32 R221, RZ, RZ, R19 ;  /* 0x000000ffffdd7224 */ /* 0x002fc600078e0013 */
[----:B------:R1:W-:Y:S01]  /*bdb0*/  STL [R1+0x37c], R227 ;  /* 0x00037ce301007387 */ /* 0x0003e20000100800 */
[----:B--2---:R-:W-:-:S03]  /*bdc0*/  IMAD.MOV.U32 R223, RZ, RZ, R18 ;  /* 0x000000ffffdf7224 */ /* 0x004fc600078e0012 */
[----:B------:R2:W-:Y:S01]  /*bdd0*/  STL [R1+0x378], R229 ;  /* 0x000378e501007387 */ /* 0x0005e20000100800 */
[----:B---3--:R-:W-:-:S03]  /*bde0*/  IMAD.MOV.U32 R225, RZ, RZ, R17 ;  /* 0x000000ffffe17224 */ /* 0x008fc600078e0011 */
        /* <DEDUP_REMOVED lines=22> */
[----:B0-----:R-:W-:Y:S01]  /*bf50*/  STL [R1+0x26c], R76 ;  /* 0x00026c4c01007387 */ /* 0x001fe20000100800 */
[----:B---3--:R-:W-:-:S03]  /*bf60*/  IMAD.MOV.U32 R249, RZ, RZ, R6 ;  /* 0x000000fffff97224 */ /* 0x008fc600078e0006 */
[----:B------:R-:W-:Y:S01]  /*bf70*/  STL [R1+0x268], R77 ;  /* 0x0002684d01007387 */ /* 0x000fe20000100800 */
[----:B-1----:R-:W-:-:S03]  /*bf80*/  IMAD.MOV.U32 R251, RZ, RZ, R5 ;  /* 0x000000fffffb7224 */ /* 0x002fc600078e0005 */
[----:B------:R-:W-:Y:S04]  /*bf90*/  STL [R1+0x264], R78 ;  /* 0x0002644e01007387 */ /* 0x000fe80000100800 */
        /* <DEDUP_REMOVED lines=24> */
[----:B------:R-:W-:Y:S01]  /*c120*/  STL [R1+0x200], R103 ;  /* 0x0002006701007387 */ /* 0x000fe20000100800 */
[----:B------:R-:W0:Y:S03]  /*c130*/  LDTM.x64 R4, tmem[UR10+0x100] ;  /* 0x0001000a000479ee */ /* 0x000e260008340000 */
[----:B------:R-:W-:Y:S04]  /*c140*/  STL [R1+0x1fc], R104 ;  /* 0x0001fc6801007387 */ /* 0x000fe80000100800 */
[----:B------:R-:W-:Y:S04]  /*c150*/  STL [R1+0x1f8], R105 ;  /* 0x0001f86901007387 */ /* 0x000fe80000100800 */
[----:B------:R-:W-:Y:S04]  /*c160*/  STL [R1+0x1f4], R106 ;  /* 0x0001f46a01007387 */ /* 0x000fe80000100800 */
[----:B------:R-:W-:Y:S04]  /*c170*/  STL [R1+0x1f0], R107 ;  /* 0x0001f06b01007387 */ /* 0x000fe80000100800 */
[----:B------:R-:W-:Y:S04]  /*c180*/  STL [R1+0x1ec], R108 ;  /* 0x0001ec6c01007387 */ /* 0x000fe80000100800 */
[----:B------:R-:W-:Y:S01]  /*c190*/  STL [R1+0x1e8], R109 ;  /* 0x0001e86d01007387 */ /* 0x000fe20000100800 */
[----:B0-----:R-:W-:-:S03]  /*c1a0*/  F2FP.F16.F32.PACK_AB R67, R67, R212 ;  /* 0x000000d44343723e */ /* 0x001fc600000000ff */
        /* <DEDUP_REMOVED lines=17> */
[----:B------:R-:W-:-:S03]  /*c2c0*/  F2FP.F16.F32.PACK_AB R66, R66, R210 ;  /* 0x000000d24242723e */ /* 0x000fc600000000ff */
[----:B------:R-:W-:Y:S04]  /*c2d0*/  STL [R1+0x1a0], R127 ;  /* 0x0001a07f01007387 */ /* 0x000fe80000100800 */
[----:B------:R-:W-:Y:S04]  /*c2e0*/  STL [R1+0x19c], R128 ;  /* 0x00019c8001007387 */ /* 0x000fe80000100800 */
[----:B------:R-:W-:Y:S01]  /*c2f0*/  STL [R1+0x198], R129 ;  /* 0x0001988101007387 */ /* 0x000fe20000100800 */
[----:B------:R-:W-:-:S03]  /*c300*/  F2FP.F16.F32.PACK_AB R65, R65, R209 ;  /* 0x000000d14141723e */ /* 0x000fc600000000ff */
[----:B------:R-:W-:Y:S04]  /*c310*/  STL [R1+0x194], R130 ;  /* 0x0001948201007387 */ /* 0x000fe80000100800 */
[----:B------:R0:W2:Y:S04]  /*c320*/  LDL.LU R212, [R1+0x3dc] ;  /* 0x0003dc0001d47983 */ /* 0x0000a80000300800 */
[----:B------:R1:W-:Y:S01]  /*c330*/  STL [R1+0x184], R67 ;  /* 0x0001844301007387 */ /* 0x0003e20000100800 */
[----:B------:R-:W-:Y:S02]  /*c340*/  F2FP.F16.F32.PACK_AB R64, R64, R208 ;  /* 0x000000d04040723e */ /* 0x000fe400000000ff */
[----:B------:R-:W-:Y:S01]  /*c350*/  F2FP.F16.F32.PACK_AB R63, R63, R207 ;  /* 0x000000cf3f3f723e */ /* 0x000fe200000000ff */
[----:B-1----:R-:W3:Y:S04]  /*c360*/  LDL.LU R67, [R1+0xb0] ;  /* 0x0000b00001437983 */ /* 0x002ee80000300800 */
[----:B------:R0:W2:Y:S04]  /*c370*/  LDL.LU R210, [R1+0x3d8] ;  /* 0x0003d80001d27983 */ /* 0x0000a80000300800 */
[----:B------:R1:W-:Y:S01]  /*c380*/  STL [R1+0x180], R66 ;  /* 0x0001804201007387 */ /* 0x0003e20000100800 */
[----:B------:R-:W-:-:S02]  /*c390*/  F2FP.F16.F32.PACK_AB R62, R62, R206 ;  /* 0x000000ce3e3e723e */ /* 0x000fc400000000ff */
[----:B------:R-:W-:Y:S01]  /*c3a0*/  F2FP.F16.F32.PACK_AB R61, R61, R205 ;  /* 0x000000cd3d3d723e */ /* 0x000fe200000000ff */
[----:B-1----:R-:W2:Y:S04]  /*c3b0*/  LDL.LU R66, [R1+0xb4] ;  /* 0x0000b40001427983 */ /* 0x002ea80000300800 */
[----:B------:R0:W2:Y:S04]  /*c3c0*/  LDL.LU R209, [R1+0x3d4] ;  /* 0x0003d40001d17983 */ /* 0x0000a80000300800 */
[----:B------:R1:W-:Y:S01]  /*c3d0*/  STL [R1+0x17c], R65 ;  /* 0x00017c4101007387 */ /* 0x0003e20000100800 */
[----:B------:R-:W-:-:S03]  /*c3e0*/  F2FP.F16.F32.PACK_AB R60, R60, R204 ;  /* 0x000000cc3c3c723e */ /* 0x000fc600000000ff */
        /* <DEDUP_REMOVED lines=10> */
[----:B------:R1:W-:Y:S04]  /*c490*/  STL [R1+0x170], R62 ;  /* 0x0001703e01007387 */ /* 0x0003e80000100800 */
[----:B-1----:R-:W2:Y:S04]  /*c4a0*/  LDL.LU R62, [R1+0xc4] ;  /* 0x0000c400013e7983 */ /* 0x002ea80000300800 */
[----:B------:R0:W2:Y:S04]  /*c4b0*/  LDL.LU R205, [R1+0x3c4] ;  /* 0x0003c40001cd7983 */ /* 0x0000a80000300800 */
[----:B------:R1:W-:Y:S04]  /*c4c0*/  STL [R1+0x16c], R61 ;  /* 0x00016c3d01007387 */ /* 0x0003e80000100800 */
[----:B-1----:R-:W2:Y:S04]  /*c4d0*/  LDL.LU R61, [R1+0x14c] ;  /* 0x00014c00013d7983 */ /* 0x002ea80000300800 */
[----:B------:R0:W3:Y:S04]  /*c4e0*/  LDL.LU R204, [R1+0x3c0] ;  /* 0x0003c00001cc7983 */ /* 0x0000e80000300800 */
[----:B------:R1:W-:Y:S04]  /*c4f0*/  STL [R1+0x168], R60 ;  /* 0x0001683c01007387 */ /* 0x0003e80000100800 */
[----:B-1----:R-:W3:Y:S04]  /*c500*/  LDL.LU R60, [R1+0x150] ;  /* 0x00015000013c7983 */ /* 0x002ee80000300800 */
[----:B------:R0:W4:Y:S04]  /*c510*/  LDL.LU R203, [R1+0x3bc] ;  /* 0x0003bc0001cb7983 */ /* 0x0001280000300800 */
[----:B------:R1:W-:Y:S04]  /*c520*/  STL [R1+0x164], R59 ;  /* 0x0001643b01007387 */ /* 0x0003e80000100800 */
[----:B-1----:R-:W4:Y:S04]  /*c530*/  LDL.LU R59, [R1+0x154] ;  /* 0x00015400013b7983 */ /* 0x002f280000300800 */
[----:B------:R0:W4:Y:S04]  /*c540*/  LDL.LU R202, [R1+0x3b8] ;  /* 0x0003b80001ca7983 */ /* 0x0001280000300800 */
[----:B------:R1:W-:Y:S04]  /*c550*/  STL [R1+0x160], R58 ;  /* 0x0001603a01007387 */ /* 0x0003e80000100800 */
[----:B-1----:R-:W4:Y:S01]  /*c560*/  LDL.LU R58, [R1+0x158] ;  /* 0x00015800013a7983 */ /* 0x002f220000300800 */
[----:B------:R-:W-:-:S03]  /*c570*/  F2FP.F16.F32.PACK_AB R57, R57, R201 ;  /* 0x000000c93939723e */ /* 0x000fc600000000ff */
[----:B------:R0:W4:Y:S04]  /*c580*/  LDL.LU R201, [R1+0x3b4] ;  /* 0x0003b40001c97983 */ /* 0x0001280000300800 */
[----:B------:R-:W-:Y:S01]  /*c590*/  STL [R1+0x15c], R57 ;  /* 0x00015c3901007387 */ /* 0x000fe20000100800 */
[----:B--2---:R-:W-:Y:S02]  /*c5a0*/  F2FP.F16.F32.PACK_AB R53, R53, R61 ;  /* 0x0000003d3535723e */ /* 0x004fe400000000ff */
[----:B---3--:R-:W-:Y:S02]  /*c5b0*/  F2FP.F16.F32.PACK_AB R54, R54, R60 ;  /* 0x0000003c3636723e */ /* 0x008fe400000000ff */
[----:B----4-:R-:W-:Y:S02]  /*c5c0*/  F2FP.F16.F32.PACK_AB R55, R55, R59 ;  /* 0x0000003b3737723e */ /* 0x010fe400000000ff */
[----:B------:R-:W-:-:S05]  /*c5d0*/  F2FP.F16.F32.PACK_AB R56, R56, R58 ;  /* 0x0000003a3838723e */ /* 0x000fca00000000ff */
[----:B------:R-:W-:Y:S04]  /*c5e0*/  STL [R1+0x158], R56 ;  /* 0x0001583801007387 */ /* 0x000fe80000100800 */
[----:B------:R-:W-:Y:S04]  /*c5f0*/  STL [R1+0x154], R55 ;  /* 0x0001543701007387 */ /* 0x000fe80000100800 */
[----:B------:R-:W-:Y:S04]  /*c600*/  STL [R1+0x150], R54 ;  /* 0x0001503601007387 */ /* 0x000fe80000100800 */
[----:B------:R1:W-:Y:S04]  /*c610*/  STL [R1+0x14c], R53 ;  /* 0x00014c3501007387 */ /* 0x0003e80000100800 */
[----:B-1----:R-:W2:Y:S04]  /*c620*/  LDL.LU R53, [R1+0x148] ;  /* 0x0001480001357983 */ /* 0x002ea80000300800 */
[----:B------:R-:W3:Y:S04]  /*c630*/  LDL.LU R54, [R1+0x144] ;  /* 0x0001440001367983 */ /* 0x000ee80000300800 */
[----:B------:R-:W4:Y:S04]  /*c640*/  LDL.LU R55, [R1+0x140] ;  /* 0x0001400001377983 */ /* 0x000f280000300800 */
[----:B------:R-:W4:Y:S04]  /*c650*/  LDL.LU R56, [R1+0x13c] ;  /* 0x00013c0001387983 */ /* 0x000f280000300800 */
[----:B------:R-:W4:Y:S04]  /*c660*/  LDL.LU R57, [R1+0x138] ;  /* 0x0001380001397983 */ /* 0x000f280000300800 */
[----:B------:R-:W4:Y:S04]  /*c670*/  LDL.LU R58, [R1+0x134] ;  /* 0x00013400013a7983 */ /* 0x000f280000300800 */
[----:B------:R-:W4:Y:S04]  /*c680*/  LDL.LU R59, [R1+0x130] ;  /* 0x00013000013b7983 */ /* 0x000f280000300800 */
[----:B------:R-:W4:Y:S04]  /*c690*/  LDL.LU R60, [R1+0x12c] ;  /* 0x00012c00013c7983 */ /* 0x000f280000300800 */
[----:B------:R-:W4:Y:S01]  /*c6a0*/  LDL.LU R61, [R1+0x128] ;  /* 0x00012800013d7983 */ /* 0x000f220000300800 */
[----:B------:R-:W-:-:S02]  /*c6b0*/  F2FP.F16.F32.PACK_AB R250, R43, R200 ;  /* 0x000000c82bfa723e */ /* 0x000fc400000000ff */
[----:B------:R-:W-:Y:S02]  /*c6c0*/  F2FP.F16.F32.PACK_AB R248, R42, R199 ;  /* 0x000000c72af8723e */ /* 0x000fe400000000ff */
[----:B------:R-:W-:Y:S02]  /*c6d0*/  F2FP.F16.F32.PACK_AB R246, R41, R198 ;  /* 0x000000c629f6723e */ /* 0x000fe400000000ff */
[----:B------:R-:W-:Y:S02]  /*c6e0*/  F2FP.F16.F32.PACK_AB R244, R40, R197 ;  /* 0x000000c528f4723e */ /* 0x000fe400000000ff */
[----:B------:R-:W-:Y:S02]  /*c6f0*/  F2FP.F16.F32.PACK_AB R242, R39, R196 ;  /* 0x000000c427f2723e */ /* 0x000fe400000000ff */
[----:B------:R-:W-:Y:S02]  /*c700*/  F2FP.F16.F32.PACK_AB R240, R38, R3 ;  /* 0x0000000326f0723e */ /* 0x000fe400000000ff */
[----:B------:R-:W-:-:S02]  /*c710*/  F2FP.F16.F32.PACK_AB R238, R37, R2 ;  /* 0x0000000225ee723e */ /* 0x000fc400000000ff */
[----:B------:R-:W-:Y:S02]  /*c720*/  F2FP.F16.F32.PACK_AB R236, R36, R0 ;  /* 0x0000000024ec723e */ /* 0x000fe400000000ff */
[----:B--2---:R-:W-:Y:S02]  /*c730*/  F2FP.F16.F32.PACK_AB R52, R52, R53 ;  /* 0x000000353434723e */ /* 0x004fe400000000ff */
[----:B---3--:R-:W-:-:S03]  /*c740*/  F2FP.F16.F32.PACK_AB R51, R51, R54 ;  /* 0x000000363333723e */ /* 0x008fc600000000ff */
[----:B------:R-:W-:Y:S01]  /*c750*/  STL [R1+0x148], R52 ;  /* 0x0001483401007387 */ /* 0x000fe20000100800 */
[----:B----4-:R-:W-:-:S03]  /*c760*/  F2FP.F16.F32.PACK_AB R50, R50, R55 ;  /* 0x000000373232723e */ /* 0x010fc600000000ff */
[----:B------:R-:W-:Y:S01]  /*c770*/  STL [R1+0x144], R51 ;  /* 0x0001443301007387 */ /* 0x000fe20000100800 */
[----:B------:R-:W-:-:S03]  /*c780*/  F2FP.F16.F32.PACK_AB R49, R49, R56 ;  /* 0x000000383131723e */ /* 0x000fc600000000ff */
        /* <DEDUP_REMOVED lines=9> */
[----:B------:R-:W-:Y:S01]  /*c820*/  IMAD.MOV.U32 R60, RZ, RZ, R245 ;  /* 0x000000ffff3c7224 */ /* 0x000fe200078e00f5 */
[----:B------:R-:W-:Y:S01]  /*c830*/  F2FP.F16.F32.PACK_AB R44, R44, R61 ;  /* 0x0000003d2c2c723e */ /* 0x000fe200000000ff */
[----:B------:R-:W-:Y:S01]  /*c840*/  IMAD.MOV.U32 R61, RZ, RZ, R62 ;  /* 0x000000ffff3d7224 */ /* 0x000fe200078e003e */
[----:B------:R-:W-:Y:S01]  /*c850*/  STL [R1+0x12c], R45 ;  /* 0x00012c2d01007387 */ /* 0x000fe20000100800 */
[----:B------:R-:W-:Y:S02]  /*c860*/  IMAD.MOV.U32 R62, RZ, RZ, R63 ;  /* 0x000000ffff3e7224 */ /* 0x000fe400078e003f */
[----:B------:R-:W-:Y:S01]  /*c870*/  IMAD.MOV.U32 R63, RZ, RZ, R64 ;  /* 0x000000ffff3f7224 */ /* 0x000fe200078e0040 */
[----:B------:R1:W-:Y:S01]  /*c880*/  STL [R1+0x128], R44 ;  /* 0x0001282c01007387 */ /* 0x0003e20000100800 */
[----:B------:R-:W-:Y:S02]  /*c890*/  IMAD.MOV.U32 R64, RZ, RZ, R65 ;  /* 0x000000ffff407224 */ /* 0x000fe400078e0041 */
[----:B------:R-:W-:-:S02]  /*c8a0*/  IMAD.MOV.U32 R65, RZ, RZ, R66 ;  /* 0x000000ffff417224 */ /* 0x000fc400078e0042 */
[----:B------:R-:W-:Y:S02]  /*c8b0*/  IMAD.MOV.U32 R66, RZ, RZ, R67 ;  /* 0x000000ffff427224 */ /* 0x000fe400078e0043 */
[----:B------:R-:W-:Y:S02]  /*c8c0*/  IMAD.MOV.U32 R67, RZ, RZ, R249 ;  /* 0x000000ffff437224 */ /* 0x000fe400078e00f9 */
[----:B------:R-:W-:Y:S02]  /*c8d0*/  IMAD.MOV.U32 R249, RZ, RZ, R237 ;  /* 0x000000fffff97224 */ /* 0x000fe400078e00ed */
[----:B------:R-:W-:Y:S02]  /*c8e0*/  IMAD.MOV.U32 R237, RZ, RZ, R223 ;  /* 0x000000ffffed7224 */ /* 0x000fe400078e00df */
[----:B------:R-:W-:Y:S01]  /*c8f0*/  IMAD.MOV.U32 R245, RZ, RZ, R239 ;  /* 0x000000fffff57224 */ /* 0x000fe200078e00ef */
[----:B------:R-:W2:Y:S01]  /*c900*/  LDL.LU R223, [R1+0xa8] ;  /* 0x0000a80001df7983 */ /* 0x000ea20000300800 */
[----:B------:R-:W-:-:S03]  /*c910*/  IMAD.MOV.U32 R239, RZ, RZ, R225 ;  /* 0x000000ffffef7224 */ /* 0x000fc600078e00e1 */
[----:B------:R-:W3:Y:S04]  /*c920*/  LDL.LU R225, [R1+0xa4] ;  /* 0x0000a40001e17983 */ /* 0x000ee80000300800 */
[----:B-1----:R-:W4:Y:S04]  /*c930*/  LDL.LU R44, [R1+0x108] ;  /* 0x00010800012c7983 */ /* 0x002f280000300800 */
[----:B------:R-:W2:Y:S04]  /*c940*/  LDL.LU R45, [R1+0x104] ;  /* 0x00010400012d7983 */ /* 0x000ea80000300800 */
[----:B------:R-:W3:Y:S04]  /*c950*/  LDL.LU R46, [R1+0x100] ;  /* 0x00010000012e7983 */ /* 0x000ee80000300800 */
        /* <DEDUP_REMOVED lines=13> */
[----:B------:R0:W3:Y:S04]  /*ca30*/  LDL.LU R200, [R1+0x3b0] ;  /* 0x0003b00001c87983 */ /* 0x0000e80000300800 */
        /* <DEDUP_REMOVED lines=13> */
[----:B------:R0:W3:Y:S01]  /*cb10*/  LDL.LU R0, [R1+0x394] ;  /* 0x0003940001007983 */ /* 0x0000e20000300800 */
[----:B------:R-:W-:-:S02]  /*cb20*/  F2FP.F16.F32.PACK_AB R201, R12, R60 ;  /* 0x0000003c0cc9723e */ /* 0x000fc400000000ff */
[----:B----4-:R-:W-:Y:S02]  /*cb30*/  F2FP.F16.F32.PACK_AB R220, R28, R44 ;  /* 0x0000002c1cdc723e */ /* 0x010fe400000000ff */
[----:B--2---:R-:W-:Y:S02]  /*cb40*/  F2FP.F16.F32.PACK_AB R218, R27, R45 ;  /* 0x0000002d1bda723e */ /* 0x004fe400000000ff */
[----:B---3--:R-:W-:Y:S02]  /*cb50*/  F2FP.F16.F32.PACK_AB R216, R26, R46 ;  /* 0x0000002e1ad8723e */ /* 0x008fe400000000ff */
[----:B------:R-:W-:Y:S02]  /*cb60*/  F2FP.F16.F32.PACK_AB R215, R25, R47 ;  /* 0x0000002f19d7723e */ /* 0x000fe400000000ff */
[----:B------:R-:W-:Y:S02]  /*cb70*/  F2FP.F16.F32.PACK_AB R214, R24, R48 ;  /* 0x0000003018d6723e */ /* 0x000fe400000000ff */
        /* <DEDUP_REMOVED lines=26> */
[----:B------:R-:W2:Y:S01]  /*cd20*/  LDL.LU R227, [R1+0xa0] ;  /* 0x0000a00001e37983 */ /* 0x000ea20000300800 */
[----:B------:R-:W1:Y:S02]  /*cd30*/  LDTM.x64 R4, tmem[UR10+0x140] ;  /* 0x0001400a000479ee */ /* 0x000e640008340000 */
[----:B-1----:R-:W-:Y:S02]  /*cd40*/  F2FP.F16.F32.PACK_AB R67, R67, R221 ;  /* 0x000000dd4343723e */ /* 0x002fe400000000ff */
[----:B------:R-:W3:Y:S02]  /*cd50*/  LDL.LU R221, [R1+0x390] ;  /* 0x0003900001dd7983 */ /* 0x000ee40000300800 */
[C---:B------:R-:W-:Y:S02]  /*cd60*/  PRMT R129, R67.reuse, 0x7610, R129 ;  /* 0x0000761043817816 */ /* 0x040fe40000000081 */
[----:B------:R-:W-:Y:S01]  /*cd70*/  PRMT R130, R67, 0x7632, R130 ;  /* 0x0000763243827816 */ /* 0x000fe20000000082 */
[----:B------:R-:W-:Y:S01]  /*cd80*/  IMAD.MOV.U32 R67, RZ, RZ, R243 ;  /* 0x000000ffff437224 */ /* 0x000fe200078e00f3 */
[----:B------:R-:W-:Y:S01]  /*cd90*/  F2FP.F16.F32.PACK_AB R66, R66, R223 ;  /* 0x000000df4242723e */ /* 0x000fe200000000ff */
[----:B------:R-:W-:-:S02]  /*cda0*/  IMAD.MOV.U32 R243, RZ, RZ, R229 ;  /* 0x000000fffff37224 */ /* 0x000fc400078e00e5 */
[----:B------:R-:W4:Y:S01]  /*cdb0*/  LDL.LU R229, [R1+0x9c] ;  /* 0x00009c0001e57983 */ /* 0x000f220000300800 */
[C---:B------:R-:W-:Y:S02]  /*cdc0*/  PRMT R127, R66.reuse, 0x7610, R127 ;  /* 0x00007610427f7816 */ /* 0x040fe4000000007f */
[----:B------:R-:W-:Y:S01]  /*cdd0*/  PRMT R128, R66, 0x7632, R128 ;  /* 0x0000763242807816 */ /* 0x000fe20000000080 */
[----:B------:R-:W-:Y:S01]  /*cde0*/  STL [R1+0x274], R130 ;  /* 0x0002748201007387 */ /* 0x000fe20000100800 */
[----:B------:R-:W-:Y:S02]  /*cdf0*/  IMAD.MOV.U32 R66, RZ, RZ, R245 ;  /* 0x000000ffff427224 */ /* 0x000fe400078e00f5 */
[----:B------:R-:W-:Y:S01]  /*ce00*/  IMAD.MOV.U32 R245, RZ, RZ, R231 ;  /* 0x000000fffff57224 */ /* 0x000fe200078e00e7 */
[----:B------:R1:W-:Y:S04]  /*ce10*/  STL [R1+0x270], R129 ;  /* 0x0002708101007387 */ /* 0x0003e80000100800 */
[----:B------:R-:W3:Y:S04]  /*ce20*/  LDL.LU R223, [R1+0x384] ;  /* 0x0003840001df7983 */ /* 0x000ee80000300800 */
[----:B------:R-:W3:Y:S01]  /*ce30*/  LDL.LU R231, [R1+0x98] ;  /* 0x0000980001e77983 */ /* 0x000ee20000300800 */
[----:B------:R-:W-:-:S03]  /*ce40*/  F2FP.F16.F32.PACK_AB R65, R65, R225 ;  /* 0x000000e14141723e */ /* 0x000fc600000000ff */
[----:B------:R-:W-:Y:S01]  /*ce50*/  STL [R1+0x27c], R128 ;  /* 0x00027c8001007387 */ /* 0x000fe20000100800 */
[C---:B------:R-:W-:Y:S02]  /*ce60*/  PRMT R125, R65.reuse, 0x7610, R125 ;  /* 0x00007610417d7816 */ /* 0x040fe4000000007d */
[----:B------:R-:W-:Y:S01]  /*ce70*/  PRMT R126, R65, 0x7632, R126 ;  /* 0x00007632417e7816 */ /* 0x000fe2000000007e */
[----:B------:R-:W-:Y:S01]  /*ce80*/  IMAD.MOV.U32 R65, RZ, RZ, R66 ;  /* 0x000000ffff417224 */ /* 0x000fe200078e0042 */
[----:B------:R0:W-:Y:S01]  /*ce90*/  STL [R1+0x278], R127 ;  /* 0x0002787f01007387 */ /* 0x0001e20000100800 */
[----:B------:R-:W-:Y:S02]  /*cea0*/  IMAD.MOV.U32 R66, RZ, RZ, R67 ;  /* 0x000000ffff427224 */ /* 0x000fe400078e0043 */
[----:B------:R-:W-:Y:S01]  /*ceb0*/  IMAD.MOV.U32 R67, RZ, RZ, R247 ;  /* 0x000000ffff437224 */ /* 0x000fe200078e00f7 */
[----:B------:R-:W3:Y:S01]  /*cec0*/  LDL.LU R225, [R1+0x380] ;  /* 0x0003800001e17983 */ /* 0x000ee20000300800 */
[----:B------:R-:W-:-:S03]  /*ced0*/  IMAD.MOV.U32 R247, RZ, RZ, R233 ;  /* 0x000000fffff77224 */ /* 0x000fc600078e00e9 */
[----:B------:R-:W3:Y:S04]  /*cee0*/  LDL.LU R233, [R1+0x94] ;  /* 0x0000940001e97983 */ /* 0x000ee80000300800 */
[----:B------:R-:W-:Y:S04]  /*cef0*/  STL [R1+0x284], R126 ;  /* 0x0002847e01007387 */ /* 0x000fe80000100800 */
[----:B------:R0:W-:Y:S01]  /*cf00*/  STL [R1+0x280], R125 ;  /* 0x0002807d01007387 */ /* 0x0001e20000100800 */
[----:B--2---:R-:W-:-:S03]  /*cf10*/  F2FP.F16.F32.PACK_AB R64, R64, R227 ;  /* 0x000000e34040723e */ /* 0x004fc600000000ff */
[----:B------:R-:W2:Y:S01]  /*cf20*/  LDL.LU R227, [R1+0x37c] ;  /* 0x00037c0001e37983 */ /* 0x000ea20000300800 */
[C---:B------:R-:W-:Y:S02]  /*cf30*/  PRMT R123, R64.reuse, 0x7610, R123 ;  /* 0x00007610407b7816 */ /* 0x040fe4000000007b */
[----:B------:R-:W-:Y:S01]  /*cf40*/  PRMT R124, R64, 0x7632, R124 ;  /* 0x00007632407c7816 */ /* 0x000fe2000000007c */
[----:B------:R-:W-:Y:S02]  /*cf50*/  IMAD.MOV.U32 R64, RZ, RZ, R251 ;  /* 0x000000ffff407224 */ /* 0x000fe400078e00fb */
[----:B------:R-:W-:Y:S02]  /*cf60*/  IMAD.MOV.U32 R251, RZ, RZ, R235 ;  /* 0x000000fffffb7224 */ /* 0x000fe400078e00eb */
[----:B------:R-:W2:Y:S04]  /*cf70*/  LDL.LU R235, [R1+0x90] ;  /* 0x0000900001eb7983 */ /* 0x000ea80000300800 */
[----:B------:R-:W-:Y:S04]  /*cf80*/  STL [R1+0x28c], R124 ;  /* 0x00028c7c01007387 */ /* 0x000fe80000100800 */
[----:B------:R0:W-:Y:S01]  /*cf90*/  STL [R1+0x288], R123 ;  /* 0x0002887b01007387 */ /* 0x0001e20000100800 */
[----:B----4-:R-:W-:-:S03]  /*cfa0*/  F2FP.F16.F32.PACK_AB R63, R63, R229 ;  /* 0x000000e53f3f723e */ /* 0x010fc600000000ff */
[----:B------:R-:W4:Y:S01]  /*cfb0*/  LDL.LU R229, [R1+0x378] ;  /* 0x0003780001e57983 */ /* 0x000f220000300800 */
[C---:B------:R-:W-:Y:S02]  /*cfc0*/  PRMT R122, R63.reuse, 0x7632, R122 ;  /* 0x000076323f7a7816 */ /* 0x040fe4000000007a */
[----:B------:R-:W-:Y:S01]  /*cfd0*/  PRMT R121, R63, 0x7610, R121 ;  /* 0x000076103f797816 */ /* 0x000fe20000000079 */
[----:B------:R-:W-:Y:S02]  /*cfe0*/  IMAD.MOV.U32 R63, RZ, RZ, R249 ;  /* 0x000000ffff3f7224 */ /* 0x000fe400078e00f9 */
[----:B------:R-:W-:Y:S02]  /*cff0*/  IMAD.MOV.U32 R249, RZ, RZ, R237 ;  /* 0x000000fffff97224 */ /* 0x000fe400078e00ed */
[----:B------:R-:W4:Y:S04]  /*d000*/  LDL.LU R237, [R1+0x8c] ;  /* 0x00008c0001ed7983 */ /* 0x000f280000300800 */
[----:B------:R-:W-:Y:S01]  /*d010*/  STL [R1+0x294], R122 ;  /* 0x0002947a01007387 */ /* 0x000fe20000100800 */
[----:B---3--:R-:W-:-:S03]  /*d020*/  F2FP.F16.F32.PACK_AB R62, R62, R231 ;  /* 0x000000e73e3e723e */ /* 0x008fc600000000ff */
[----:B------:R3:W-:Y:S01]  /*d030*/  STL [R1+0x290], R121 ;  /* 0x0002907901007387 */ /* 0x0007e20000100800 */
[C---:B------:R-:W-:Y:S02]  /*d040*/  PRMT R119, R62.reuse, 0x7610, R119 ;  /* 0x000076103e777816 */ /* 0x040fe40000000077 */
[----:B------:R-:W-:Y:S01]  /*d050*/  PRMT R120, R62, 0x7632, R120 ;  /* 0x000076323e787816 */ /* 0x000fe20000000078 */
[----:B------:R-:W3:Y:S01]  /*d060*/  LDL.LU R231, [R1+0x374] ;  /* 0x0003740001e77983 */ /* 0x000ee20000300800 */
[----:B------:R-:W-:-:S03]  /*d070*/  IMAD.MOV.U32 R62, RZ, RZ, R239 ;  /* 0x000000ffff3e7224 */ /* 0x000fc600078e00ef */
[----:B------:R-:W3:Y:S04]  /*d080*/  LDL.LU R239, [R1+0x88] ;  /* 0x0000880001ef7983 */ /* 0x000ee80000300800 */
[----:B------:R-:W-:Y:S01]  /*d090*/  STL [R1+0x29c], R120 ;  /* 0x00029c7801007387 */ /* 0x000fe20000100800 */
[----:B------:R-:W-:-:S03]  /*d0a0*/  F2FP.F16.F32.PACK_AB R61, R61, R233 ;  /* 0x000000e93d3d723e */ /* 0x000fc600000000ff */
[----:B------:R0:W-:Y:S01]  /*d0b0*/  STL [R1+0x298], R119 ;  /* 0x0002987701007387 */ /* 0x0001e20000100800 */
[C---:B------:R-:W-:Y:S02]  /*d0c0*/  PRMT R117, R61.reuse, 0x7610, R117 ;  /* 0x000076103d757816 */ /* 0x040fe40000000075 */
[----:B------:R-:W-:Y:S01]  /*d0d0*/  PRMT R118, R61, 0x7632, R118 ;  /* 0x000076323d767816 */ /* 0x000fe20000000076 */
        /* <DEDUP_REMOVED lines=18> */
[----:B------:R-:W4:Y:S04]  /*d200*/  LDL.LU R245, [R1+0x7c] ;  /* 0x00007c0001f57983 */ /* 0x000f280000300800 */
[----:B------:R-:W-:Y:S01]  /*d210*/  STL [R1+0x2b4], R114 ;  /* 0x0002b47201007387 */ /* 0x000fe20000100800 */
[----:B---3--:R-:W-:-:S03]  /*d220*/  F2FP.F16.F32.PACK_AB R58, R58, R239 ;  /* 0x000000ef3a3a723e */ /* 0x008fc600000000ff */
[----:B------:R3:W-:Y:S01]  /*d230*/  STL [R1+0x2b0], R113 ;  /* 0x0002b07101007387 */ /* 0x0007e20000100800 */
[----:B------:R-:W-:-:S03]  /*d240*/  PRMT R111, R58, 0x7610, R111 ;  /* 0x000076103a6f7816 */ /* 0x000fc6000000006f */
[----:B------:R-:W3:Y:S01]  /*d250*/  LDL.LU R239, [R1+0x364] ;  /* 0x0003640001ef7983 */ /* 0x000ee20000300800 */
[----:B------:R-:W-:Y:S01]  /*d260*/  PRMT R112, R58, 0x7632, R112 ;  /* 0x000076323a707816 */ /* 0x000fe20000000070 */
[----:B------:R-:W-:Y:S02]  /*d270*/  IMAD.MOV.U32 R58, RZ, RZ, R59 ;  /* 0x000000ffff3a7224 */ /* 0x000fe400078e003b */
[----:B------:R-:W-:Y:S02]  /*d280*/  IMAD.MOV.U32 R59, RZ, RZ, R60 ;  /* 0x000000ffff3b7224 */ /* 0x000fe400078e003c */
[----:B------:R-:W-:Y:S02]  /*d290*/  IMAD.MOV.U32 R60, RZ, RZ, R61 ;  /* 0x000000ffff3c7224 */ /* 0x000fe400078e003d */
[----:B------:R-:W-:Y:S02]  /*d2a0*/  IMAD.MOV.U32 R61, RZ, RZ, R62 ;  /* 0x000000ffff3d7224 */ /* 0x000fe400078e003e */
[----:B------:R-:W-:-:S02]  /*d2b0*/  IMAD.MOV.U32 R62, RZ, RZ, R63 ;  /* 0x000000ffff3e7224 */ /* 0x000fc400078e003f */
[----:B------:R-:W-:Y:S02]  /*d2c0*/  IMAD.MOV.U32 R63, RZ, RZ, R64 ;  /* 0x000000ffff3f7224 */ /* 0x000fe400078e0040 */
[----:B------:R-:W-:Y:S01]  /*d2d0*/  IMAD.MOV.U32 R64, RZ, RZ, R65 ;  /* 0x000000ffff407224 */ /* 0x000fe200078e0041 */
[----:B------:R-:W-:Y:S01]  /*d2e0*/  F2FP.F16.F32.PACK_AB R57, R57, R241 ;  /* 0x000000f13939723e */ /* 0x000fe200000000ff */
[----:B------:R-:W-:Y:S02]  /*d2f0*/  IMAD.MOV.U32 R65, RZ, RZ, R66 ;  /* 0x000000ffff417224 */ /* 0x000fe400078e0042 */
[----:B------:R-:W-:Y:S02]  /*d300*/  IMAD.MOV.U32 R66, RZ, RZ, R67 ;  /* 0x000000ffff427224 */ /* 0x000fe400078e0043 */
[----:B------:R-:W-:Y:S02]  /*d310*/  IMAD.MOV.U32 R67, RZ, RZ, R247 ;  /* 0x000000ffff437224 */ /* 0x000fe400078e00f7 */
[----:B------:R-:W3:Y:S01]  /*d320*/  LDL.LU R247, [R1+0x78] ;  /* 0x0000780001f77983 */ /* 0x000ee20000300800 */
[----:B------:R-:W-:-:S02]  /*d330*/  PRMT R109, R57, 0x7610, R109 ;  /* 0x00007610396d7816 */ /* 0x000fc4000000006d */
[----:B------:R-:W-:Y:S01]  /*d340*/  PRMT R110, R57, 0x7632, R110 ;  /* 0x00007632396e7816 */ /* 0x000fe2000000006e */
[----:B------:R-:W-:Y:S01]  /*d350*/  STL [R1+0x2bc], R112 ;  /* 0x0002bc7001007387 */ /* 0x000fe20000100800 */
[----:B------:R-:W-:-:S03]  /*d360*/  IMAD.MOV.U32 R57, RZ, RZ, R251 ;  /* 0x000000ffff397224 */ /* 0x000fc600078e00fb */
[----:B------:R0:W-:Y:S04]  /*d370*/  STL [R1+0x2b8], R111 ;  /* 0x0002b86f01007387 */ /* 0x0001e80000100800 */
[----:B------:R-:W3:Y:S04]  /*d380*/  LDL.LU R241, [R1+0x360] ;  /* 0x0003600001f17983 */ /* 0x000ee80000300800 */
        /* <DEDUP_REMOVED lines=14> */
[----:B------:R-:W-:Y:S02]  /*d470*/  PRMT R105, R55, 0x7610, R105 ;  /* 0x0000761037697816 */ /* 0x000fe40000000069 */
[----:B------:R-:W4:Y:S04]  /*d480*/  LDL.LU R55, [R1+0x30] ;  /* 0x0000300001377983 */ /* 0x000f280000300800 */
[----:B------:R-:W-:Y:S04]  /*d490*/  STL [R1+0x2d4], R106 ;  /* 0x0002d46a01007387 */ /* 0x000fe80000100800 */
[----:B------:R0:W-:Y:S01]  /*d4a0*/  STL [R1+0x2d0], R105 ;  /* 0x0002d06901007387 */ /* 0x0001e20000100800 */
[----:B---3--:R-:W-:-:S03]  /*d4b0*/  F2FP.F16.F32.PACK_AB R54, R54, R247 ;  /* 0x000000f73636723e */ /* 0x008fc600000000ff */
[----:B------:R-:W3:Y:S01]  /*d4c0*/  LDL.LU R247, [R1+0x354] ;  /* 0x0003540001f77983 */ /* 0x000ee20000300800 */
[C---:B------:R-:W-:Y:S02]  /*d4d0*/  PRMT R104, R54.reuse, 0x7632, R104 ;  /* 0x0000763236687816 */ /* 0x040fe40000000068 */
[----:B------:R-:W-:Y:S02]  /*d4e0*/  PRMT R103, R54, 0x7610, R103 ;  /* 0x0000761036677816 */ /* 0x000fe40000000067 */
[----:B------:R-:W3:Y:S04]  /*d4f0*/  LDL.LU R54, [R1+0x34] ;  /* 0x0000340001367983 */ /* 0x000ee80000300800 */
[----:B------:R-:W-:Y:S01]  /*d500*/  STL [R1+0x2dc], R104 ;  /* 0x0002dc6801007387 */ /* 0x000fe20000100800 */
[----:B------:R-:W-:-:S03]  /*d510*/  F2FP.F16.F32.PACK_AB R53, R53, R251 ;  /* 0x000000fb3535723e */ /* 0x000fc600000000ff */
[----:B------:R0:W-:Y:S01]  /*d520*/  STL [R1+0x2d8], R103 ;  /* 0x0002d86701007387 */ /* 0x0001e20000100800 */
[C---:B------:R-:W-:Y:S02]  /*d530*/  PRMT R102, R53.reuse, 0x7632, R102 ;  /* 0x0000763235667816 */ /* 0x040fe40000000066 */
[----:B------:R-:W-:Y:S02]  /*d540*/  PRMT R101, R53, 0x7610, R101 ;  /* 0x0000761035657816 */ /* 0x000fe40000000065 */
[----:B------:R-:W3:Y:S04]  /*d550*/  LDL.LU R53, [R1+0x68] ;  /* 0x0000680001357983 */ /* 0x000ee80000300800 */
[----:B------:R-:W4:Y:S04]  /*d560*/  LDL.LU R251, [R1+0x64] ;  /* 0x0000640001fb7983 */ /* 0x000f280000300800 */
[----:B------:R-:W-:Y:S04]  /*d570*/  STL [R1+0x2e4], R102 ;  /* 0x0002e46601007387 */ /* 0x000fe80000100800 */
[----:B------:R0:W-:Y:S01]  /*d580*/  STL [R1+0x2e0], R101 ;  /* 0x0002e06501007387 */ /* 0x0001e20000100800 */
[----:B--2---:R-:W-:-:S03]  /*d590*/  F2FP.F16.F32.PACK_AB R52, R52, R249 ;  /* 0x000000f93434723e */ /* 0x004fc600000000ff */
[----:B------:R-:W2:Y:S01]  /*d5a0*/  LDL.LU R249, [R1+0x350] ;  /* 0x0003500001f97983 */ /* 0x000ea20000300800 */
[C---:B------:R-:W-:Y:S02]  /*d5b0*/  PRMT R99, R52.reuse, 0x7610, R99 ;  /* 0x0000761034637816 */ /* 0x040fe40000000063 */
[----:B------:R-:W-:Y:S02]  /*d5c0*/  PRMT R100, R52, 0x7632, R100 ;  /* 0x0000763234647816 */ /* 0x000fe40000000064 */
[----:B------:R-:W2:Y:S04]  /*d5d0*/  LDL.LU R52, [R1+0x6c] ;  /* 0x00006c0001347983 */ /* 0x000ea80000300800 */
[----:B------:R-:W-:Y:S04]  /*d5e0*/  STL [R1+0x2ec], R100 ;  /* 0x0002ec6401007387 */ /* 0x000fe80000100800 */
[----:B------:R0:W-:Y:S01]  /*d5f0*/  STL [R1+0x2e8], R99 ;  /* 0x0002e86301007387 */ /* 0x0001e20000100800 */
[----:B---3--:R-:W-:-:S04]  /*d600*/  F2FP.F16.F32.PACK_AB R50, R50, R53 ;  /* 0x000000353232723e */ /* 0x008fc800000000ff */
[C---:B------:R-:W-:Y:S02]  /*d610*/  PRMT R95, R50.reuse, 0x7610, R95 ;  /* 0x00007610325f7816 */ /* 0x040fe4000000005f */
[----:B------:R-:W-:Y:S02]  /*d620*/  PRMT R96, R50, 0x7632, R96 ;  /* 0x0000763232607816 */ /* 0x000fe40000000060 */
[----:B----4-:R-:W-:Y:S02]  /*d630*/  F2FP.F16.F32.PACK_AB R49, R49, R251 ;  /* 0x000000fb3131723e */ /* 0x010fe400000000ff */
[----:B--2---:R-:W-:-:S04]  /*d640*/  F2FP.F16.F32.PACK_AB R51, R51, R52 ;  /* 0x000000343333723e */ /* 0x004fc800000000ff */
[C---:B------:R-:W-:Y:S02]  /*d650*/  PRMT R98, R51.reuse, 0x7632, R98 ;  /* 0x0000763233627816 */ /* 0x040fe40000000062 */
[----:B------:R-:W-:Y:S02]  /*d660*/  PRMT R97, R51, 0x7610, R97 ;  /* 0x0000761033617816 */ /* 0x000fe40000000061 */
[----:B------:R-:W2:Y:S04]  /*d670*/  LDL.LU R51, [R1+0x5c] ;  /* 0x00005c0001337983 */ /* 0x000ea80000300800 */
[----:B------:R-:W3:Y:S04]  /*d680*/  LDL.LU R52, [R1+0x58] ;  /* 0x0000580001347983 */ /* 0x000ee80000300800 */
[----:B------:R-:W-:Y:S04]  /*d690*/  STL [R1+0x2f4], R98 ;  /* 0x0002f46201007387 */ /* 0x000fe80000100800 */
[----:B------:R4:W-:Y:S04]  /*d6a0*/  STL [R1+0x2f0], R97 ;  /* 0x0002f06101007387 */ /* 0x0009e80000100800 */
[----:B------:R-:W3:Y:S04]  /*d6b0*/  LDL.LU R50, [R1+0x60] ;  /* 0x0000600001327983 */ /* 0x000ee80000300800 */
[----:B------:R-:W4:Y:S04]  /*d6c0*/  LDL.LU R53, [R1+0x54] ;  /* 0x0000540001357983 */ /* 0x000f280000300800 */
[----:B------:R0:W-:Y:S04]  /*d6d0*/  STL [R1+0x2f8], R95 ;  /* 0x0002f85f01007387 */ /* 0x0001e80000100800 */
[----:B------:R-:W4:Y:S01]  /*d6e0*/  LDL.LU R251, [R1+0x34c] ;  /* 0x00034c0001fb7983 */ /* 0x000f220000300800 */
[----:B------:R-:W-:-:S02]  /*d6f0*/  PRMT R93, R49, 0x7610, R93 ;  /* 0x00007610315d7816 */ /* 0x000fc4000000005d */
[----:B------:R-:W-:Y:S02]  /*d700*/  PRMT R94, R49, 0x7632, R94 ;  /* 0x00007632315e7816 */ /* 0x000fe4000000005e */
[----:B------:R-:W-:Y:S02]  /*d710*/  F2FP.F16.F32.PACK_AB R36, R36, R249 ;  /* 0x000000f92424723e */ /* 0x000fe400000000ff */
[----:B------:R-:W-:Y:S02]  /*d720*/  F2FP.F16.F32.PACK_AB R35, R35, R247 ;  /* 0x000000f72323723e */ /* 0x000fe400000000ff */
[----:B------:R-:W-:Y:S02]  /*d730*/  F2FP.F16.F32.PACK_AB R34, R34, R245 ;  /* 0x000000f52222723e */ /* 0x000fe400000000ff */
[----:B--2---:R-:W-:-:S04]  /*d740*/  F2FP.F16.F32.PACK_AB R47, R47, R51 ;  /* 0x000000332f2f723e */ /* 0x004fc800000000ff */
[C---:B------:R-:W-:Y:S02]  /*d750*/  PRMT R89, R47.reuse, 0x7610, R89 ;  /* 0x000076102f597816 */ /* 0x040fe40000000059 */
[----:B------:R-:W-:Y:S02]  /*d760*/  PRMT R90, R47, 0x7632, R90 ;  /* 0x000076322f5a7816 */ /* 0x000fe4000000005a */
[----:B---3--:R-:W-:-:S04]  /*d770*/  F2FP.F16.F32.PACK_AB R48, R48, R50 ;  /* 0x000000323030723e */ /* 0x008fc800000000ff */
[C---:B------:R-:W-:Y:S02]  /*d780*/  PRMT R91, R48.reuse, 0x7610, R91 ;  /* 0x00007610305b7816 */ /* 0x040fe4000000005b */
[----:B------:R-:W-:Y:S02]  /*d790*/  PRMT R92, R48, 0x7632, R92 ;  /* 0x00007632305c7816 */ /* 0x000fe4000000005c */
[----:B------:R-:W2:Y:S01]  /*d7a0*/  LDL.LU R48, [R1+0x4c] ;  /* 0x00004c0001307983 */ /* 0x000ea20000300800 */
[----:B------:R-:W-:-:S03]  /*d7b0*/  F2FP.F16.F32.PACK_AB R46, R46, R52 ;  /* 0x000000342e2e723e */ /* 0x000fc600000000ff */
[----:B------:R-:W3:Y:S01]  /*d7c0*/  LDL.LU R47, [R1+0x50] ;  /* 0x00005000012f7983 */ /* 0x000ee20000300800 */
[----:B----4-:R-:W-:-:S03]  /*d7d0*/  F2FP.F16.F32.PACK_AB R45, R45, R53 ;  /* 0x000000352d2d723e */ /* 0x010fc600000000ff */
[----:B------:R-:W4:Y:S01]  /*d7e0*/  LDL.LU R49, [R1+0x48] ;  /* 0x0000480001317983 */ /* 0x000f220000300800 */
[----:B------:R-:W-:-:S03]  /*d7f0*/  F2FP.F16.F32.PACK_AB R37, R37, R251 ;  /* 0x000000fb2525723e */ /* 0x000fc600000000ff */
[----:B------:R-:W2:Y:S01]  /*d800*/  LDL.LU R50, [R1+0x44] ;  /* 0x0000440001327983 */ /* 0x000ea20000300800 */
[----:B------:R-:W-:Y:S02]  /*d810*/  F2FP.F16.F32.PACK_AB R33, R33, R243 ;  /* 0x000000f32121723e */ /* 0x000fe400000000ff */
[----:B------:R-:W-:Y:S01]  /*d820*/  F2FP.F16.F32.PACK_AB R32, R32, R241 ;  /* 0x000000f12020723e */ /* 0x000fe200000000ff */
[----:B------:R-:W2:Y:S01]  /*d830*/  LDL.LU R51, [R1+0x40] ;  /* 0x0000400001337983 */ /* 0x000ea20000300800 */
[----:B------:R-:W-:Y:S02]  /*d840*/  F2FP.F16.F32.PACK_AB R31, R31, R239 ;  /* 0x000000ef1f1f723e */ /* 0x000fe400000000ff */
[----:B------:R-:W-:Y:S01]  /*d850*/  F2FP.F16.F32.PACK_AB R30, R30, R237 ;  /* 0x000000ed1e1e723e */ /* 0x000fe200000000ff */
[----:B------:R-:W2:Y:S01]  /*d860*/  LDL.LU R52, [R1+0x3c] ;  /* 0x00003c0001347983 */ /* 0x000ea20000300800 */
[----:B------:R-:W-:Y:S02]  /*d870*/  F2FP.F16.F32.PACK_AB R29, R29, R235 ;  /* 0x000000eb1d1d723e */ /* 0x000fe400000000ff */
[----:B------:R-:W-:Y:S01]  /*d880*/  F2FP.F16.F32.PACK_AB R28, R28, R233 ;  /* 0x000000e91c1c723e */ /* 0x000fe200000000ff */
[----:B------:R-:W2:Y:S01]  /*d890*/  LDL.LU R53, [R1+0x38] ;  /* 0x0000380001357983 */ /* 0x000ea20000300800 */
[----:B------:R-:W-:-:S02]  /*d8a0*/  F2FP.F16.F32.PACK_AB R27, R27, R231 ;  /* 0x000000e71b1b723e */ /* 0x000fc400000000ff */
[----:B------:R-:W-:Y:S01]  /*d8b0*/  F2FP.F16.F32.PACK_AB R26, R26, R229 ;  /* 0x000000e51a1a723e */ /* 0x000fe200000000ff */
[----:B------:R0:W2:Y:S01]  /*d8c0*/  LDL.LU R251, [R1+0x348] ;  /* 0x0003480001fb7983 */ /* 0x0000a20000300800 */
[----:B------:R-:W-:Y:S02]  /*d8d0*/  F2FP.F16.F32.PACK_AB R25, R25, R227 ;  /* 0x000000e31919723e */ /* 0x000fe400000000ff */
[----:B------:R-:W-:Y:S01]  /*d8e0*/  F2FP.F16.F32.PACK_AB R24, R24, R225 ;  /* 0x000000e11818723e */ /* 0x000fe200000000ff */
[----:B------:R0:W3:Y:S01]  /*d8f0*/  LDL.LU R249, [R1+0x344] ;  /* 0x0003440001f97983 */ /* 0x0000e20000300800 */
[----:B------:R-:W-:Y:S02]  /*d900*/  F2FP.F16.F32.PACK_AB R23, R23, R223 ;  /* 0x000000df1717723e */ /* 0x000fe400000000ff */
[C---:B------:R-:W-:Y:S01]  /*d910*/  PRMT R87, R46.reuse, 0x7610, R87 ;  /* 0x000076102e577816 */ /* 0x040fe20000000057 */
[----:B------:R0:W4:Y:S01]  /*d920*/  LDL.LU R247, [R1+0x340] ;  /* 0x0003400001f77983 */ /* 0x0001220000300800 */
[----:B------:R-:W-:-:S03]  /*d930*/  PRMT R88, R46, 0x7632, R88 ;  /* 0x000076322e587816 */ /* 0x000fc60000000058 */
[----:B------:R0:W4:Y:S04]  /*d940*/  LDL.LU R245, [R1+0x33c] ;  /* 0x00033c0001f57983 */ /* 0x0001280000300800 */
        /* <DEDUP_REMOVED lines=10> */
[----:B------:R0:W4:Y:S01]  /*d9f0*/  LDL.LU R223, [R1+0x310] ;  /* 0x0003100001df7983 */ /* 0x0001220000300800 */
[----:B--2---:R-:W-:-:S03]  /*da00*/  F2FP.F16.F32.PACK_AB R251, R22, R221 ;  /* 0x000000dd16fb723e */ /* 0x004fc600000000ff */
[----:B------:R2:W2:Y:S01]  /*da10*/  LDL.LU R221, [R1+0x30c] ;  /* 0x00030c0001dd7983 */ /* 0x0004a20000300800 */
[----:B---3--:R-:W-:-:S03]  /*da20*/  F2FP.F16.F32.PACK_AB R249, R21, R219 ;  /* 0x000000db15f9723e */ /* 0x008fc600000000ff */
[----:B------:R3:W3:Y:S01]  /*da30*/  LDL.LU R219, [R1+0x308] ;  /* 0x0003080001db7983 */ /* 0x0006e20000300800 */
[----:B----4-:R-:W-:-:S03]  /*da40*/  F2FP.F16.F32.PACK_AB R247, R20, R217 ;  /* 0x000000d914f7723e */ /* 0x010fc600000000ff */
[----:B------:R4:W4:Y:S01]  /*da50*/  LDL.LU R217, [R1+0x304] ;  /* 0x0003040001d97983 */ /* 0x0009220000300800 */
[----:B------:R-:W-:-:S03]  /*da60*/  F2FP.F16.F32.PACK_AB R245, R19, R211 ;  /* 0x000000d313f5723e */ /* 0x000fc600000000ff */
[----:B------:R0:W4:Y:S01]  /*da70*/  LDL.LU R211, [R1+0x300] ;  /* 0x0003000001d37983 */ /* 0x0001220000300800 */
[----:B------:R-:W-:Y:S02]  /*da80*/  F2FP.F16.F32.PACK_AB R44, R44, R47 ;  /* 0x0000002f2c2c723e */ /* 0x000fe400000000ff */
[----:B------:R-:W-:Y:S02]  /*da90*/  F2FP.F16.F32.PACK_AB R43, R43, R48 ;  /* 0x000000302b2b723e */ /* 0x000fe400000000ff */
[----:B------:R-:W-:Y:S02]  /*daa0*/  F2FP.F16.F32.PACK_AB R42, R42, R49 ;  /* 0x000000312a2a723e */ /* 0x000fe400000000ff */
[----:B------:R-:W-:Y:S02]  /*dab0*/  F2FP.F16.F32.PACK_AB R41, R41, R50 ;  /* 0x000000322929723e */ /* 0x000fe400000000ff */
[----:B------:R-:W-:Y:S02]  /*dac0*/  F2FP.F16.F32.PACK_AB R40, R40, R51 ;  /* 0x000000332828723e */ /* 0x000fe400000000ff */
[----:B------:R-:W-:-:S02]  /*dad0*/  F2FP.F16.F32.PACK_AB R39, R39, R52 ;  /* 0x000000342727723e */ /* 0x000fc400000000ff */
[----:B------:R-:W-:Y:S02]  /*dae0*/  F2FP.F16.F32.PACK_AB R38, R38, R53 ;  /* 0x000000352626723e */ /* 0x000fe400000000ff */
[C---:B------:R-:W-:Y:S02]  /*daf0*/  PRMT R85, R45.reuse, 0x7610, R85 ;  /* 0x000076102d557816 */ /* 0x040fe40000000055 */
[----:B------:R-:W-:Y:S02]  /*db00*/  PRMT R86, R45, 0x7632, R86 ;  /* 0x000076322d567816 */ /* 0x000fe40000000056 */
[C---:B------:R-:W-:Y:S02]  /*db10*/  PRMT R83, R44.reuse, 0x7610, R83 ;  /* 0x000076102c537816 */ /* 0x040fe40000000053 */
[----:B------:R-:W-:Y:S02]  /*db20*/  PRMT R84, R44, 0x7632, R84 ;  /* 0x000076322c547816 */ /* 0x000fe40000000054 */
[----:B------:R-:W-:-:S02]  /*db30*/  PRMT R81, R43, 0x7610, R81 ;  /* 0x000076102b517816 */ /* 0x000fc40000000051 */
[----:B------:R-:W-:Y:S02]  /*db40*/  PRMT R82, R43, 0x7632, R82 ;  /* 0x000076322b527816 */ /* 0x000fe40000000052 */
[C---:B------:R-:W-:Y:S02]  /*db50*/  PRMT R79, R42.reuse, 0x7610, R79 ;  /* 0x000076102a4f7816 */ /* 0x040fe4000000004f */
[----:B------:R-:W-:Y:S02]  /*db60*/  PRMT R80, R42, 0x7632, R80 ;  /* 0x000076322a507816 */ /* 0x000fe40000000050 */
[C---:B------:R-:W-:Y:S02]  /*db70*/  PRMT R77, R41.reuse, 0x7610, R77 ;  /* 0x00007610294d7816 */ /* 0x040fe4000000004d */
[----:B------:R-:W-:Y:S02]  /*db80*/  PRMT R78, R41, 0x7632, R78 ;  /* 0x00007632294e7816 */ /* 0x000fe4000000004e */
[----:B-1----:R-:W-:-:S02]  /*db90*/  PRMT R129, R40, 0x7610, R129 ;  /* 0x0000761028817816 */ /* 0x002fc40000000081 */
[----:B------:R-:W-:Y:S02]  /*dba0*/  PRMT R76, R40, 0x7632, R76 ;  /* 0x00007632284c7816 */ /* 0x000fe4000000004c */
[C---:B0-----:R-:W-:Y:S02]  /*dbb0*/  PRMT R127, R39.reuse, 0x7610, R127 ;  /* 0x00007610277f7816 */ /* 0x041fe4000000007f */
        /* <DEDUP_REMOVED lines=33> */
[----:B------:R-:W-:-:S02]  /*ddd0*/  F2FP.F16.F32.PACK_AB R243, R18, R252 ;  /* 0x000000fc12f3723e */ /* 0x000fc400000000ff */
[----:B------:R-:W-:Y:S01]  /*dde0*/  F2FP.F16.F32.PACK_AB R241, R17, R54 ;  /* 0x0000003611f1723e */ /* 0x000fe200000000ff */
[----:B------:R-:W4:Y:S01]  /*ddf0*/  LDL.LU R252, [R1+0x2fc] ;  /* 0x0002fc0001fc7983 */ /* 0x000f220000300800 */
        /* <DEDUP_REMOVED lines=9> */
[----:B--2---:R-:W-:Y:S02]  /*de90*/  F2FP.F16.F32.PACK_AB R221, R7, R64 ;  /* 0x0000004007dd723e */ /* 0x004fe400000000ff */
[----:B---3--:R-:W-:-:S02]  /*dea0*/  F2FP.F16.F32.PACK_AB R219, R6, R65 ;  /* 0x0000004106db723e */ /* 0x008fc400000000ff */
[----:B----4-:R-:W-:Y:S02]  /*deb0*/  F2FP.F16.F32.PACK_AB R217, R5, R66 ;  /* 0x0000004205d9723e */ /* 0x010fe400000000ff */
[----:B------:R-:W-:Y:S02]  /*dec0*/  F2FP.F16.F32.PACK_AB R211, R4, R67 ;  /* 0x0000004304d3723e */ /* 0x000fe400000000ff */
[----:B------:R-:W0:Y:S02]  /*ded0*/  LDTM.x64 R4, tmem[UR10+0x180] ;  /* 0x0001800a000479ee */ /* 0x000e240008340000 */
[----:B0-----:R-:W-:Y:S02]  /*dee0*/  F2FP.F16.F32.PACK_AB R195, R67, R195 ;  /* 0x000000c343c3723e */ /* 0x001fe400000000ff */
        /* <DEDUP_REMOVED lines=63> */
[----:B------:R-:W0:Y:S01]  /*e2e0*/  LDTM.x64 R4, tmem[UR10+0x1c0] ;  /* 0x0001c00a000479ee */ /* 0x000e220008340000 */
[----:B------:R-:W-:Y:S01]  /*e2f0*/  NOP ;  /* 0x0000000000007918 */ /* 0x000fe20000000000 */
[----:B------:R-:W1:Y:S01]  /*e300*/  LDCU.64 UR10, c[0x0][0x398] ;  /* 0x00007300ff0a77ac */ /* 0x000e620008000a00 */
[----:B0-----:R-:W-:Y:S02]  /*e310*/  F2FP.F16.F32.PACK_AB R67, R67, R131 ;  /* 0x000000834343723e */ /* 0x001fe400000000ff */
[----:B------:R-:W-:-:S03]  /*e320*/  F2FP.F16.F32.PACK_AB R11, R11, R75 ;  /* 0x0000004b0b0b723e */ /* 0x000fc600000000ff */
[----:B------:R0:W-:Y:S04]  /*e330*/  STL [R1+0x190], R67 ;  /* 0x0001904301007387 */ /* 0x0001e80000100800 */
[----:B0-----:R-:W2:Y:S04]  /*e340*/  LDL.LU R67, [R1+0x18c] ;  /* 0x00018c0001437983 */ /* 0x001ea80000300800 */
[----:B------:R-:W3:Y:S01]  /*e350*/  LDL R75, [R1+0x188] ;  /* 0x00018800014b7983 */ /* 0x000ee20000100800 */
[----:B------:R-:W-:Y:S02]  /*e360*/  F2FP.F16.F32.PACK_AB R10, R10, R74 ;  /* 0x0000004a0a0a723e */ /* 0x000fe400000000ff */
[----:B------:R-:W3:Y:S01]  /*e370*/  LDC R74, c[0x0][0x3b4] ;  /* 0x0000ed00ff4a7b82 */ /* 0x000ee20000000800 */
[----:B------:R-:W-:-:S02]  /*e380*/  F2FP.F16.F32.PACK_AB R71, R7, R71 ;  /* 0x000000470747723e */ /* 0x000fc400000000ff */
[----:B------:R-:W-:Y:S02]  /*e390*/  F2FP.F16.F32.PACK_AB R70, R6, R70 ;  /* 0x000000460646723e */ /* 0x000fe400000000ff */
[----:B------:R-:W-:Y:S02]  /*e3a0*/  F2FP.F16.F32.PACK_AB R69, R5, R69 ;  /* 0x000000450545723e */ /* 0x000fe400000000ff */
[----:B------:R-:W-:Y:S02]  /*e3b0*/  F2FP.F16.F32.PACK_AB R73, R9, R73 ;  /* 0x000000490949723e */ /* 0x000fe400000000ff */
[----:B------:R-:W-:Y:S02]  /*e3c0*/  F2FP.F16.F32.PACK_AB R72, R8, R72 ;  /* 0x000000480848723e */ /* 0x000fe400000000ff */
[----:B------:R-:W-:Y:S01]  /*e3d0*/  F2FP.F16.F32.PACK_AB R68, R4, R68 ;  /* 0x000000440444723e */ /* 0x000fe200000000ff */
[C---:B---3--:R-:W-:Y:S01]  /*e3e0*/  IMAD R7, R75.reuse, R74, RZ ;  /* 0x0000004a4b077224 */ /* 0x048fe200078e02ff */
[----:B------:R-:W-:-:S04]  /*e3f0*/  ISETP.GE.AND P0, PT, R75, UR14, PT ;  /* 0x0000000e4b007c0c */ /* 0x000fc8000bf06270 */
[C---:B------:R-:W-:Y:S02]  /*e400*/  LEA R6, P2, R7.reuse, UR12, 0x1 ;  /* 0x0000000c07067c11 */ /* 0x040fe4000f8408ff */
[----:B------:R-:W-:Y:S01]  /*e410*/  ISETP.LT.AND P0, PT, R252, UR33, !P0 ;  /* 0x00000021fc007c0c */ /* 0x000fe2000c701270 */
[----:B------:R-:W-:Y:S01]  /*e420*/  IMAD R5, R74, 0x80, R7 ;  /* 0x000000804a057824 */ /* 0x000fe200078e0207 */
[----:B------:R-:W-:Y:S01]  /*e430*/  LEA.HI.X.SX32 R7, R7, UR13, 0x1, P2 ;  /* 0x0000000d07077c11 */ /* 0x000fe200090f0eff */
[----:B------:R-:W-:Y:S01]  /*e440*/  IMAD R74, R252, UR30, RZ ;  /* 0x0000001efc4a7c24 */ /* 0x000fe2000f8e02ff */
[----:B------:R-:W0:Y:S03]  /*e450*/  LDCU UR33, c[0x0][0x398] ;  /* 0x00007300ff2177ac */ /* 0x000e260008000800 */
[----:B------:R-:W-:Y:S01]  /*e460*/  IMAD.WIDE R8, R74, 0x2, R6 ;  /* 0x000000024a087825 */ /* 0x000fe200078e0206 */
[----:B------:R-:W-:-:S05]  /*e470*/  LEA R4, P1, R5, UR12, 0x1 ;  /* 0x0000000c05047c11 */ /* 0x000fca000f8208ff */
[----:B------:R3:W-:Y:S01]  /*e480*/  @P0 STG.E.U16 desc[UR22][R8.64], R0 ;  /* 0x0000000008000986 */ /* 0x0007e2000c101516 */
[----:B------:R-:W-:Y:S01]  /*e490*/  ISETP.GE.AND P0, PT, R252, UR15, PT ;  /* 0x0000000ffc007c0c */ /* 0x000fe2000bf06270 */
[----:B------:R-:W4:Y:S03]  /*e4a0*/  LDCU.64 UR14, c[0x0][0x398] ;  /* 0x00007300ff0e77ac */ /* 0x000f260008000a00 */
[----:B--2---:R-:W-:Y:S01]  /*e4b0*/  ISETP.LT.AND P0, PT, R67, UR4, !P0 ;  /* 0x0000000443007c0c */ /* 0x004fe2000c701270 */
[----:B------:R-:W2:Y:S01]  /*e4c0*/  LDCU UR4, c[0x0][0x39c] ;  /* 0x00007380ff0477ac */ /* 0x000ea20008000800 */
[----:B------:R-:W-:Y:S01]  /*e4d0*/  LEA.HI.X.SX32 R5, R5, UR13, 0x1, P1 ;  /* 0x0000000d05057c11 */ /* 0x000fe200088f0eff */
[----:B------:R-:W0:Y:S01]  /*e4e0*/  LDCU.64 UR12, c[0x0][0x398] ;  /* 0x00007300ff0c77ac */ /* 0x000e220008000a00 */
[----:B---3--:R-:W-:Y:S01]  /*e4f0*/  PRMT R0, R0, 0x7632, R0 ;  /* 0x0000763200007816 */ /* 0x008fe20000000000 */
[----:B------:R-:W-:-:S08]  /*e500*/  IMAD.WIDE R8, R74, 0x2, R4 ;  /* 0x000000024a087825 */ /* 0x000fd000078e0204 */
[----:B------:R3:W-:Y:S02]  /*e510*/  @P0 STG.E.U16 desc[UR22][R8.64], R0 ;  /* 0x0000000008000986 */ /* 0x0007e4000c101516 */
[----:B---3--:R-:W-:-:S05]  /*e520*/  VIADD R0, R252, 0x1 ;  /* 0x00000001fc007836 */ /* 0x008fca0000000000 */
[----:B------:R-:W-:Y:S01]  /*e530*/  ISETP.GE.AND P0, PT, R0, UR6, PT ;  /* 0x0000000600007c0c */ /* 0x000fe2000bf06270 */
[----:B------:R-:W-:Y:S01]  /*e540*/  VIADD R74, R74, UR30 ;  /* 0x0000001e4a4a7c36 */ /* 0x000fe20008000000 */
[----:B------:R-:W-:Y:S01]  /*e550*/  PRMT R0, R2, 0x7632, R0 ;  /* 0x0000763202007816 */ /* 0x000fe20000000000 */
[----:B------:R-:W3:Y:S01]  /*e560*/  LDCU.64 UR6, c[0x0][0x398] ;  /* 0x00007300ff0677ac */ /* 0x000ee20008000a00 */
[----:B----4-:R-:W-:Y:S02]  /*e570*/  ISETP.LT.AND P1, PT, R75, UR14, !P0 ;  /* 0x0000000e4b007c0c */ /* 0x010fe4000c721270 */
[----:B------:R-:W-:Y:S01]  /*e580*/  ISETP.LT.AND P0, PT, R67, UR26, !P0 ;  /* 0x0000001a43007c0c */ /* 0x000fe2000c701270 */
[C---:B------:R-:W-:Y:S01]  /*e590*/  IMAD.WIDE R8, R74.reuse, 0x2, R6 ;  /* 0x000000024a087825 */ /* 0x040fe200078e0206 */
[----:B------:R-:W4:Y:S01]  /*e5a0*/  LDCU UR26, c[0x0][0x398] ;  /* 0x00007300ff1a77ac */ /* 0x000f220008000800 */
[----:B------:R-:W0:Y:S08]  /*e5b0*/  LDCU UR14, c[0x0][0x398] ;  /* 0x00007300ff0e77ac */ /* 0x000e300008000800 */
[----:B------:R0:W-:Y:S02]  /*e5c0*/  @P1 STG.E.U16 desc[UR22][R8.64], R2 ;  /* 0x0000000208001986 */ /* 0x0001e4000c101516 */
[----:B0-----:R-:W-:-:S05]  /*e5d0*/  IMAD.WIDE R8, R74, 0x2, R4 ;  /* 0x000000024a087825 */ /* 0x001fca00078e0204 */
[----:B------:R0:W-:Y:S02]  /*e5e0*/  @P0 STG.E.U16 desc[UR22][R8.64], R0 ;  /* 0x0000000008000986 */ /* 0x0001e4000c101516 */
[----:B0-----:R-:W-:-:S05]  /*e5f0*/  VIADD R0, R252, 0x2 ;  /* 0x00000002fc007836 */ /* 0x001fca0000000000 */
[----:B--2---:R-:W-:Y:S01]  /*e600*/  ISETP.GE.AND P0, PT, R0, UR4, PT ;  /* 0x0000000400007c0c */ /* 0x004fe2000bf06270 */
[----:B------:R-:W-:Y:S01]  /*e610*/  VIADD R74, R74, UR30 ;  /* 0x0000001e4a4a7c36 */ /* 0x000fe20008000000 */
[----:B------:R-:W0:Y:S02]  /*e620*/  LDCU UR4, c[0x0][0x39c] ;  /* 0x00007380ff0477ac */ /* 0x000e240008000800 */
[----:B------:R-:W-:Y:S02]  /*e630*/  ISETP.LT.AND P1, PT, R75, UR20, !P0 ;  /* 0x000000144b007c0c */ /* 0x000fe4000c721270 */
[----:B------:R-:W-:Y:S01]  /*e640*/  ISETP.LT.AND P0, PT, R67, UR12, !P0 ;  /* 0x0000000c43007c0c */ /* 0x000fe2000c701270 */
[C---:B------:R-:W-:Y:S01]  /*e650*/  IMAD.WIDE R8, R74.reuse, 0x2, R6 ;  /* 0x000000024a087825 */ /* 0x040fe200078e0206 */
[----:B------:R-:W-:Y:S01]  /*e660*/  PRMT R0, R3, 0x7632, R0 ;  /* 0x0000763203007816 */ /* 0x000fe20000000000 */
[----:B------:R-:W2:Y:S01]  /*e670*/  LDCU UR20, c[0x0][0x398] ;  /* 0x00007300ff1477ac */ /* 0x000ea20008000800 */
[----:B------:R-:W0:Y:S07]  /*e680*/  LDCU UR12, c[0x0][0x398] ;  /* 0x00007300ff0c77ac */ /* 0x000e2e0008000800 */
[----:B------:R0:W-:Y:S02]  /*e690*/  @P1 STG.E.U16 desc[UR22][R8.64], R3 ;  /* 0x0000000308001986 */ /* 0x0001e4000c101516 */
[----:B0-----:R-:W-:-:S05]  /*e6a0*/  IMAD.WIDE R2, R74, 0x2, R4 ;  /* 0x000000024a027825 */ /* 0x001fca00078e0204 */
[----:B------:R0:W-:Y:S02]  /*e6b0*/  @P0 STG.E.U16 desc[UR22][R2.64], R0 ;  /* 0x0000000002000986 */ /* 0x0001e4000c101516 */
[----:B0-----:R-:W-:-:S05]  /*e6c0*/  VIADD R0, R252, 0x3 ;  /* 0x00000003fc007836 */ /* 0x001fca0000000000 */
[----:B------:R-:W-:Y:S01]  /*e6d0*/  ISETP.GE.AND P0, PT, R0, UR4, PT ;  /* 0x0000000400007c0c */ /* 0x000fe2000bf06270 */
[----:B------:R-:W-:Y:S01]  /*e6e0*/  VIADD R74, R74, UR30 ;  /* 0x0000001e4a4a7c36 */ /* 0x000fe20008000000 */
[----:B------:R-:W0:Y:S02]  /*e6f0*/  LDCU UR4, c[0x0][0x39c] ;  /* 0x00007380ff0477ac */ /* 0x000e240008000800 */
[----:B---3--:R-:W-:Y:S02]  /*e700*/  ISETP.LT.AND P1, PT, R75, UR6, !P0 ;  /* 0x000000064b007c0c */ /* 0x008fe4000c721270 */
[----:B------:R-:W-:Y:S01]  /*e710*/  ISETP.LT.AND P0, PT, R67, UR24, !P0 ;  /* 0x0000001843007c0c */ /* 0x000fe2000c701270 */
[----:B------:R-:W-:Y:S01]  /*e720*/  IMAD.WIDE R2, R74, 0x2, R6 ;  /* 0x000000024a027825 */ /* 0x000fe200078e0206 */
[----:B------:R-:W-:Y:S01]  /*e730*/  PRMT R0, R196, 0x7632, R0 ;  /* 0x00007632c4007816 */ /* 0x000fe20000000000 */
[----:B------:R-:W3:Y:S01]  /*e740*/  LDCU UR6, c[0x0][0x398] ;  /* 0x00007300ff0677ac */ /* 0x000ee20008000800 */
[----:B------:R-:W-:Y:S01]  /*e750*/  PRMT R9, R215, 0x7632, R9 ;  /* 0x00007632d7097816 */ /* 0x000fe20000000009 */
[----:B------:R-:W0:Y:S06]  /*e760*/  LDCU UR24, c[0x0][0x398] ;  /* 0x00007300ff1877ac */ /* 0x000e2c0008000800 */
[----:B------:R0:W-:Y:S02]  /*e770*/  @P1 STG.E.U16 desc[UR22][R2.64], R196 ;  /* 0x000000c402001986 */ /* 0x0001e4000c101516 */
[----:B0-----:R-:W-:-:S05]  /*e780*/  IMAD.WIDE R2, R74, 0x2, R4 ;  /* 0x000000024a027825 */ /* 0x001fca00078e0204 */
[----:B------:R0:W-:Y:S02]  /*e790*/  @P0 STG.E.U16 desc[UR22][R2.64], R0 ;  /* 0x0000000002000986 */ /* 0x0001e4000c101516 */
[----:B0-----:R-:W-:-:S05]  /*e7a0*/  VIADD R0, R252, 0x4 ;  /* 0x00000004fc007836 */ /* 0x001fca0000000000 */
[----:B------:R-:W-:Y:S01]  /*e7b0*/  ISETP.GE.AND P0, PT, R0, UR4, PT ;  /* 0x0000000400007c0c */ /* 0x000fe2000bf06270 */
[----:B------:R-:W-:Y:S01]  /*e7c0*/  VIADD R74, R74, UR30 ;  /* 0x0000001e4a4a7c36 */ /* 0x000fe20008000000 */
[----:B------:R-:W0:Y:S02]  /*e7d0*/  LDCU UR4, c[0x0][0x39c] ;  /* 0x00007380ff0477ac */ /* 0x000e240008000800 */
[----:B------:R-:W-:Y:S02]  /*e7e0*/  ISETP.LT.AND P1, PT, R75, UR28, !P0 ;  /* 0x0000001c4b007c0c */ /* 0x000fe4000c721270 */
[----:B------:R-:W-:Y:S01]  /*e7f0*/  ISETP.LT.AND P0, PT, R67, UR16, !P0 ;  /* 0x0000001043007c0c */ /* 0x000fe2000c701270 */
[----:B------:R-:W-:Y:S01]  /*e800*/  IMAD.WIDE R2, R74, 0x2, R6 ;  /* 0x000000024a027825 */ /* 0x000fe200078e0206 */
[----:B------:R-:W-:Y:S01]  /*e810*/  PRMT R0, R197, 0x7632, R0 ;  /* 0x00007632c5007816 */ /* 0x000fe20000000000 */
[----:B------:R-:W0:Y:S02]  /*e820*/  LDCU UR28, c[0x0][0x39c] ;  /* 0x00007380ff1c77ac */ /* 0x000e240008000800 */
[----:B------:R-:W-:Y:S01]  /*e830*/  VIADD R8, R252, 0x17 ;  /* 0x00000017fc087836 */ /* 0x000fe20000000000 */
[----:B------:R-:W0:Y:S05]  /*e840*/  LDCU UR16, c[0x0][0x398] ;  /* 0x00007300ff1077ac */ /* 0x000e2a0008000800 */
[----:B------:R1:W-:Y:S02]  /*e850*/  @P1 STG.E.U16 desc[UR22][R2.64], R197 ;  /* 0x000000c502001986 */ /* 0x0003e4000c101516 */
[----:B-1----:R-:W-:-:S02]  /*e860*/  IMAD.WIDE R2, R74, 0x2, R4 ;  /* 0x000000024a027825 */ /* 0x002fc400078e0204 */
[----:B------:R-:W2:Y:S04]  /*e870*/  LDL.S16 R197, [R1+0x12a] ;  /* 0x00012a0001c57983 */ /* 0x000ea80000100600 */
[----:B------:R1:W-:Y:S02]  /*e880*/  @P0 STG.E.U16 desc[UR22][R2.64], R0 ;  /* 0x0000000002000986 */ /* 0x0003e4000c101516 */
[----:B-1----:R-:W-:-:S05]  /*e890*/  VIADD R0, R252, 0x5 ;  /* 0x00000005fc007836 */ /* 0x002fca0000000000 */
[----:B0-----:R-:W-:Y:S01]  /*e8a0*/  ISETP.GE.AND P0, PT, R0, UR4, PT ;  /* 0x0000000400007c0c */ /* 0x001fe2000bf06270 */
[----:B------:R-:W-:Y:S01]  /*e8b0*/  VIADD R74, R74, UR30 ;  /* 0x0000001e4a4a7c36 */ /* 0x000fe20008000000 */
[----:B------:R-:W0:Y:S02]  /*e8c0*/  LDCU UR4, c[0x0][0x39c] ;  /* 0x00007380ff0477ac */ /* 0x000e240008000800 */
[----:B------:R-:W-:Y:S02]  /*e8d0*/  ISETP.LT.AND P1, PT, R75, UR10, !P0 ;  /* 0x0000000a4b007c0c */ /* 0x000fe4000c721270 */
[----:B------:R-:W-:Y:S01]  /*e8e0*/  ISETP.LT.AND P0, PT, R67, UR18, !P0 ;  /* 0x0000001243007c0c */ /* 0x000fe2000c701270 */
[----:B------:R-:W-:Y:S01]  /*e8f0*/  IMAD.WIDE R2, R74, 0x2, R6 ;  /* 0x000000024a027825 */ /* 0x000fe200078e0206 */
[----:B------:R-:W-:Y:S01]  /*e900*/  PRMT R0, R198, 0x7632, R0 ;  /* 0x00007632c6007816 */ /* 0x000fe20000000000 */
[----:B------:R-:W1:Y:S01]  /*e910*/  LDCU UR18, c[0x0][0x39c] ;  /* 0x00007380ff1277ac */ /* 0x000e620008000800 */
[----:B------:R-:W-:Y:S01]  /*e920*/  ISETP.GE.AND P5, PT, R8, UR48, PT ;  /* 0x0000003008007c0c */ /* 0x000fe2000bfa6270 */
[----:B------:R-:W0:Y:S06]  /*e930*/  LDCU UR10, c[0x0][0x398] ;  /* 0x00007300ff0a77ac */ /* 0x000e2c0008000800 */
[----:B------:R0:W-:Y:S01]  /*e940*/  @P1 STG.E.U16 desc[UR22][R2.64], R198 ;  /* 0x000000c602001986 */ /* 0x0001e2000c101516 */
[----:B------:R-:W-:Y:S01]  /*e950*/  VIADD R8, R252, 0x18 ;  /* 0x00000018fc087836 */ /* 0x000fe20000000000 */
[----:B------:R-:W1:Y:S01]  /*e960*/  LDCU UR48, c[0x0][0x398] ;  /* 0x00007300ff3077ac */ /* 0x000e620008000800 */
[----:B0-----:R-:W-:-:S05]  /*e970*/  IMAD.WIDE R2, R74, 0x2, R4 ;  /* 0x000000024a027825 */ /* 0x001fca00078e0204 */
[----:B------:R0:W-:Y:S02]  /*e980*/  @P0 STG.E.U16 desc[UR22][R2.64], R0 ;  /* 0x0000000002000986 */ /* 0x0001e4000c101516 */
[----:B0-----:R-:W-:-:S05]  /*e990*/  VIADD R0, R252, 0x6 ;  /* 0x00000006fc007836 */ /* 0x001fca0000000000 */
[----:B------:R-:W-:Y:S01]  /*e9a0*/  ISETP.GE.AND P0, PT, R0, UR4, PT ;  /* 0x0000000400007c0c */ /* 0x000fe2000bf06270 */
[----:B------:R-:W-:Y:S01]  /*e9b0*/  VIADD R74, R74, UR30 ;  /* 0x0000001e4a4a7c36 */ /* 0x000fe20008000000 */
[----:B------:R-:W0:Y:S02]  /*e9c0*/  LDCU UR4, c[0x0][0x39c] ;  /* 0x00007380ff0477ac */ /* 0x000e240008000800 */
[----:B------:R-:W-:Y:S02]  /*e9d0*/  ISETP.LT.AND P1, PT, R75, UR32, !P0 ;  /* 0x000000204b007c0c */ /* 0x000fe4000c721270 */
[----:B---3--:R-:W-:Y:S01]  /*e9e0*/  ISETP.LT.AND P0, PT, R67, UR6, !P0 ;  /* 0x0000000643007c0c */ /* 0x008fe2000c701270 */
[----:B------:R-:W-:Y:S01]  /*e9f0*/  IMAD.WIDE R2, R74, 0x2, R6 ;  /* 0x000000024a027825 */ /* 0x000fe200078e0206 */
[----:B------:R-:W3:Y:S01]  /*ea00*/  LDCU UR6, c[0x0][0x398] ;  /* 0x00007300ff0677ac */ /* 0x000ee20008000800 */
[----:B------:R-:W-:Y:S02]  /*ea10*/  PRMT R0, R199, 0x7632, R0 ;  /* 0x00007632c7007816 */ /* 0x000fe40000000000 */
[----:B------:R-:W-:Y:S01]  /*ea20*/  ISETP.GE.AND P4, PT, R8, UR52, PT ;  /* 0x0000003408007c0c */ /* 0x000fe2000bf86270 */
[----:B------:R-:W0:Y:S05]  /*ea30*/  LDCU UR32, c[0x0][0x398] ;  /* 0x00007300ff2077ac */ /* 0x000e2a0008000800 */
[----:B------:R1:W-:Y:S01]  /*ea40*/  @P1 STG.E.U16 desc[UR22][R2.64], R199 ;  /* 0x000000c702001986 */ /* 0x0003e2000c101516 */
[----:B------:R-:W-:Y:S01]  /*ea50*/  VIADD R8, R252, 0x19 ;  /* 0x00000019fc087836 */ /* 0x000fe20000000000 */
[----:B------:R-:W0:Y:S01]  /*ea60*/  LDCU UR52, c[0x0][0x398] ;  /* 0x00007300ff3477ac */ /* 0x000e220008000800 */
[----:B-1----:R-:W-:-:S05]  /*ea70*/  IMAD.WIDE R2, R74, 0x2, R4 ;  /* 0x000000024a027825 */ /* 0x002fca00078e0204 */
[----:B------:R1:W-:Y:S02]  /*ea80*/  @P0 STG.E.U16 desc[UR22][R2.64], R0 ;  /* 0x0000000002000986 */ /* 0x0003e4000c101516 */
[----:B-1----:R-:W-:-:S05]  /*ea90*/  VIADD R0, R252, 0x7 ;  /* 0x00000007fc007836 */ /* 0x002fca0000000000 */
[----:B0-----:R-:W-:Y:S01]  /*eaa0*/  ISETP.GE.AND P0, PT, R0, UR4, PT ;  /* 0x0000000400007c0c */ /* 0x001fe2000bf06270 */
[----:B------:R-:W-:Y:S01]  /*eab0*/  VIADD R74, R74, UR30 ;  /* 0x0000001e4a4a7c36 */ /* 0x000fe20008000000 */
[----:B------:R-:W-:Y:S01]  /*eac0*/  PRMT R0, R200, 0x7632, R0 ;  /* 0x00007632c8007816 */ /* 0x000fe20000000000 */
[----:B------:R-:W0:Y:S01]  /*ead0*/  LDCU UR4, c[0x0][0x39c] ;  /* 0x00007380ff0477ac */ /* 0x000e220008000800 */
[----:B---3--:R-:W-:Y:S01]  /*eae0*/  ISETP.LT.AND P1, PT, R75, UR6, !P0 ;  /* 0x000000064b007c0c */ /* 0x008fe2000c721270 */
[C---:B------:R-:W-:Y:S01]  /*eaf0*/  IMAD.WIDE R2, R74.reuse, 0x2, R6 ;  /* 0x000000024a027825 */ /* 0x040fe200078e0206 */
[----:B------:R-:W1:Y:S11]  /*eb00*/  LDCU UR6, c[0x0][0x398] ;  /* 0x00007300ff0677ac */ /* 0x000e760008000800 */
[----:B------:R3:W-:Y:S04]  /*eb10*/  @P1 STG.E.U16 desc[UR22][R2.64], R200 ;  /* 0x000000c802001986 */ /* 0x0007e8000c101516 */
[----:B---3--:R-:W1:Y:S01]  /*eb20*/  LDL.LU R200, [R1+0x188] ;  /* 0x0001880001c87983 */ /* 0x008e620000300800 */
[----:B------:R-:W-:Y:S01]  /*eb30*/  ISETP.LT.AND P0, PT, R67, UR9, !P0 ;  /* 0x0000000943007c0c */ /* 0x000fe2000c701270 */
[----:B------:R-:W-:Y:S01]  /*eb40*/  IMAD.WIDE R2, R74, 0x2, R4 ;  /* 0x000000024a027825 */ /* 0x000fe200078e0204 */
[----:B------:R-:W3:Y:S11]  /*eb50*/  LDCU UR9, c[0x0][0x398] ;  /* 0x00007300ff0977ac */ /* 0x000ef60008000800 */
[----:B------:R0:W-:Y:S02]  /*eb60*/  @P0 STG.E.U16 desc[UR22][R2.64], R0 ;  /* 0x0000000002000986 */ /* 0x0001e4000c101516 */
[----:B0-----:R-:W-:-:S05]  /*eb70*/  VIADD R0, R252, 0x8 ;  /* 0x00000008fc007836 */ /* 0x001fca0000000000 */
[----:B------:R-:W-:Y:S01]  /*eb80*/  ISETP.GE.AND P0, PT, R0, UR4, PT ;  /* 0x0000000400007c0c */ /* 0x000fe2000bf06270 */
[----:B------:R-:W-:Y:S01]  /*eb90*/  VIADD R74, R74, UR30 ;  /* 0x0000001e4a4a7c36 */ /* 0x000fe20008000000 */
[----:B------:R-:W0:Y:S03]  /*eba0*/  LDCU UR4, c[0x0][0x39c] ;  /* 0x00007380ff0477ac */ /* 0x000e260008000800 */
[----:B------:R-:W-:Y:S01]  /*ebb0*/  IMAD.WIDE R2, R74, 0x2, R6 ;  /* 0x000000024a027825 */ /* 0x000fe200078e0206 */
[----:B------:R-:W-:Y:S02]  /*ebc0*/  PRMT R0, R201, 0x7632, R0 ;  /* 0x00007632c9007816 */ /* 0x000fe40000000000 */
[----:B-1----:R-:W-:Y:S01]  /*ebd0*/  ISETP.LT.AND P1, PT, R200, UR6, !P0 ;  /* 0x00000006c8007c0c */ /* 0x002fe2000c721270 */
[----:B------:R-:W1:Y:S01]  /*ebe0*/  LDCU UR6, c[0x0][0x398] ;  /* 0x00007300ff0677ac */ /* 0x000e620008000800 */
[----:B---3--:R-:W-:Y:S01]  /*ebf0*/  ISETP.LT.AND P0, PT, R67, UR9, !P0 ;  /* 0x0000000943007c0c */ /* 0x008fe2000c701270 */
[----:B------:R-:W3:Y:S10]  /*ec00*/  LDCU UR9, c[0x0][0x398] ;  /* 0x00007300ff0977ac */ /* 0x000ef40008000800 */
[----:B------:R0:W-:Y:S02]  /*ec10*/  @P1 STG.E.U16 desc[UR22][R2.64], R201 ;  /* 0x000000c902001986 */ /* 0x0001e4000c101516 */
[----:B0-----:R-:W-:-:S02]  /*ec20*/  IMAD.WIDE R2, R74, 0x2, R4 ;  /* 0x000000024a027825 */ /* 0x001fc400078e0204 */
[----:B------:R-:W2:Y:S04]  /*ec30*/  LDL.S16 R201, [R1+0x12e] ;  /* 0x00012e0001c97983 */ /* 0x000ea80000100600 */
[----:B------:R0:W-:Y:S02]  /*ec40*/  @P0 STG.E.U16 desc[UR22][R2.64], R0 ;  /* 0x0000000002000986 */ /* 0x0001e4000c101516 */
[----:B0-----:R-:W-:-:S05]  /*ec50*/  VIADD R0, R252, 0x9 ;  /* 0x00000009fc007836 */ /* 0x001fca0000000000 */
[----:B------:R-:W-:Y:S01]  /*ec60*/  ISETP.GE.AND P0, PT, R0, UR4, PT ;  /* 0x0000000400007c0c */ /* 0x000fe2000bf06270 */
[----:B------:R-:W-:Y:S01]  /*ec70*/  VIADD R74, R74, UR30 ;  /* 0x0000001e4a4a7c36 */ /* 0x000fe20008000000 */
[----:B------:R-:W0:Y:S02]  /*ec80*/  LDCU UR4, c[0x0][0x39c] ;  /* 0x00007380ff0477ac */ /* 0x000e240008000800 */
[----:B-1----:R-:W-:Y:S02]  /*ec90*/  ISETP.LT.AND P1, PT, R200, UR6, !P0 ;  /* 0x00000006c8007c0c */ /* 0x002fe4000c721270 */
[----:B---3--:R-:W-:Y:S01]  /*eca0*/  ISETP.LT.AND P0, PT, R67, UR9, !P0 ;  /* 0x0000000943007c0c */ /* 0x008fe2000c701270 */
[----:B------:R-:W-:Y:S01]  /*ecb0*/  IMAD.WIDE R2, R74, 0x2, R6 ;  /* 0x000000024a027825 */ /* 0x000fe200078e0206 */
[----:B------:R-:W1:Y:S01]  /*ecc0*/  LDCU UR6, c[0x0][0x398] ;  /* 0x00007300ff0677ac */ /* 0x000e620008000800 */
[----:B------:R-:W-:Y:S01]  /*ecd0*/  PRMT R0, R202, 0x7632, R0 ;  /* 0x00007632ca007816 */ /* 0x000fe20000000000 */
[----:B------:R-:W3:Y:S07]  /*ece0*/  LDCU UR9, c[0x0][0x398] ;  /* 0x00007300ff0977ac */ /* 0x000eee0008000800 */
        /* <DEDUP_REMOVED lines=10> */
[C---:B------:R-:W-:Y:S01]  /*ed90*/  IMAD.WIDE R2, R74.reuse, 0x2, R6 ;  /* 0x000000024a027825 */ /* 0x040fe200078e0206 */
[----:B------:R-:W1:Y:S01]  /*eda0*/  LDCU UR6, c[0x0][0x398] ;  /* 0x00007300ff0677ac */ /* 0x000e620008000800 */
[----:B------:R-:W-:Y:S01]  /*edb0*/  PRMT R0, R203, 0x7632, R0 ;  /* 0x00007632cb007816 */ /* 0x000fe20000000000 */
[----:B------:R-:W3:Y:S07]  /*edc0*/  LDCU UR9, c[0x0][0x398] ;  /* 0x00007300ff0977ac */ /* 0x000eee0008000800 */
[----:B------:R0:W-:Y:S02]  /*edd0*/  @P1 STG.E.U16 desc[UR22][R2.64], R203 ;  /* 0x000000cb02001986 */ /* 0x0001e4000c101516 */
[----:B0-----:R-:W-:-:S02]  /*ede0*/  IMAD.WIDE R2, R74, 0x2, R4 ;  /* 0x000000024a027825 */ /* 0x001fc400078e0204 */
[----:B------:R-:W2:Y:S04]  /*edf0*/  LDL.LU.S16 R203, [R1+0x12c] ;  /* 0x00012c0001cb7983 */ /* 0x000ea80000300600 */
        /* <DEDUP_REMOVED lines=26> */
[----:B0-----:R-:W-:-:S05]  /*efa0*/  IMAD.WIDE R2, R74, 0x2, R4 ;  /* 0x000000024a027825 */ /* 0x001fca00078e0204 */
        /* <DEDUP_REMOVED lines=82> */
[----:B------:R-:W-:Y:S01]  /*f4d0*/  PRMT R0, R213, 0x7632, R0 ;  /* 0x00007632d5007816 */ /* 0x000fe20000000000 */
[----:B------:R-:W-:Y:S01]  /*f4e0*/  VIADD R75, R252, 0x1c ;  /* 0x0000001cfc4b7836 */ /* 0x000fe20000000000 */
[----:B-1----:R-:W-:Y:S01]  /*f4f0*/  ISETP.LT.AND P1, PT, R200, UR6, !P0 ;  /* 0x00000006c8007c0c */ /* 0x002fe2000c721270 */
[C---:B------:R-:W-:Y:S01]  /*f500*/  IMAD.WIDE R2, R74.reuse, 0x2, R6 ;  /* 0x000000024a027825 */ /* 0x040fe200078e0206 */
[----:B---3--:R-:W-:Y:S01]  /*f510*/  ISETP.LT.AND P0, PT, R67, UR9, !P0 ;  /* 0x0000000943007c0c */ /* 0x008fe2000c701270 */
[----:B------:R-:W0:Y:S01]  /*f520*/  LDCU UR9, c[0x0][0x39c] ;  /* 0x00007380ff0977ac */ /* 0x000e220008000800 */
[----:B------:R-:W1:Y:S01]  /*f530*/  LDCU UR4, c[0x0][0x398] ;  /* 0x00007300ff0477ac */ /* 0x000e620008000800 */
[----:B------:R-:W3:Y:S08]  /*f540*/  LDCU UR6, c[0x0][0x398] ;  /* 0x00007300ff0677ac */ /* 0x000ef00008000800 */
[----:B------:R0:W-:Y:S02]  /*f550*/  @P1 STG.E.U16 desc[UR22][R2.64], R213 ;  /* 0x000000d502001986 */ /* 0x0001e4000c101516 */
[----:B0-----:R-:W-:-:S05]  /*f560*/  IMAD.WIDE R2, R74, 0x2, R4 ;  /* 0x000000024a027825 */ /* 0x001fca00078e0204 */
[----:B------:R0:W-:Y:S02]  /*f570*/  @P0 STG.E.U16 desc[UR22][R2.64], R0 ;  /* 0x0000000002000986 */ /* 0x0001e4000c101516 */
[----:B0-----:R-:W-:-:S05]  /*f580*/  VIADD R0, R252, 0x14 ;  /* 0x00000014fc007836 */ /* 0x001fca0000000000 */
[----:B------:R-:W-:Y:S01]  /*f590*/  ISETP.GE.AND P0, PT, R0, UR28, PT ;  /* 0x0000001c00007c0c */ /* 0x000fe2000bf06270 */
[----:B------:R-:W-:Y:S01]  /*f5a0*/  VIADD R0, R252, 0x15 ;  /* 0x00000015fc007836 */ /* 0x000fe20000000000 */
[----:B------:R-:W0:Y:S02]  /*f5b0*/  LDCU UR28, c[0x0][0x398] ;  /* 0x00007300ff1c77ac */ /* 0x000e240008000800 */
[----:B------:R-:W-:Y:S01]  /*f5c0*/  ISETP.LT.AND P1, PT, R200, UR44, !P0 ;  /* 0x0000002cc8007c0c */ /* 0x000fe2000c721270 */
[----:B------:R-:W-:Y:S01]  /*f5d0*/  VIADD R74, R74, UR30 ;  /* 0x0000001e4a4a7c36 */ /* 0x000fe20008000000 */
[----:B------:R-:W-:Y:S01]  /*f5e0*/  ISETP.LT.AND P3, PT, R67, UR38, !P0 ;  /* 0x0000002643007c0c */ /* 0x000fe2000c761270 */
[----:B------:R-:W0:Y:S01]  /*f5f0*/  LDCU UR44, c[0x0][0x39c] ;  /* 0x00007380ff2c77ac */ /* 0x000e220008000800 */
[----:B------:R-:W-:Y:S01]  /*f600*/  ISETP.GE.AND P2, PT, R0, UR18, PT ;  /* 0x0000001200007c0c */ /* 0x000fe2000bf46270 */
[----:B------:R-:W-:Y:S01]  /*f610*/  IMAD.WIDE R2, R74, 0x2, R6 ;  /* 0x000000024a027825 */ /* 0x000fe200078e0206 */
[----:B------:R-:W0:Y:S03]  /*f620*/  LDCU UR38, c[0x0][0x398] ;  /* 0x00007300ff2677ac */ /* 0x000e260008000800 */
[----:B------:R-:W-:Y:S01]  /*f630*/  VIADD R0, R252, 0x16 ;  /* 0x00000016fc007836 */ /* 0x000fe20000000000 */
[----:B------:R-:W0:Y:S03]  /*f640*/  LDCU UR18, c[0x0][0x398] ;  /* 0x00007300ff1277ac */ /* 0x000e260008000800 */
[----:B------:R1:W-:Y:S01]  /*f650*/  @P1 STG.E.U16 desc[UR22][R2.64], R214 ;  /* 0x000000d602001986 */ /* 0x0003e2000c101516 */
[----:B------:R-:W-:Y:S01]  /*f660*/  ISETP.GE.AND P1, PT, R0, UR75, PT ;  /* 0x0000004b00007c0c */ /* 0x000fe2000bf26270 */
[----:B------:R-:W0:Y:S01]  /*f670*/  LDCU UR75, c[0x0][0x398] ;  /* 0x00007300ff4b77ac */ /* 0x000e220008000800 */
[----:B------:R-:W-:-:S02]  /*f680*/  PRMT R0, R214, 0x7632, R0 ;  /* 0x00007632d6007816 */ /* 0x000fc40000000000 */
[----:B------:R-:W-:Y:S01]  /*f690*/  ISETP.LT.AND P0, PT, R200, UR68, !P2 ;  /* 0x00000044c8007c0c */ /* 0x000fe2000d701270 */
[----:B------:R-:W0:Y:S01]  /*f6a0*/  LDCU UR68, c[0x0][0x39c] ;  /* 0x00007380ff4477ac */ /* 0x000e220008000800 */
[----:B-1----:R-:W-:Y:S01]  /*f6b0*/  IMAD.WIDE R2, R74, 0x2, R4 ;  /* 0x000000024a027825 */ /* 0x002fe200078e0204 */
[----:B------:R-:W-:Y:S01]  /*f6c0*/  ISETP.LT.AND P2, PT, R67, UR34, !P2 ;  /* 0x0000002243007c0c */ /* 0x000fe2000d741270 */
[----:B------:R-:W1:Y:S03]  /*f6d0*/  LDCU UR34, c[0x0][0x398] ;  /* 0x00007300ff2277ac */ /* 0x000e660008000800 */
[----:B------:R0:W-:Y:S01]  /*f6e0*/  @P3 STG.E.U16 desc[UR22][R2.64], R0 ;  /* 0x0000000002003986 */ /* 0x0001e2000c101516 */
[----:B------:R-:W-:Y:S01]  /*f6f0*/  ISETP.LT.AND P3, PT, R200, UR67, !P1 ;  /* 0x00000043c8007c0c */ /* 0x000fe2000cf61270 */
[----:B------:R-:W1:Y:S01]  /*f700*/  LDCU UR67, c[0x0][0x39c] ;  /* 0x00007380ff4377ac */ /* 0x000e620008000800 */
[----:B0-----:R-:W-:-:S04]  /*f710*/  VIADD R0, R74, UR30 ;  /* 0x0000001e4a007c36 */ /* 0x001fc80008000000 */
[----:B------:R-:W-:-:S05]  /*f720*/  IMAD.WIDE R2, R0, 0x2, R6 ;  /* 0x0000000200027825 */ /* 0x000fca00078e0206 */
[----:B------:R0:W-:Y:S01]  /*f730*/  @P0 STG.E.U16 desc[UR22][R2.64], R215 ;  /* 0x000000d702000986 */ /* 0x0001e2000c101516 */
[----:B------:R-:W-:Y:S01]  /*f740*/  ISETP.LT.AND P1, PT, R67, UR43, !P1 ;  /* 0x0000002b43007c0c */ /* 0x000fe2000cf21270 */
[----:B------:R-:W1:Y:S01]  /*f750*/  LDCU UR43, c[0x0][0x398] ;  /* 0x00007300ff2b77ac */ /* 0x000e620008000800 */
[----:B0-----:R-:W-:-:S04]  /*f760*/  IMAD.WIDE R2, R0, 0x2, R4 ;  /* 0x0000000200027825 */ /* 0x001fc800078e0204 */
[----:B------:R-:W-:Y:S01]  /*f770*/  VIADD R0, R0, UR30 ;  /* 0x0000001e00007c36 */ /* 0x000fe20008000000 */
[----:B------:R0:W-:Y:S01]  /*f780*/  @P2 STG.E.U16 desc[UR22][R2.64], R9 ;  /* 0x0000000902002986 */ /* 0x0001e2000c101516 */
[----:B------:R-:W-:Y:S01]  /*f790*/  ISETP.LT.AND P0, PT, R200, UR24, !P5 ;  /* 0x00000018c8007c0c */ /* 0x000fe2000ef01270 */
[----:B------:R-:W1:Y:S01]  /*f7a0*/  LDCU UR24, c[0x0][0x39c] ;  /* 0x00007380ff1877ac */ /* 0x000e620008000800 */
[----:B0-----:R-:W-:Y:S01]  /*f7b0*/  IMAD.WIDE R2, R0, 0x2, R6 ;  /* 0x0000000200027825 */ /* 0x001fe200078e0206 */
[----:B------:R-:W-:-:S04]  /*f7c0*/  PRMT R9, R216, 0x7632, R9 ;  /* 0x00007632d8097816 */ /* 0x000fc80000000009 */
[----:B------:R0:W-:Y:S01]  /*f7d0*/  @P3 STG.E.U16 desc[UR22][R2.64], R216 ;  /* 0x000000d802003986 */ /* 0x0001e2000c101516 */
[----:B------:R-:W-:Y:S01]  /*f7e0*/  ISETP.LT.AND P5, PT, R67, UR33, !P5 ;  /* 0x0000002143007c0c */ /* 0x000fe2000efa1270 */
[----:B------:R-:W1:Y:S01]  /*f7f0*/  LDCU UR33, c[0x0][0x398] ;  /* 0x00007300ff2177ac */ /* 0x000e620008000800 */
[----:B0-----:R-:W-:-:S05]  /*f800*/  IMAD.WIDE R2, R0, 0x2, R4 ;  /* 0x0000000200027825 */ /* 0x001fca00078e0204 */
[----:B------:R0:W-:Y:S01]  /*f810*/  @P1 STG.E.U16 desc[UR22][R2.64], R9 ;  /* 0x0000000902001986 */ /* 0x0001e2000c101516 */
[----:B------:R-:W-:Y:S01]  /*f820*/  VIADD R0, R0, UR30 ;  /* 0x0000001e00007c36 */ /* 0x000fe20008000000 */
[----:B------:R-:W-:Y:S01]  /*f830*/  ISETP.GE.AND P3, PT, R8, UR76, PT ;  /* 0x0000004c08007c0c */ /* 0x000fe2000bf66270 */
[----:B------:R-:W1:Y:S01]  /*f840*/  LDCU UR76, c[0x0][0x398] ;  /* 0x00007300ff4c77ac */ /* 0x000e620008000800 */
[----:B------:R-:W-:Y:S01]  /*f850*/  PRMT R74, R218, 0x7632, R74 ;  /* 0x00007632da4a7816 */ /* 0x000fe2000000004a */
[----:B0-----:R-:W-:Y:S02]  /*f860*/  VIADD R2, R252, 0x1a ;  /* 0x0000001afc027836 */ /* 0x001fe40000000000 */
[----:B------:R-:W-:-:S03]  /*f870*/  IMAD.WIDE R8, R0, 0x2, R4 ;  /* 0x0000000200087825 */ /* 0x000fc600078e0204 */
[----:B------:R-:W-:Y:S01]  /*f880*/  ISETP.GE.AND P6, PT, R2, UR35, PT ;  /* 0x0000002302007c0c */ /* 0x000fe2000bfc6270 */
[----:B------:R-:W-:Y:S01]  /*f890*/  IMAD.WIDE R2, R0, 0x2, R6 ;  /* 0x0000000200027825 */ /* 0x000fe200078e0206 */
[C---:B------:R-:W-:Y:S01]  /*f8a0*/  ISETP.LT.AND P2, PT, R200.reuse, UR66, !P4 ;  /* 0x00000042c8007c0c */ /* 0x040fe2000e741270 */
[----:B------:R-:W0:Y:S03]  /*f8b0*/  LDCU UR66, c[0x0][0x39c] ;  /* 0x00007380ff4277ac */ /* 0x000e260008000800 */
[----:B------:R-:W-:Y:S01]  /*f8c0*/  @P0 STG.E.U16 desc[UR22][R2.64], R218 ;  /* 0x000000da02000986 */ /* 0x000fe2000c101516 */
[C---:B------:R-:W-:Y:S01]  /*f8d0*/  ISETP.LT.AND P4, PT, R67.reuse, UR77, !P4 ;  /* 0x0000004d43007c0c */ /* 0x040fe2000e781270 */
[----:B------:R-:W0:Y:S02]  /*f8e0*/  LDCU UR77, c[0x0][0x398] ;  /* 0x00007300ff4d77ac */ /* 0x000e240008000800 */
[----:B------:R1:W-:Y:S01]  /*f8f0*/  @P5 STG.E.U16 desc[UR22][R8.64], R74 ;  /* 0x0000004a08005986 */ /* 0x0003e2000c101516 */
[----:B------:R-:W-:Y:S01]  /*f900*/  ISETP.LT.AND P1, PT, R200, UR53, !P3 ;  /* 0x00000035c8007c0c */ /* 0x000fe2000df21270 */
[----:B------:R-:W0:Y:S01]  /*f910*/  LDCU UR53, c[0x0][0x39c] ;  /* 0x00007380ff3577ac */ /* 0x000e220008000800 */
[----:B------:R-:W-:-:S02]  /*f920*/  ISETP.LT.AND P3, PT, R67, UR32, !P3 ;  /* 0x0000002043007c0c */ /* 0x000fc4000df61270 */
[----:B--2---:R-:W-:Y:S01]  /*f930*/  ISETP.LT.AND P0, PT, R200, UR20, !P6 ;  /* 0x00000014c8007c0c */ /* 0x004fe2000f701270 */
[----:B------:R-:W2:Y:S01]  /*f940*/  LDCU UR20, c[0x0][0x39c] ;  /* 0x00007380ff1477ac */ /* 0x000ea20008000800 */
[----:B------:R-:W-:Y:S01]  /*f950*/  PRMT R131, R204, 0x7610, R131 ;  /* 0x00007610cc837816 */ /* 0x000fe20000000083 */
[----:B------:R-:W0:Y:S01]  /*f960*/  LDCU UR35, c[0x0][0x398] ;  /* 0x00007300ff2377ac */ /* 0x000e220008000800 */
[----:B-1----:R-:W-:Y:S02]  /*f970*/  VIADD R8, R0, UR30 ;  /* 0x0000001e00087c36 */ /* 0x002fe40008000000 */
[----:B------:R-:W-:Y:S01]  /*f980*/  VIADD R0, R252, 0x1b ;  /* 0x0000001bfc007836 */ /* 0x000fe20000000000 */
[----:B------:R-:W1:Y:S01]  /*f990*/  LDCU UR32, c[0x0][0x398] ;  /* 0x00007300ff2077ac */ /* 0x000e620008000800 */
[----:B------:R-:W-:-:S03]  /*f9a0*/  IMAD.WIDE R2, R8, 0x2, R6 ;  /* 0x0000000208027825 */ /* 0x000fc600078e0206 */
[----:B------:R-:W-:Y:S01]  /*f9b0*/  ISETP.GE.AND P5, PT, R0, UR59, PT ;  /* 0x0000003b00007c0c */ /* 0x000fe2000bfa6270 */
[----:B------:R-:W-:Y:S01]  /*f9c0*/  VIADD R74, R8, UR30 ;  /* 0x0000001e084a7c36 */ /* 0x000fe20008000000 */
[----:B------:R0:W-:Y:S01]  /*f9d0*/  @P2 STG.E.U16 desc[UR22][R2.64], R220 ;  /* 0x000000dc02002986 */ /* 0x0001e2000c101516 */
[----:B------:R-:W-:Y:S01]  /*f9e0*/  PRMT R0, R220, 0x7632, R0 ;  /* 0x00007632dc007816 */ /* 0x000fe20000000000 */
[----:B------:R-:W1:Y:S01]  /*f9f0*/  LDCU UR59, c[0x0][0x398] ;  /* 0x00007300ff3b77ac */ /* 0x000e620008000800 */
[----:B------:R-:W-:Y:S01]  /*fa00*/  ISETP.LT.AND P6, PT, R67, UR51, !P6 ;  /* 0x0000003343007c0c */ /* 0x000fe2000f7c1270 */
[----:B0-----:R-:W-:Y:S01]  /*fa10*/  IMAD.WIDE R2, R8, 0x2, R4 ;  /* 0x0000000208027825 */ /* 0x001fe200078e0204 */
[----:B------:R-:W-:Y:S01]  /*fa20*/  ISETP.LT.AND P2, PT, R200, UR65, !P5 ;  /* 0x00000041c8007c0c */ /* 0x000fe2000ef41270 */
[----:B------:R-:W0:Y:S02]  /*fa30*/  LDCU UR65, c[0x0][0x39c] ;  /* 0x00007380ff4177ac */ /* 0x000e240008000800 */
[C---:B------:R-:W-:Y:S01]  /*fa40*/  IMAD.WIDE R8, R74.reuse, 0x2, R6 ;  /* 0x000000024a087825 */ /* 0x040fe200078e0206 */
[----:B------:R1:W-:Y:S01]  /*fa50*/  @P4 STG.E.U16 desc[UR22][R2.64], R0 ;  /* 0x0000000002004986 */ /* 0x0003e2000c101516 */
[----:B------:R-:W-:Y:S01]  /*fa60*/  ISETP.GE.AND P4, PT, R75, UR42, PT ;  /* 0x0000002a4b007c0c */ /* 0x000fe2000bf86270 */
[----:B------:R-:W0:Y:S01]  /*fa70*/  LDCU UR51, c[0x0][0x398] ;  /* 0x00007300ff3377ac */ /* 0x000e220008000800 */
[----:B------:R-:W-:Y:S01]  /*fa80*/  VIADD R75, R74, UR30 ;  /* 0x0000001e4a4b7c36 */ /* 0x000fe20008000000 */
[----:B------:R2:W-:Y:S01]  /*fa90*/  @P1 STG.E.U16 desc[UR22][R8.64], R222 ;  /* 0x000000de08001986 */ /* 0x0005e2000c101516 */
[----:B------:R-:W-:Y:S01]  /*faa0*/  ISETP.LT.AND P5, PT, R67, UR12, !P5 ;  /* 0x0000000c43007c0c */ /* 0x000fe2000efa1270 */
[----:B------:R-:W0:Y:S01]  /*fab0*/  LDCU UR12, c[0x0][0x398] ;  /* 0x00007300ff0c77ac */ /* 0x000e220008000800 */
[----:B-1----:R-:W-:Y:S01]  /*fac0*/  PRMT R0, R222, 0x7632, R0 ;  /* 0x00007632de007816 */ /* 0x002fe20000000000 */
[----:B------:R-:W-:Y:S01]  /*fad0*/  IMAD.WIDE R2, R74, 0x2, R4 ;  /* 0x000000024a027825 */ /* 0x000fe200078e0204 */
[----:B------:R-:W1:Y:S03]  /*fae0*/  LDCU UR42, c[0x0][0x398] ;  /* 0x00007300ff2a77ac */ /* 0x000e660008000800 */
[----:B------:R-:W-:Y:S01]  /*faf0*/  VIADD R74, R252, 0x1d ;  /* 0x0000001dfc4a7836 */ /* 0x000fe20000000000 */
[----:B------:R0:W-:Y:S01]  /*fb00*/  @P3 STG.E.U16 desc[UR22][R2.64], R0 ;  /* 0x0000000002003986 */ /* 0x0001e2000c101516 */
[----:B--2---:R-:W-:-:S03]  /*fb10*/  IMAD.WIDE R8, R75, 0x2, R6 ;  /* 0x000000024b087825 */ /* 0x004fc600078e0206 */
[----:B------:R-:W-:Y:S01]  /*fb20*/  ISETP.GE.AND P3, PT, R74, UR74, PT ;  /* 0x0000004a4a007c0c */ /* 0x000fe2000bf66270 */
[C---:B------:R-:W-:Y:S01]  /*fb30*/  VIADD R74, R75.reuse, UR30 ;  /* 0x0000001e4b4a7c36 */ /* 0x040fe20008000000 */
[----:B------:R2:W-:Y:S01]  /*fb40*/  @P0 STG.E.U16 desc[UR22][R8.64], R224 ;  /* 0x000000e008000986 */ /* 0x0005e2000c101516 */
[----:B------:R-:W-:Y:S01]  /*fb50*/  ISETP.LT.AND P1, PT, R200, UR10, !P4 ;  /* 0x0000000ac8007c0c */ /* 0x000fe2000e721270 */
[----:B------:R-:W1:Y:S01]  /*fb60*/  LDCU UR10, c[0x0][0x39c] ;  /* 0x00007380ff0a77ac */ /* 0x000e620008000800 */
[----:B0-----:R-:W-:Y:S01]  /*fb70*/  PRMT R0, R224, 0x7632, R0 ;  /* 0x00007632e0007816 */ /* 0x001fe20000000000 */
[----:B------:R-:W-:Y:S01]  /*fb80*/  IMAD.WIDE R2, R75, 0x2, R4 ;  /* 0x000000024b027825 */ /* 0x000fe200078e0204 */
[----:B------:R-:W0:Y:S03]  /*fb90*/  LDCU UR74, c[0x0][0x398] ;  /* 0x00007300ff4a77ac */ /* 0x000e260008000800 */
[----:B------:R-:W-:Y:S01]  /*fba0*/  VIADD R75, R252, 0x1e ;  /* 0x0000001efc4b7836 */ /* 0x000fe20000000000 */
[----:B------:R1:W-:Y:S01]  /*fbb0*/  @P6 STG.E.U16 desc[UR22][R2.64], R0 ;  /* 0x0000000002006986 */ /* 0x0003e2000c101516 */
[----:B------:R-:W-:Y:S01]  /*fbc0*/  ISETP.LT.AND P4, PT, R67, UR37, !P4 ;  /* 0x0000002543007c0c */ /* 0x000fe2000e781270 */
[----:B--2---:R-:W-:Y:S01]  /*fbd0*/  IMAD.WIDE R8, R74, 0x2, R6 ;  /* 0x000000024a087825 */ /* 0x004fe200078e0206 */
[----:B------:R-:W-:Y:S01]  /*fbe0*/  ISETP.LT.AND P0, PT, R200, UR57, !P3 ;  /* 0x00000039c8007c0c */ /* 0x000fe2000df01270 */
[----:B------:R-:W2:Y:S01]  /*fbf0*/  LDCU UR57, c[0x0][0x39c] ;  /* 0x00007380ff3977ac */ /* 0x000ea20008000800 */
[----:B------:R-:W-:Y:S01]  /*fc00*/  ISETP.GE.AND P6, PT, R75, UR9, PT ;  /* 0x000000094b007c0c */ /* 0x000fe2000bfc6270 */
[----:B------:R-:W-:Y:S01]  /*fc10*/  VIADD R75, R74, UR30 ;  /* 0x0000001e4a4b7c36 */ /* 0x000fe20008000000 */
[----:B------:R0:W-:Y:S01]  /*fc20*/  @P2 STG.E.U16 desc[UR22][R8.64], R226 ;  /* 0x000000e208002986 */ /* 0x0001e2000c101516 */
[----:B-1----:R-:W-:Y:S01]  /*fc30*/  PRMT R0, R226, 0x7632, R0 ;  /* 0x00007632e2007816 */ /* 0x002fe20000000000 */
[----:B------:R-:W-:Y:S01]  /*fc40*/  IMAD.WIDE R2, R74, 0x2, R4 ;  /* 0x000000024a027825 */ /* 0x000fe200078e0204 */
[----:B------:R-:W-:Y:S01]  /*fc50*/  ISETP.LT.AND P3, PT, R67, UR31, !P3 ;  /* 0x0000001f43007c0c */ /* 0x000fe2000df61270 */
[----:B------:R-:W1:Y:S02]  /*fc60*/  LDCU UR37, c[0x0][0x398] ;  /* 0x00007300ff2577ac */ /* 0x000e640008000800 */
[----:B------:R-:W-:Y:S01]  /*fc70*/  VIADD R74, R252, 0x1f ;  /* 0x0000001ffc4a7836 */ /* 0x000fe20000000000 */
[----:B------:R2:W-:Y:S01]  /*fc80*/  @P5 STG.E.U16 desc[UR22][R2.64], R0 ;  /* 0x0000000002005986 */ /* 0x0005e2000c101516 */
[C---:B0-----:R-:W-:Y:S01]  /*fc90*/  IMAD.WIDE R8, R75.reuse, 0x2, R6 ;  /* 0x000000024b087825 */ /* 0x041fe200078e0206 */
[----:B------:R-:W-:Y:S01]  /*fca0*/  ISETP.LT.AND P2, PT, R200, UR64, !P6 ;  /* 0x00000040c8007c0c */ /* 0x000fe2000f741270 */
[----:B------:R-:W0:Y:S01]  /*fcb0*/  LDCU UR64, c[0x0][0x39c] ;  /* 0x00007380ff4077ac */ /* 0x000e220008000800 */
[----:B------:R-:W-:Y:S01]  /*fcc0*/  ISETP.GE.AND P5, PT, R74, UR73, PT ;  /* 0x000000494a007c0c */ /* 0x000fe2000bfa6270 */
[C---:B------:R-:W-:Y:S01]  /*fcd0*/  VIADD R74, R75.reuse, UR30 ;  /* 0x0000001e4b4a7c36 */ /* 0x040fe20008000000 */
[----:B------:R1:W-:Y:S01]  /*fce0*/  @P1 STG.E.U16 desc[UR22][R8.64], R228 ;  /* 0x000000e408001986 */ /* 0x0003e2000c101516 */
[----:B------:R-:W0:Y:S01]  /*fcf0*/  LDCU UR31, c[0x0][0x398] ;  /* 0x00007300ff1f77ac */ /* 0x000e220008000800 */
[----:B------:R-:W0:Y:S01]  /*fd00*/  LDCU UR9, c[0x0][0x398] ;  /* 0x00007300ff0977ac */ /* 0x000e220008000800 */
[----:B--2---:R-:W-:Y:S01]  /*fd10*/  PRMT R0, R228, 0x7632, R0 ;  /* 0x00007632e4007816 */ /* 0x004fe20000000000 */
[----:B------:R-:W-:Y:S01]  /*fd20*/  IMAD.WIDE R2, R75, 0x2, R4 ;  /* 0x000000024b027825 */ /* 0x000fe200078e0204 */
[----:B------:R-:W-:Y:S01]  /*fd30*/  ISETP.LT.AND P6, PT, R67, UR58, !P6 ;  /* 0x0000003a43007c0c */ /* 0x000fe2000f7c1270 */
[----:B------:R-:W2:Y:S02]  /*fd40*/  LDCU UR58, c[0x0][0x398] ;  /* 0x00007300ff3a77ac */ /* 0x000ea40008000800 */
[----:B------:R-:W-:Y:S01]  /*fd50*/  VIADD R75, R252, 0x20 ;  /* 0x00000020fc4b7836 */ /* 0x000fe20000000000 */
[----:B------:R0:W-:Y:S01]  /*fd60*/  @P4 STG.E.U16 desc[UR22][R2.64], R0 ;  /* 0x0000000002004986 */ /* 0x0001e2000c101516 */
[C---:B-1----:R-:W-:Y:S01]  /*fd70*/  IMAD.WIDE R8, R74.reuse, 0x2, R6 ;  /* 0x000000024a087825 */ /* 0x042fe200078e0206 */
[----:B------:R-:W1:Y:S02]  /*fd80*/  LDCU UR73, c[0x0][0x398] ;  /* 0x00007300ff4977ac */ /* 0x000e640008000800 */
[----:B------:R-:W-:Y:S01]  /*fd90*/  ISETP.GE.AND P4, PT, R75, UR46, PT ;  /* 0x0000002e4b007c0c */ /* 0x000fe2000bf86270 */
[----:B------:R-:W-:Y:S01]  /*fda0*/  VIADD R75, R74, UR30 ;  /* 0x0000001e4a4b7c36 */ /* 0x000fe20008000000 */
[----:B------:R1:W-:Y:S01]  /*fdb0*/  @P0 STG.E.U16 desc[UR22][R8.64], R230 ;  /* 0x000000e608000986 */ /* 0x0003e2000c101516 */
[----:B------:R-:W-:Y:S01]  /*fdc0*/  ISETP.LT.AND P1, PT, R200, UR40, !P5 ;  /* 0x00000028c8007c0c */ /* 0x000fe2000ef21270 */
[----:B------:R-:W2:Y:S01]  /*fdd0*/  LDCU UR40, c[0x0][0x39c] ;  /* 0x00007380ff2877ac */ /* 0x000ea20008000800 */
[----:B0-----:R-:W-:Y:S01]  /*fde0*/  PRMT R0, R230, 0x7632, R0 ;  /* 0x00007632e6007816 */ /* 0x001fe20000000000 */
[----:B------:R-:W-:Y:S01]  /*fdf0*/  IMAD.WIDE R2, R74, 0x2, R4 ;  /* 0x000000024a027825 */ /* 0x000fe200078e0204 */
[----:B------:R-:W0:Y:S03]  /*fe00*/  LDCU UR46, c[0x0][0x398] ;  /* 0x00007300ff2e77ac */ /* 0x000e260008000800 */
[----:B------:R-:W-:Y:S01]  /*fe10*/  VIADD R74, R252, 0x21 ;  /* 0x00000021fc4a7836 */ /* 0x000fe20000000000 */
[----:B------:R2:W-:Y:S01]  /*fe20*/  @P3 STG.E.U16 desc[UR22][R2.64], R0 ;  /* 0x0000000002003986 */ /* 0x0005e2000c101516 */
[----:B------:R-:W-:Y:S01]  /*fe30*/  ISETP.LT.AND P5, PT, R67, UR63, !P5 ;  /* 0x0000003f43007c0c */ /* 0x000fe2000efa1270 */
[C---:B-1----:R-:W-:Y:S01]  /*fe40*/  IMAD.WIDE R8, R75.reuse, 0x2, R6 ;  /* 0x000000024b087825 */ /* 0x042fe200078e0206 */
[----:B----4-:R-:W-:Y:S01]  /*fe50*/  ISETP.LT.AND P0, PT, R200, UR26, !P4 ;  /* 0x0000001ac8007c0c */ /* 0x010fe2000e701270 */
[----:B------:R-:W1:Y:S01]  /*fe60*/  LDCU UR26, c[0x0][0x39c] ;  /* 0x00007380ff1a77ac */ /* 0x000e620008000800 */
[----:B------:R-:W-:Y:S01]  /*fe70*/  ISETP.GE.AND P3, PT, R74, UR72, PT ;  /* 0x000000484a007c0c */ /* 0x000fe2000bf66270 */
[C---:B------:R-:W-:Y:S01]  /*fe80*/  VIADD R74, R75.reuse, UR30 ;  /* 0x0000001e4b4a7c36 */ /* 0x040fe20008000000 */
[----:B------:R4:W-:Y:S01]  /*fe90*/  @P2 STG.E.U16 desc[UR22][R8.64], R232 ;  /* 0x000000e808002986 */ /* 0x0009e2000c101516 */
[----:B--2---:R-:W-:Y:S01]  /*fea0*/  PRMT R0, R232, 0x7632, R0 ;  /* 0x00007632e8007816 */ /* 0x004fe20000000000 */
[----:B------:R-:W-:Y:S01]  /*feb0*/  IMAD.WIDE R2, R75, 0x2, R4 ;  /* 0x000000024b027825 */ /* 0x000fe200078e0204 */
[----:B------:R-:W-:Y:S01]  /*fec0*/  ISETP.LT.AND P4, PT, R67, UR49, !P4 ;  /* 0x0000003143007c0c */ /* 0x000fe2000e781270 */
[----:B------:R-:W2:Y:S02]  /*fed0*/  LDCU UR63, c[0x0][0x398] ;  /* 0x00007300ff3f77ac */ /* 0x000ea40008000800 */
[----:B------:R-:W-:Y:S01]  /*fee0*/  VIADD R75, R252, 0x22 ;  /* 0x00000022fc4b7836 */ /* 0x000fe20000000000 */
[----:B------:R0:W-:Y:S01]  /*fef0*/  @P6 STG.E.U16 desc[UR22][R2.64], R0 ;  /* 0x0000000002006986 */ /* 0x0001e2000c101516 */
[----:B----4-:R-:W-:Y:S01]  /*ff00*/  IMAD.WIDE R8, R74, 0x2, R6 ;  /* 0x000000024a087825 */ /* 0x010fe200078e0206 */
[----:B------:R-:W-:Y:S01]  /*ff10*/  ISETP.LT.AND P2, PT, R200, UR45, !P3 ;  /* 0x0000002dc8007c0c */ /* 0x000fe2000df41270 */
[----:B------:R-:W4:Y:S01]  /*ff20*/  LDCU UR45, c[0x0][0x39c] ;  /* 0x00007380ff2d77ac */ /* 0x000f220008000800 */
[----:B------:R-:W-:Y:S01]  /*ff30*/  ISETP.GE.AND P6, PT, R75, UR41, PT ;  /* 0x000000294b007c0c */ /* 0x000fe2000bfc6270 */
[----:B------:R-:W-:Y:S01]  /*ff40*/  VIADD R75, R74, UR30 ;  /* 0x0000001e4a4b7c36 */ /* 0x000fe20008000000 */
[----:B------:R1:W-:Y:S01]  /*ff50*/  @P1 STG.E.U16 desc[UR22][R8.64], R234 ;  /* 0x000000ea08001986 */ /* 0x0003e2000c101516 */
[----:B------:R-:W2:Y:S01]  /*ff60*/  LDCU UR49, c[0x0][0x398] ;  /* 0x00007300ff3177ac */ /* 0x000ea20008000800 */
[----:B------:R-:W2:Y:S01]  /*ff70*/  LDCU UR72, c[0x0][0x398] ;  /* 0x00007300ff4877ac */ /* 0x000ea20008000800 */
[----:B0-----:R-:W-:Y:S01]  /*ff80*/  PRMT R0, R234, 0x7632, R0 ;  /* 0x00007632ea007816 */ /* 0x001fe20000000000 */
[----:B------:R-:W-:Y:S01]  /*ff90*/  IMAD.WIDE R2, R74, 0x2, R4 ;  /* 0x000000024a027825 */ /* 0x000fe200078e0204 */
[----:B------:R-:W-:Y:S01]  /*ffa0*/  ISETP.LT.AND P3, PT, R67, UR39, !P3 ;  /* 0x0000002743007c0c */ /* 0x000fe2000df61270 */
[----:B------:R-:W0:Y:S02]  /*ffb0*/  LDCU UR39, c[0x0][0x398] ;  /* 0x00007300ff2777ac */ /* 0x000e240008000800 */
[----:B------:R-:W-:Y:S01]  /*ffc0*/  VIADD R74, R252, 0x23 ;  /* 0x00000023fc4a7836 */ /* 0x000fe20000000000 */
[----:B------:R2:W-:Y:S01]  /*ffd0*/  @P5 STG.E.U16 desc[UR22][R2.64], R0 ;  /* 0x0000000002005986 */ /* 0x0005e2000c101516 */
[C---:B-1----:R-:W-:Y:S01]  /*ffe0*/  IMAD.WIDE R8, R75.reuse, 0x2, R6 ;  /* 0x000000024b087825 */ /* 0x042fe200078e0206 */
[----:B------:R-:W1:Y:S02]  /*fff0*/  LDCU UR41, c[0x0][0x398] ;  /* 0x00007300ff2977ac */ /* 0x000e640008000800 */
[----:B------:R-:W-:Y:S01]  /*10000*/  ISETP.GE.AND P5, PT, R74, UR71, PT ;  /* 0x000000474a007c0c */ /* 0x000fe2000bfa6270 */
[C---:B------:R-:W-:Y:S01]  /*10010*/  VIADD R74, R75.reuse, UR30 ;  /* 0x0000001e4b4a7c36 */ /* 0x040fe20008000000 */
[----:B------:R0:W-:Y:S01]  /*10020*/  @P0 STG.E.U16 desc[UR22][R8.64], R236 ;  /* 0x000000ec08000986 */ /* 0x0001e2000c101516 */
[----:B------:R-:W-:Y:S01]  /*10030*/  ISETP.LT.AND P1, PT, R200, UR16, !P6 ;  /* 0x00000010c8007c0c */ /* 0x000fe2000f721270 */
[----:B------:R-:W1:Y:S01]  /*10040*/  LDCU UR16, c[0x0][0x39c] ;  /* 0x00007380ff1077ac */ /* 0x000e620008000800 */
[----:B--2---:R-:W-:Y:S01]  /*10050*/  PRMT R0, R236, 0x7632, R0 ;  /* 0x00007632ec007816 */ /* 0x004fe20000000000 */
[----:B------:R-:W-:Y:S01]  /*10060*/  IMAD.WIDE R2, R75, 0x2, R4 ;  /* 0x000000024b027825 */ /* 0x000fe200078e0204 */
[----:B------:R-:W2:Y:S03]  /*10070*/  LDCU UR71, c[0x0][0x398] ;  /* 0x00007300ff4777ac */ /* 0x000ea60008000800 */
[----:B------:R-:W-:Y:S01]  /*10080*/  VIADD R75, R252, 0x24 ;  /* 0x00000024fc4b7836 */ /* 0x000fe20000000000 */
[----:B------:R1:W-:Y:S01]  /*10090*/  @P4 STG.E.U16 desc[UR22][R2.64], R0 ;  /* 0x0000000002004986 */ /* 0x0003e2000c101516 */
[----:B------:R-:W-:Y:S01]  /*100a0*/  ISETP.LT.AND P6, PT, R67, UR4, !P6 ;  /* 0x0000000443007c0c */ /* 0x000fe2000f7c1270 */
[----:B0-----:R-:W-:Y:S01]  /*100b0*/  IMAD.WIDE R8, R74, 0x2, R6 ;  /* 0x000000024a087825 */ /* 0x001fe200078e0206 */
[----:B------:R-:W-:Y:S01]  /*100c0*/  ISETP.LT.AND P0, PT, R200, UR36, !P5 ;  /* 0x00000024c8007c0c */ /* 0x000fe2000ef01270 */
[----:B------:R-:W0:Y:S01]  /*100d0*/  LDCU UR36, c[0x0][0x39c] ;  /* 0x00007380ff2477ac */ /* 0x000e220008000800 */
        /* <DEDUP_REMOVED lines=9> */
[C---:B--2---:R-:W-:Y:S01]  /*10170*/  IMAD.WIDE R8, R75.reuse, 0x2, R6 ;  /* 0x000000024b087825 */ /* 0x044fe200078e0206 */
[----:B------:R-:W-:Y:S01]  /*10180*/  ISETP.LT.AND P2, PT, R200, UR50, !P4 ;  /* 0x00000032c8007c0c */ /* 0x000fe2000e741270 */
[----:B------:R-:W2:Y:S01]  /*10190*/  LDCU UR50, c[0x0][0x39c] ;  /* 0x00007380ff3277ac */ /* 0x000ea20008000800 */
[----:B------:R-:W-:Y:S01]  /*101a0*/  ISETP.GE.AND P3, PT, R74, UR70, PT ;  /* 0x000000464a007c0c */ /* 0x000fe2000bf66270 */
[C---:B------:R-:W-:Y:S01]  /*101b0*/  VIADD R74, R75.reuse, UR30 ;  /* 0x0000001e4b4a7c36 */ /* 0x040fe20008000000 */
        /* <DEDUP_REMOVED lines=21> */
[----:B---3--:R-:W-:Y:S01]  /*10310*/  ISETP.LT.AND P3, PT, R67, UR6, !P3 ;  /* 0x0000000643007c0c */ /* 0x008fe2000df61270 */
[C---:B0-----:R-:W-:Y:S01]  /*10320*/  IMAD.WIDE R8, R75.reuse, 0x2, R6 ;  /* 0x000000024b087825 */ /* 0x041fe200078e0206 */
[----:B------:R-:W-:Y:S01]  /*10330*/  ISETP.LT.AND P0, PT, R200, UR54, !P6 ;  /* 0x00000036c8007c0c */ /* 0x000fe2000f701270 */
[----:B------:R-:W0:Y:S01]  /*10340*/  LDCU UR54, c[0x0][0x39c] ;  /* 0x00007380ff3677ac */ /* 0x000e220008000800 */
[----:B------:R-:W-:Y:S01]  /*10350*/  ISETP.GE.AND P5, PT, R74, UR69, PT ;  /* 0x000000454a007c0c */ /* 0x000fe2000bfa6270 */
[C---:B------:R-:W-:Y:S01]  /*10360*/  VIADD R74, R75.reuse, UR30 ;  /* 0x0000001e4b4a7c36 */ /* 0x040fe20008000000 */
[----:B------:R3:W-:Y:S01]  /*10370*/  @P2 STG.E.U16 desc[UR22][R8.64], R244 ;  /* 0x000000f408002986 */ /* 0x0007e2000c101516 */
[----:B-1----:R-:W-:Y:S01]  /*10380*/  PRMT R0, R244, 0x7632, R0 ;  /* 0x00007632f4007816 */ /* 0x002fe20000000000 */
[----:B------:R-:W-:Y:S01]  /*10390*/  IMAD.WIDE R2, R75, 0x2, R4 ;  /* 0x000000024b027825 */ /* 0x000fe200078e0204 */
[----:B------:R-:W-:Y:S01]  /*103a0*/  ISETP.LT.AND P6, PT, R67, UR28, !P6 ;  /* 0x0000001c43007c0c */ /* 0x000fe2000f7c1270 */
[----:B------:R-:W1:Y:S02]  /*103b0*/  LDCU UR6, c[0x0][0x398] ;  /* 0x00007300ff0677ac */ /* 0x000e640008000800 */
[----:B------:R-:W-:Y:S01]  /*103c0*/  VIADD R75, R252, 0x28 ;  /* 0x00000028fc4b7836 */ /* 0x000fe20000000000 */
[----:B------:R0:W-:Y:S01]  /*103d0*/  @P4 STG.E.U16 desc[UR22][R2.64], R0 ;  /* 0x0000000002004986 */ /* 0x0001e2000c101516 */
[----:B---3--:R-:W-:Y:S01]  /*103e0*/  IMAD.WIDE R8, R74, 0x2, R6 ;  /* 0x000000024a087825 */ /* 0x008fe200078e0206 */
[----:B------:R-:W-:Y:S01]  /*103f0*/  ISETP.LT.AND P2, PT, R200, UR60, !P5 ;  /* 0x0000003cc8007c0c */ /* 0x000fe2000ef41270 */
[----:B------:R-:W3:Y:S01]  /*10400*/  LDCU UR60, c[0x0][0x39c] ;  /* 0x00007380ff3c77ac */ /* 0x000ee20008000800 */
[----:B------:R-:W-:Y:S01]  /*10410*/  ISETP.GE.AND P4, PT, R75, UR44, PT ;  /* 0x0000002c4b007c0c */ /* 0x000fe2000bf86270 */
[----:B------:R-:W-:Y:S01]  /*10420*/  VIADD R75, R74, UR30 ;  /* 0x0000001e4a4b7c36 */ /* 0x000fe20008000000 */
[----:B------:R-:W-:Y:S01]  /*10430*/  ISETP.LT.AND P5, PT, R67, UR47, !P5 ;  /* 0x0000002f43007c0c */ /* 0x000fe2000efa1270 */
[----:B------:R1:W-:Y:S01]  /*10440*/  @P1 STG.E.U16 desc[UR22][R8.64], R246 ;  /* 0x000000f608001986 */ /* 0x0003e2000c101516 */
[----:B------:R-:W2:Y:S01]  /*10450*/  LDCU UR28, c[0x0][0x398] ;  /* 0x00007300ff1c77ac */ /* 0x000ea20008000800 */
[----:B0-----:R-:W-:Y:S01]  /*10460*/  PRMT R0, R246, 0x7632, R0 ;  /* 0x00007632f6007816 */ /* 0x001fe20000000000 */
[----:B------:R-:W-:Y:S01]  /*10470*/  IMAD.WIDE R2, R74, 0x2, R4 ;  /* 0x000000024a027825 */ /* 0x000fe200078e0204 */
[----:B------:R-:W0:Y:S03]  /*10480*/  LDCU UR69, c[0x0][0x398] ;  /* 0x00007300ff4577ac */ /* 0x000e260008000800 */
        /* <DEDUP_REMOVED lines=12> */
[----:B0-----:R-:W-:Y:S01]  /*10550*/  IMAD.WIDE R8, R74, 0x2, R6 ;  /* 0x000000024a087825 */ /* 0x001fe200078e0206 */
[----:B------:R0:W-:Y:S01]  /*10560*/  @P6 STG.E.U16 desc[UR22][R2.64], R0 ;  /* 0x0000000002006986 */ /* 0x0001e2000c101516 */
[----:B------:R-:W1:Y:S03]  /*10570*/  LDCU UR68, c[0x0][0x398] ;  /* 0x00007300ff4477ac */ /* 0x000e660008000800 */
[----:B------:R-:W-:Y:S01]  /*10580*/  @P2 STG.E.U16 desc[UR22][R8.64], R250 ;  /* 0x000000fa08002986 */ /* 0x000fe2000c101516 */
[----:B0-----:R-:W-:Y:S01]  /*10590*/  PRMT R0, R250, 0x7632, R0 ;  /* 0x00007632fa007816 */ /* 0x001fe20000000000 */
[----:B------:R-:W-:-:S05]  /*105a0*/  IMAD.WIDE R2, R74, 0x2, R4 ;  /* 0x000000024a027825 */ /* 0x000fca00078e0204 */
[----:B------:R0:W-:Y:S02]  /*105b0*/  @P5 STG.E.U16 desc[UR22][R2.64], R0 ;  /* 0x0000000002005986 */ /* 0x0001e4000c101516 */
[----:B0-----:R-:W-:Y:S02]  /*105c0*/  PRMT R0, R197, 0x7610, R0 ;  /* 0x00007610c5007816 */ /* 0x001fe40000000000 */
[----:B------:R-:W2:Y:S01]  /*105d0*/  LDL.LU.S16 R197, [R1+0x132] ;  /* 0x0001320001c57983 */ /* 0x000ea20000300600 */
[----:B------:R-:W-:Y:S01]  /*105e0*/  VIADD R75, R252, 0x2a ;  /* 0x0000002afc4b7836 */ /* 0x000fe20000000000 */
[----:B------:R-:W-:Y:S01]  /*105f0*/  ISETP.LT.AND P4, PT, R67, UR18, !P4 ;  /* 0x0000001243007c0c */ /* 0x000fe2000e781270 */
[----:B------:R-:W0:Y:S01]  /*10600*/  LDCU UR18, c[0x0][0x398] ;  /* 0x00007300ff1277ac */ /* 0x000e220008000800 */
[----:B------:R-:W-:Y:S01]  /*10610*/  ISETP.LT.AND P0, PT, R200, UR34, !P3 ;  /* 0x00000022c8007c0c */ /* 0x000fe2000df01270 */
[----:B------:R-:W3:Y:S01]  /*10620*/  LDL.S16 R204, [R1+0x134] ;  /* 0x0001340001cc7983 */ /* 0x000ee20000100600 */
[----:B------:R-:W-:Y:S01]  /*10630*/  ISETP.GE.AND P6, PT, R75, UR67, PT ;  /* 0x000000434b007c0c */ /* 0x000fe2000bfc6270 */
[----:B------:R-:W-:Y:S01]  /*10640*/  VIADD R75, R74, UR30 ;  /* 0x0000001e4a4b7c36 */ /* 0x000fe20008000000 */
[----:B------:R-:W-:Y:S01]  /*10650*/  ISETP.LT.AND P3, PT, R67, UR75, !P3 ;  /* 0x0000004b43007c0c */ /* 0x000fe2000df61270 */
[----:B------:R-:W-:Y:S01]  /*10660*/  VIADD R74, R252, 0x2b ;  /* 0x0000002bfc4a7836 */ /* 0x000fe20000000000 */
[----:B------:R-:W-:Y:S01]  /*10670*/  ISETP.LT.AND P2, PT, R200, UR43, !P6 ;  /* 0x0000002bc8007c0c */ /* 0x000fe2000f741270 */
[C---:B------:R-:W-:Y:S01]  /*10680*/  IMAD.WIDE R8, R75.reuse, 0x2, R6 ;  /* 0x000000024b087825 */ /* 0x040fe200078e0206 */
[----:B------:R-:W0:Y:S02]  /*10690*/  LDCU UR34, c[0x0][0x39c] ;  /* 0x00007380ff2277ac */ /* 0x000e240008000800 */
[----:B------:R-:W-:Y:S01]  /*106a0*/  ISETP.GE.AND P5, PT, R74, UR24, PT ;  /* 0x000000184a007c0c */ /* 0x000fe2000bfa6270 */
[----:B------:R-:W-:Y:S01]  /*106b0*/  IMAD.WIDE R2, R75, 0x2, R4 ;  /* 0x000000024b027825 */ /* 0x000fe200078e0204 */
[----:B------:R1:W-:Y:S01]  /*106c0*/  @P1 STG.E.U16 desc[UR22][R8.64], R131 ;  /* 0x0000008308001986 */ /* 0x0003e2000c101516 */
[----:B------:R-:W-:Y:S01]  /*106d0*/  ISETP.LT.AND P6, PT, R67, UR48, !P6 ;  /* 0x0000003043007c0c */ /* 0x000fe2000f7c1270 */
[----:B------:R-:W0:Y:S01]  /*106e0*/  LDCU UR43, c[0x0][0x39c] ;  /* 0x00007380ff2b77ac */ /* 0x000e220008000800 */
[----:B------:R-:W-:Y:S01]  /*106f0*/  VIADD R74, R75, UR30 ;  /* 0x0000001e4b4a7c36 */ /* 0x000fe20008000000 */
[----:B------:R4:W-:Y:S01]  /*10700*/  @P4 STG.E.U16 desc[UR22][R2.64], R0 ;  /* 0x0000000002004986 */ /* 0x0009e2000c101516 */
[----:B------:R-:W0:Y:S01]  /*10710*/  LDCU UR75, c[0x0][0x398] ;  /* 0x00007300ff4b77ac */ /* 0x000e220008000800 */
[----:B------:R-:W0:Y:S01]  /*10720*/  LDCU UR67, c[0x0][0x398] ;  /* 0x00007300ff4377ac */ /* 0x000e220008000800 */
[----:B-1----:R-:W-:Y:S01]  /*10730*/  PRMT R131, R203, 0x7610, R131 ;  /* 0x00007610cb837816 */ /* 0x002fe20000000083 */
[----:B------:R-:W-:Y:S01]  /*10740*/  IMAD.WIDE R8, R74, 0x2, R6 ;  /* 0x000000024a087825 */ /* 0x000fe200078e0206 */
[----:B------:R-:W-:Y:S01]  /*10750*/  ISETP.LT.AND P1, PT, R200, UR33, !P5 ;  /* 0x00000021c8007c0c */ /* 0x000fe2000ef21270 */
[----:B------:R-:W1:Y:S01]  /*10760*/  LDCU UR33, c[0x0][0x39c] ;  /* 0x00007380ff2177ac */ /* 0x000e620008000800 */
[----:B----4-:R-:W-:Y:S01]  /*10770*/  PRMT R0, R201, 0x7610, R0 ;  /* 0x00007610c9007816 */ /* 0x010fe20000000000 */
[----:B------:R-:W-:Y:S01]  /*10780*/  IMAD.WIDE R2, R74, 0x2, R4 ;  /* 0x000000024a027825 */ /* 0x000fe200078e0204 */
[----:B------:R-:W4:Y:S01]  /*10790*/  LDL.LU.S16 R201, [R1+0x136] ;  /* 0x0001360001c97983 */ /* 0x000f220000300600 */
[----:B------:R-:W0:Y:S03]  /*107a0*/  LDCU UR48, c[0x0][0x398] ;  /* 0x00007300ff3077ac */ /* 0x000e260008000800 */
[----:B------:R-:W-:Y:S01]  /*107b0*/  @P0 STG.E.U16 desc[UR22][R8.64], R131 ;  /* 0x0000008308000986 */ /* 0x000fe2000c101516 */
[----:B------:R-:W0:Y:S03]  /*107c0*/  LDCU UR24, c[0x0][0x398] ;  /* 0x00007300ff1877ac */ /* 0x000e260008000800 */
[----:B------:R2:W-:Y:S04]  /*107d0*/  @P3 STG.E.U16 desc[UR22][R2.64], R0 ;  /* 0x0000000002003986 */ /* 0x0005e8000c101516 */
[----:B------:R-:W4:Y:S01]  /*107e0*/  LDL.S16 R203, [R1+0x138] ;  /* 0x0001380001cb7983 */ /* 0x000f220000100600 */
[----:B--2---:R-:W-:-:S03]  /*107f0*/  PRMT R0, R197, 0x7610, R0 ;  /* 0x00007610c5007816 */ /* 0x004fc60000000000 */
[----:B------:R-:W2:Y:S01]  /*10800*/  LDL.LU.S16 R197, [R1+0x13a] ;  /* 0x00013a0001c57983 */ /* 0x000ea20000300600 */
[----:B------:R-:W-:-:S05]  /*10810*/  VIADD R75, R252, 0x2c ;  /* 0x0000002cfc4b7836 */ /* 0x000fca0000000000 */
[----:B------:R-:W-:Y:S01]  /*10820*/  ISETP.GE.AND P4, PT, R75, UR66, PT ;  /* 0x000000424b007c0c */ /* 0x000fe2000bf86270 */
[----:B------:R-:W-:Y:S01]  /*10830*/  VIADD R75, R74, UR30 ;  /* 0x0000001e4a4b7c36 */ /* 0x000fe20008000000 */
[----:B------:R-:W-:Y:S01]  /*10840*/  ISETP.LT.AND P5, PT, R67, UR52, !P5 ;  /* 0x0000003443007c0c */ /* 0x000fe2000efa1270 */
[----:B------:R-:W-:Y:S01]  /*10850*/  VIADD R74, R252, 0x2d ;  /* 0x0000002dfc4a7836 */ /* 0x000fe20000000000 */
[----:B------:R-:W-:Y:S01]  /*10860*/  PRMT R131, R202, 0x7610, R131 ;  /* 0x00007610ca837816 */ /* 0x000fe20000000083 */
[C---:B------:R-:W-:Y:S01]  /*10870*/  IMAD.WIDE R8, R75.reuse, 0x2, R6 ;  /* 0x000000024b087825 */ /* 0x040fe200078e0206 */
[----:B------:R-:W2:Y:S01]  /*10880*/  LDL.S16 R202, [R1+0x13c] ;  /* 0x00013c0001ca7983 */ /* 0x000ea20000100600 */
[----:B------:R-:W-:Y:S01]  /*10890*/  ISETP.LT.AND P0, PT, R200, UR77, !P4 ;  /* 0x0000004dc8007c0c */ /* 0x000fe2000e701270 */
[----:B------:R-:W0:Y:S01]  /*108a0*/  LDCU UR77, c[0x0][0x39c] ;  /* 0x00007380ff4d77ac */ /* 0x000e220008000800 */
        /* <DEDUP_REMOVED lines=9> */
[----:B---3--:R-:W-:Y:S01]  /*10940*/  PRMT R131, R204, 0x7610, R131 ;  /* 0x00007610cc837816 */ /* 0x008fe20000000083 */
[----:B------:R-:W-:Y:S01]  /*10950*/  IMAD.WIDE R8, R74, 0x2, R6 ;  /* 0x000000024a087825 */ /* 0x000fe200078e0206 */
[----:B------:R-:W-:Y:S01]  /*10960*/  ISETP.LT.AND P2, PT, R200, UR32, !P3 ;  /* 0x00000020c8007c0c */ /* 0x000fe2000df41270 */
[----:B------:R-:W3:Y:S01]  /*10970*/  LDCU UR32, c[0x0][0x39c] ;  /* 0x00007380ff2077ac */ /* 0x000ee20008000800 */
[----:B----4-:R-:W-:Y:S01]  /*10980*/  PRMT R0, R201, 0x7610, R0 ;  /* 0x00007610c9007816 */ /* 0x010fe20000000000 */
[----:B------:R-:W-:Y:S01]  /*10990*/  IMAD.WIDE R2, R74, 0x2, R4 ;  /* 0x000000024a027825 */ /* 0x000fe200078e0204 */
[----:B------:R-:W4:Y:S01]  /*109a0*/  LDL.LU.S16 R201, [R1+0x13e] ;  /* 0x00013e0001c97983 */ /* 0x000f220000300600 */
[----:B------:R-:W0:Y:S03]  /*109b0*/  LDCU UR76, c[0x0][0x398] ;  /* 0x00007300ff4c77ac */ /* 0x000e260008000800 */
[----:B------:R-:W-:Y:S04]  /*109c0*/  @P1 STG.E.U16 desc[UR22][R8.64], R131 ;  /* 0x0000008308001986 */ /* 0x000fe8000c101516 */
[----:B------:R2:W-:Y:S04]  /*109d0*/  @P5 STG.E.U16 desc[UR22][R2.64], R0 ;  /* 0x0000000002005986 */ /* 0x0005e8000c101516 */
[----:B------:R-:W3:Y:S01]  /*109e0*/  LDL.S16 R204, [R1+0x140] ;  /* 0x0001400001cc7983 */ /* 0x000ee20000100600 */
        /* <DEDUP_REMOVED lines=9> */
[----:B------:R-:W3:Y:S01]  /*10a80*/  LDL.S16 R203, [R1+0x144] ;  /* 0x0001440001cb7983 */ /* 0x000ee20000100600 */
        /* <DEDUP_REMOVED lines=19> */
[----:B------:R-:W-:Y:S04]  /*10bc0*/  @P2 STG.E.U16 desc[UR22][R8.64], R131 ;  /* 0x0000008308002986 */ /* 0x000fe8000c101516 */
        /* <DEDUP_REMOVED lines=9> */
[----:B---3--:R-:W-:Y:S01]  /*10c60*/  PRMT R131, R204, 0x7610, R131 ;  /* 0x00007610cc837816 */ /* 0x008fe20000000083 */
        /* <DEDUP_REMOVED lines=175> */
[----:B------:R-:W3:Y:S01]  /*11760*/  LDL.LU.S16 R202, [R1+0x176] ;  /* 0x0001760001ca7983 */ /* 0x000ee20000300600 */
[----:B------:R-:W-:Y:S01]  /*11770*/  ISETP.LT.AND P0, PT, R200, UR47, !P5 ;  /* 0x0000002fc8007c0c */ /* 0x000fe2000ef01270 */
[----:B------:R-:W1:Y:S01]  /*11780*/  LDCU UR69, c[0x0][0x398] ;  /* 0x00007300ff4577ac */ /* 0x000e620008000800 */
[----:B----4-:R-:W-:Y:S01]  /*11790*/  PRMT R0, R201, 0x7610, R0 ;  /* 0x00007610c9007816 */ /* 0x010fe20000000000 */
[----:B------:R-:W-:Y:S01]  /*117a0*/  IMAD.WIDE R2, R74, 0x2, R4 ;  /* 0x000000024a027825 */ /* 0x000fe200078e0204 */
[----:B------:R-:W4:Y:S04]  /*117b0*/  LDL.S16 R201, [R1+0x178] ;  /* 0x0001780001c97983 */ /* 0x000f280000100600 */
[----:B------:R-:W-:Y:S01]  /*117c0*/  @P2 STG.E.U16 desc[UR22][R8.64], R131 ;  /* 0x0000008308002986 */ /* 0x000fe2000c101516 */
[----:B------:R-:W-:Y:S01]  /*117d0*/  VIADD R75, R252, 0x3c ;  /* 0x0000003cfc4b7836 */ /* 0x000fe20000000000 */
[----:B------:R-:W0:Y:S02]  /*117e0*/  LDCU UR47, c[0x0][0x39c] ;  /* 0x00007380ff2f77ac */ /* 0x000e240008000800 */
[----:B------:R2:W-:Y:S02]  /*117f0*/  @P3 STG.E.U16 desc[UR22][R2.64], R0 ;  /* 0x0000000002003986 */ /* 0x0005e4000c101516 */
[----:B--2---:R-:W-:-:S02]  /*11800*/  PRMT R0, R197, 0x7610, R0 ;  /* 0x00007610c5007816 */ /* 0x004fc40000000000 */
[----:B------:R-:W2:Y:S01]  /*11810*/  LDL.LU.S16 R197, [R1+0x17a] ;  /* 0x00017a0001c57983 */ /* 0x000ea20000300600 */
[----:B------:R-:W-:Y:S01]  /*11820*/  ISETP.GE.AND P4, PT, R75, UR38, PT ;  /* 0x000000264b007c0c */ /* 0x000fe2000bf86270 */
[----:B------:R-:W-:Y:S01]  /*11830*/  VIADD R75, R74, UR30 ;  /* 0x0000001e4a4b7c36 */ /* 0x000fe20008000000 */
[----:B---3--:R-:W-:Y:S01]  /*11840*/  PRMT R131, R204, 0x7610, R131 ;  /* 0x00007610cc837816 */ /* 0x008fe20000000083 */
[----:B------:R-:W-:Y:S01]  /*11850*/  VIADD R74, R252, 0x3d ;  /* 0x0000003dfc4a7836 */ /* 0x000fe20000000000 */
[----:B------:R-:W3:Y:S01]  /*11860*/  LDL.S16 R205, [R1+0x17c] ;  /* 0x00017c0001cd7983 */ /* 0x000ee20000100600 */
[----:B------:R-:W-:Y:S01]  /*11870*/  IMAD.WIDE R8, R75, 0x2, R6 ;  /* 0x000000024b087825 */ /* 0x000fe200078e0206 */
[----:B------:R-:W-:Y:S01]  /*11880*/  ISETP.LT.AND P5, PT, R67, UR44, !P5 ;  /* 0x0000002c43007c0c */ /* 0x000fe2000efa1270 */
[----:B------:R-:W1:Y:S01]  /*11890*/  LDCU UR44, c[0x0][0x398] ;  /* 0x00007300ff2c77ac */ /* 0x000e620008000800 */
[----:B0-----:R-:W-:Y:S01]  /*118a0*/  ISETP.GE.AND P3, PT, R74, UR34, PT ;  /* 0x000000224a007c0c */ /* 0x001fe2000bf66270 */
[C---:B------:R-:W-:Y:S01]  /*118b0*/  VIADD R74, R75.reuse, UR30 ;  /* 0x0000001e4b4a7c36 */ /* 0x040fe20008000000 */
[----:B------:R-:W3:Y:S01]  /*118c0*/  LDL.LU.S16 R204, [R1+0x17e] ;  /* 0x00017e0001cc7983 */ /* 0x000ee20000300600 */
[----:B------:R-:W-:Y:S01]  /*118d0*/  IMAD.WIDE R2, R75, 0x2, R4 ;  /* 0x000000024b027825 */ /* 0x000fe200078e0204 */
[----:B------:R-:W-:Y:S01]  /*118e0*/  ISETP.LT.AND P2, PT, R200, UR18, !P4 ;  /* 0x00000012c8007c0c */ /* 0x000fe2000e741270 */
[----:B------:R-:W0:Y:S01]  /*118f0*/  LDCU UR38, c[0x0][0x398] ;  /* 0x00007300ff2677ac */ /* 0x000e220008000800 */
[----:B------:R1:W-:Y:S01]  /*11900*/  @P1 STG.E.U16 desc[UR22][R8.64], R131 ;  /* 0x0000008308001986 */ /* 0x0003e2000c101516 */
[----:B------:R-:W-:Y:S01]  /*11910*/  VIADD R75, R252, 0x3e ;  /* 0x0000003efc4b7836 */ /* 0x000fe20000000000 */
[----:B------:R-:W0:Y:S02]  /*11920*/  LDCU UR18, c[0x0][0x39c] ;  /* 0x00007380ff1277ac */ /* 0x000e240008000800 */
[----:B------:R4:W-:Y:S01]  /*11930*/  @P6 STG.E.U16 desc[UR22][R2.64], R0 ;  /* 0x0000000002006986 */ /* 0x0009e2000c101516 */
[----:B------:R-:W-:Y:S01]  /*11940*/  PRMT R196, R239, 0x7632, R196 ;  /* 0x00007632efc47816 */ /* 0x000fe200000000c4 */
[----:B------:R-:W0:Y:S01]  /*11950*/  LDCU UR34, c[0x0][0x398] ;  /* 0x00007300ff2277ac */ /* 0x000e220008000800 */
[----:B-1----:R-:W-:Y:S01]  /*11960*/  PRMT R131, R203, 0x7610, R131 ;  /* 0x00007610cb837816 */ /* 0x002fe20000000083 */
[----:B------:R-:W-:Y:S01]  /*11970*/  IMAD.WIDE R8, R74, 0x2, R6 ;  /* 0x000000024a087825 */ /* 0x000fe200078e0206 */
[----:B------:R-:W3:Y:S01]  /*11980*/  LDL.S16 R203, [R1+0x180] ;  /* 0x0001800001cb7983 */ /* 0x000ee20000100600 */
[----:B----4-:R-:W-:-:S02]  /*11990*/  PRMT R0, R202, 0x7610, R0 ;  /* 0x00007610ca007816 */ /* 0x010fc40000000000 */
[----:B------:R-:W-:Y:S01]  /*119a0*/  IMAD.WIDE R2, R74, 0x2, R4 ;  /* 0x000000024a027825 */ /* 0x000fe200078e0204 */
[----:B------:R1:W-:Y:S04]  /*119b0*/  @P0 STG.E.U16 desc[UR22][R8.64], R131 ;  /* 0x0000008308000986 */ /* 0x0003e8000c101516 */
[----:B------:R-:W4:Y:S01]  /*119c0*/  LDL.LU.S16 R202, [R1+0x182] ;  /* 0x0001820001ca7983 */ /* 0x000f220000300600 */
[----:B-1----:R-:W-:-:S03]  /*119d0*/  PRMT R131, R201, 0x7610, R131 ;  /* 0x00007610c9837816 */ /* 0x002fc60000000083 */
[----:B------:R-:W4:Y:S04]  /*119e0*/  LDL.S16 R201, [R1+0x184] ;  /* 0x0001840001c97983 */ /* 0x000f280000100600 */
[----:B------:R2:W-:Y:S02]  /*119f0*/  @P5 STG.E.U16 desc[UR22][R2.64], R0 ;  /* 0x0000000002005986 */ /* 0x0005e4000c101516 */
[----:B--2---:R-:W-:Y:S02]  /*11a00*/  PRMT R0, R197, 0x7610, R0 ;  /* 0x00007610c5007816 */ /* 0x004fe40000000000 */
[----:B------:R-:W2:Y:S01]  /*11a10*/  LDL.LU.S16 R197, [R1+0x186] ;  /* 0x0001860001c57983 */ /* 0x000ea20000300600 */
[----:B------:R-:W-:Y:S01]  /*11a20*/  ISETP.LT.AND P4, PT, R67, UR68, !P4 ;  /* 0x0000004443007c0c */ /* 0x000fe2000e781270 */
[----:B------:R-:W1:Y:S01]  /*11a30*/  LDCU UR68, c[0x0][0x398] ;  /* 0x00007300ff4477ac */ /* 0x000e620008000800 */
[----:B------:R-:W-:Y:S01]  /*11a40*/  ISETP.GE.AND P6, PT, R75, UR43, PT ;  /* 0x0000002b4b007c0c */ /* 0x000fe2000bfc6270 */
[----:B------:R-:W-:-:S02]  /*11a50*/  VIADD R75, R74, UR30 ;  /* 0x0000001e4a4b7c36 */ /* 0x000fc40008000000 */
[----:B------:R-:W-:Y:S01]  /*11a60*/  VIADD R74, R252, 0x3f ;  /* 0x0000003ffc4a7836 */ /* 0x000fe20000000000 */
[----:B------:R-:W-:Y:S01]  /*11a70*/  ISETP.LT.AND P1, PT, R200, UR75, !P3 ;  /* 0x0000004bc8007c0c */ /* 0x000fe2000df21270 */
[----:B------:R-:W-:Y:S01]  /*11a80*/  IMAD.WIDE R8, R75, 0x2, R6 ;  /* 0x000000024b087825 */ /* 0x000fe200078e0206 */
[----:B------:R-:W-:Y:S01]  /*11a90*/  ISETP.LT.AND P3, PT, R67, UR67, !P3 ;  /* 0x0000004343007c0c */ /* 0x000fe2000df61270 */
[----:B------:R-:W0:Y:S01]  /*11aa0*/  LDCU UR75, c[0x0][0x39c] ;  /* 0x00007380ff4b77ac */ /* 0x000e220008000800 */
[----:B------:R-:W-:Y:S01]  /*11ab0*/  ISETP.GE.AND P5, PT, R74, UR33, PT ;  /* 0x000000214a007c0c */ /* 0x000fe2000bfa6270 */
[C---:B------:R-:W-:Y:S02]  /*11ac0*/  VIADD R74, R75.reuse, UR30 ;  /* 0x0000001e4b4a7c36 */ /* 0x040fe40008000000 */
[----:B------:R-:W-:Y:S01]  /*11ad0*/  IMAD.WIDE R2, R75, 0x2, R4 ;  /* 0x000000024b027825 */ /* 0x000fe200078e0204 */
[----:B------:R-:W-:Y:S01]  /*11ae0*/  ISETP.LT.AND P0, PT, R200, UR48, !P6 ;  /* 0x00000030c8007c0c */ /* 0x000fe2000f701270 */
[----:B------:R3:W-:Y:S01]  /*11af0*/  @P2 STG.E.U16 desc[UR22][R8.64], R131 ;  /* 0x0000008308002986 */ /* 0x0007e2000c101516 */
[----:B------:R-:W0:Y:S01]  /*11b00*/  LDCU UR67, c[0x0][0x398] ;  /* 0x00007300ff4377ac */ /* 0x000e220008000800 */
[----:B------:R-:W-:-:S02]  /*11b10*/  VIADD R75, R252, 0x40 ;  /* 0x00000040fc4b7836 */ /* 0x000fc40000000000 */
[----:B------:R1:W-:Y:S01]  /*11b20*/  @P4 STG.E.U16 desc[UR22][R2.64], R0 ;  /* 0x0000000002004986 */ /* 0x0003e2000c101516 */
[----:B------:R-:W0:Y:S02]  /*11b30*/  LDCU UR43, c[0x0][0x398] ;  /* 0x00007300ff2b77ac */ /* 0x000e240008000800 */
[----:B------:R-:W-:Y:S01]  /*11b40*/  ISETP.GE.AND P4, PT, R75, UR77, PT ;  /* 0x0000004d4b007c0c */ /* 0x000fe2000bf86270 */
[C---:B------:R-:W-:Y:S01]  /*11b50*/  VIADD R75, R74.reuse, UR30 ;  /* 0x0000001e4a4b7c36 */ /* 0x040fe20008000000 */
[----:B------:R-:W-:Y:S01]  /*11b60*/  ISETP.LT.AND P6, PT, R67, UR24, !P6 ;  /* 0x0000001843007c0c */ /* 0x000fe2000f7c1270 */
[----:B------:R-:W0:Y:S01]  /*11b70*/  LDCU UR48, c[0x0][0x39c] ;  /* 0x00007380ff3077ac */ /* 0x000e220008000800 */
[----:B---3--:R-:W-:Y:S01]  /*11b80*/  PRMT R131, R205, 0x7610, R131 ;  /* 0x00007610cd837816 */ /* 0x008fe20000000083 */
[----:B------:R-:W-:Y:S01]  /*11b90*/  IMAD.WIDE R8, R74, 0x2, R6 ;  /* 0x000000024a087825 */ /* 0x000fe200078e0206 */
[----:B------:R-:W-:Y:S01]  /*11ba0*/  ISETP.LT.AND P2, PT, R200, UR52, !P5 ;  /* 0x00000034c8007c0c */ /* 0x000fe2000ef41270 */
[----:B------:R-:W3:Y:S01]  /*11bb0*/  LDCU UR24, c[0x0][0x398] ;  /* 0x00007300ff1877ac */ /* 0x000ee20008000800 */
[----:B-1----:R-:W-:Y:S01]  /*11bc0*/  PRMT R0, R204, 0x7610, R0 ;  /* 0x00007610cc007816 */ /* 0x002fe20000000000 */
[----:B------:R-:W-:Y:S01]  /*11bd0*/  IMAD.WIDE R2, R74, 0x2, R4 ;  /* 0x000000024a027825 */ /* 0x000fe200078e0204 */
[----:B------:R1:W-:Y:S01]  /*11be0*/  @P1 STG.E.U16 desc[UR22][R8.64], R131 ;  /* 0x0000008308001986 */ /* 0x0003e2000c101516 */
[----:B------:R-:W0:Y:S02]  /*11bf0*/  LDCU UR33, c[0x0][0x398] ;  /* 0x00007300ff2177ac */ /* 0x000e240008000800 */
[----:B------:R-:W-:Y:S01]  /*11c00*/  VIADD R74, R252, 0x41 ;  /* 0x00000041fc4a7836 */ /* 0x000fe20000000000 */
[----:B------:R4:W-:Y:S01]  /*11c10*/  @P3 STG.E.U16 desc[UR22][R2.64], R0 ;  /* 0x0000000002003986 */ /* 0x0009e2000c101516 */
[----:B------:R-:W-:Y:S01]  /*11c20*/  ISETP.LT.AND P5, PT, R67, UR66, !P5 ;  /* 0x0000004243007c0c */ /* 0x000fe2000efa1270 */
[----:B------:R-:W0:Y:S02]  /*11c30*/  LDCU UR52, c[0x0][0x39c] ;  /* 0x00007380ff3477ac */ /* 0x000e240008000800 */
[----:B------:R-:W-:Y:S01]  /*11c40*/  ISETP.GE.AND P3, PT, R74, UR32, PT ;  /* 0x000000204a007c0c */ /* 0x000fe2000bf66270 */
[----:B------:R-:W-:Y:S01]  /*11c50*/  VIADD R74, R75, UR30 ;  /* 0x0000001e4b4a7c36 */ /* 0x000fe20008000000 */
[----:B------:R-:W0:Y:S01]  /*11c60*/  LDCU UR77, c[0x0][0x398] ;  /* 0x00007300ff4d77ac */ /* 0x000e220008000800 */
[----:B-1----:R-:W-:Y:S01]  /*11c70*/  PRMT R131, R203, 0x7610, R131 ;  /* 0x00007610cb837816 */ /* 0x002fe20000000083 */
[C---:B------:R-:W-:Y:S01]  /*11c80*/  IMAD.WIDE R8, R75.reuse, 0x2, R6 ;  /* 0x000000024b087825 */ /* 0x040fe200078e0206 */
[----:B------:R-:W-:Y:S01]  /*11c90*/  ISETP.LT.AND P1, PT, R200, UR76, !P4 ;  /* 0x0000004cc8007c0c */ /* 0x000fe2000e721270 */
[----:B------:R-:W1:Y:S01]  /*11ca0*/  LDCU UR66, c[0x0][0x398] ;  /* 0x00007300ff4277ac */ /* 0x000e620008000800 */
[----:B----4-:R-:W-:Y:S01]  /*11cb0*/  PRMT R0, R202, 0x7610, R0 ;  /* 0x00007610ca007816 */ /* 0x010fe20000000000 */
[----:B------:R-:W-:Y:S01]  /*11cc0*/  IMAD.WIDE R2, R75, 0x2, R4 ;  /* 0x000000024b027825 */ /* 0x000fe200078e0204 */
[----:B------:R4:W-:Y:S01]  /*11cd0*/  @P0 STG.E.U16 desc[UR22][R8.64], R131 ;  /* 0x0000008308000986 */ /* 0x0009e2000c101516 */
[----:B------:R-:W0:Y:S02]  /*11ce0*/  LDCU UR76, c[0x0][0x39c] ;  /* 0x00007380ff4c77ac */ /* 0x000e240008000800 */
[----:B------:R-:W-:Y:S01]  /*11cf0*/  VIADD R75, R252, 0x42 ;  /* 0x00000042fc4b7836 */ /* 0x000fe20000000000 */
[----:B------:R0:W-:Y:S01]  /*11d00*/  @P6 STG.E.U16 desc[UR22][R2.64], R0 ;  /* 0x0000000002006986 */ /* 0x0001e2000c101516 */
[----:B------:R-:W-:Y:S01]  /*11d10*/  ISETP.LT.AND P4, PT, R67, UR53, !P4 ;  /* 0x0000003543007c0c */ /* 0x000fe2000e781270 */
[----:B------:R-:W1:Y:S01]  /*11d20*/  LDCU UR53, c[0x0][0x398] ;  /* 0x00007300ff3577ac */ /* 0x000e620008000800 */
[----:B------:R-:W1:Y:S01]  /*11d30*/  LDCU UR32, c[0x0][0x398] ;  /* 0x00007300ff2077ac */ /* 0x000e620008000800 */
[----:B----4-:R-:W-:Y:S01]  /*11d40*/  PRMT R131, R201, 0x7610, R131 ;  /* 0x00007610c9837816 */ /* 0x010fe20000000083 */
[C-C-:B------:R-:W-:Y:S01]  /*11d50*/  IMAD.WIDE R8, R74.reuse, 0x2, R6.reuse ;  /* 0x000000024a087825 */ /* 0x140fe200078e0206 */
[----:B------:R-:W-:Y:S01]  /*11d60*/  ISETP.GE.AND P6, PT, R75, UR51, PT ;  /* 0x000000334b007c0c */ /* 0x000fe2000bfc6270 */
[----:B------:R-:W4:Y:S02]  /*11d70*/  LDCU UR51, c[0x0][0x398] ;  /* 0x00007300ff3377ac */ /* 0x000f240008000800 */
[----:B------:R-:W-:Y:S01]  /*11d80*/  VIADD R75, R74, UR30 ;  /* 0x0000001e4a4b7c36 */ /* 0x000fe20008000000 */
[----:B------:R1:W-:Y:S01]  /*11d90*/  @P2 STG.E.U16 desc[UR22][R8.64], R131 ;  /* 0x0000008308002986 */ /* 0x0003e2000c101516 */
[----:B------:R-:W-:Y:S01]  /*11da0*/  ISETP.LT.AND P0, PT, R200, UR35, !P3 ;  /* 0x00000023c8007c0c */ /* 0x000fe2000df01270 */
[----:B------:R-:W2:Y:S01]  /*11db0*/  LDCU UR35, c[0x0][0x39c] ;  /* 0x00007380ff2377ac */ /* 0x000ea20008000800 */
[----:B------:R-:W-:Y:S01]  /*11dc0*/  ISETP.LT.AND P3, PT, R67, UR20, !P3 ;  /* 0x0000001443007c0c */ /* 0x000fe2000df61270 */
[----:B0-----:R-:W-:-:S04]  /*11dd0*/  IMAD.WIDE R2, R75, 0x2, R6 ;  /* 0x000000024b027825 */ /* 0x001fc800078e0206 */
[----:B-1----:R-:W-:Y:S01]  /*11de0*/  IMAD.WIDE R8, R74, 0x2, R4 ;  /* 0x000000024a087825 */ /* 0x002fe200078e0204 */
[----:B------:R-:W-:Y:S01]  /*11df0*/  ISETP.LT.AND P2, PT, R200, UR59, !P6 ;  /* 0x0000003bc8007c0c */ /* 0x000fe2000f741270 */
[----:B------:R-:W0:Y:S02]  /*11e00*/  LDCU UR20, c[0x0][0x398] ;  /* 0x00007300ff1477ac */ /* 0x000e240008000800 */
[----:B------:R-:W-:Y:S01]  /*11e10*/  VIADD R74, R252, 0x43 ;  /* 0x00000043fc4a7836 */ /* 0x000fe20000000000 */
[----:B------:R-:W-:Y:S01]  /*11e20*/  ISETP.LT.AND P6, PT, R67, UR65, !P6 ;  /* 0x0000004143007c0c */ /* 0x000fe2000f7c1270 */
[----:B------:R-:W1:Y:S01]  /*11e30*/  LDCU UR59, c[0x0][0x39c] ;  /* 0x00007380ff3b77ac */ /* 0x000e620008000800 */
[----:B------:R-:W-:Y:S01]  /*11e40*/  PRMT R131, R233, 0x7632, R131 ;  /* 0x00007632e9837816 */ /* 0x000fe20000000083 */
[----:B------:R-:W0:Y:S01]  /*11e50*/  LDCU UR65, c[0x0][0x398] ;  /* 0x00007300ff4177ac */ /* 0x000e220008000800 */
[----:B--2---:R-:W-:-:S05]  /*11e60*/  PRMT R0, R197, 0x7610, R0 ;  /* 0x00007610c5007816 */ /* 0x004fca0000000000 */
[----:B------:R2:W-:Y:S01]  /*11e70*/  @P5 STG.E.U16 desc[UR22][R8.64], R0 ;  /* 0x0000000008005986 */ /* 0x0005e2000c101516 */
[----:B------:R-:W-:Y:S01]  /*11e80*/  ISETP.GE.AND P5, PT, R74, UR12, PT ;  /* 0x0000000c4a007c0c */ /* 0x000fe2000bfa6270 */
[----:B------:R-:W-:Y:S01]  /*11e90*/  VIADD R74, R75, UR30 ;  /* 0x0000001e4b4a7c36 */ /* 0x000fe20008000000 */
[----:B------:R-:W0:Y:S01]  /*11ea0*/  LDCU UR12, c[0x0][0x398] ;  /* 0x00007300ff0c77ac */ /* 0x000e220008000800 */
[----:B------:R1:W-:Y:S01]  /*11eb0*/  @P1 STG.E.U16 desc[UR22][R2.64], R211 ;  /* 0x000000d302001986 */ /* 0x0003e2000c101516 */
[----:B--2---:R-:W-:Y:S01]  /*11ec0*/  PRMT R0, R211, 0x7632, R0 ;  /* 0x00007632d3007816 */ /* 0x004fe20000000000 */
[----:B------:R-:W-:-:S04]  /*11ed0*/  IMAD.WIDE R8, R75, 0x2, R4 ;  /* 0x000000024b087825 */ /* 0x000fc800078e0204 */
[----:B------:R-:W-:Y:S01]  /*11ee0*/  VIADD R75, R252, 0x44 ;  /* 0x00000044fc4b7836 */ /* 0x000fe20000000000 */
[----:B------:R2:W-:Y:S01]  /*11ef0*/  @P4 STG.E.U16 desc[UR22][R8.64], R0 ;  /* 0x0000000008004986 */ /* 0x0005e2000c101516 */
[----:B-1----:R-:W-:-:S03]  /*11f00*/  IMAD.WIDE R2, R74, 0x2, R6 ;  /* 0x000000024a027825 */ /* 0x002fc600078e0206 */
[----:B------:R-:W-:Y:S01]  /*11f10*/  ISETP.GE.AND P4, PT, R75, UR37, PT ;  /* 0x000000254b007c0c */ /* 0x000fe2000bf86270 */
[----:B------:R-:W-:Y:S01]  /*11f20*/  VIADD R75, R74, UR30 ;  /* 0x0000001e4a4b7c36 */ /* 0x000fe20008000000 */
[----:B------:R1:W-:Y:S01]  /*11f30*/  @P0 STG.E.U16 desc[UR22][R2.64], R217 ;  /* 0x000000d902000986 */ /* 0x0003e2000c101516 */
[----:B------:R-:W-:Y:S01]  /*11f40*/  ISETP.LT.AND P1, PT, R200, UR42, !P5 ;  /* 0x0000002ac8007c0c */ /* 0x000fe2000ef21270 */
[----:B------:R-:W0:Y:S01]  /*11f50*/  LDCU UR42, c[0x0][0x39c] ;  /* 0x00007380ff2a77ac */ /* 0x000e220008000800 */
[----:B--2---:R-:W-:Y:S01]  /*11f60*/  PRMT R0, R217, 0x7632, R0 ;  /* 0x00007632d9007816 */ /* 0x004fe20000000000 */
[----:B------:R-:W-:Y:S01]  /*11f70*/  IMAD.WIDE R8, R74, 0x2, R4 ;  /* 0x000000024a087825 */ /* 0x000fe200078e0204 */
[----:B------:R-:W2:Y:S03]  /*11f80*/  LDCU UR37, c[0x0][0x398] ;  /* 0x00007300ff2577ac */ /* 0x000ea60008000800 */
[----:B------:R-:W-:Y:S01]  /*11f90*/  VIADD R74, R252, 0x45 ;  /* 0x00000045fc4a7836 */ /* 0x000fe20000000000 */
[----:B------:R0:W-:Y:S01]  /*11fa0*/  @P3 STG.E.U16 desc[UR22][R8.64], R0 ;  /* 0x0000000008003986 */ /* 0x0001e2000c101516 */
[----:B------:R-:W-:Y:S01]  /*11fb0*/  ISETP.LT.AND P5, PT, R67, UR10, !P5 ;  /* 0x0000000a43007c0c */ /* 0x000fe2000efa1270 */
[C---:B-1----:R-:W-:Y:S01]  /*11fc0*/  IMAD.WIDE R2, R75.reuse, 0x2, R6 ;  /* 0x000000024b027825 */ /* 0x042fe200078e0206 */
[----:B------:R-:W-:Y:S01]  /*11fd0*/  ISETP.LT.AND P0, PT, R200, UR74, !P4 ;  /* 0x0000004ac8007c0c */ /* 0x000fe2000e701270 */
[----:B------:R-:W1:Y:S01]  /*11fe0*/  LDCU UR10, c[0x0][0x398] ;  /* 0x00007300ff0a77ac */ /* 0x000e620008000800 */
[----:B------:R-:W-:Y:S01]  /*11ff0*/  ISETP.GE.AND P3, PT, R74, UR31, PT ;  /* 0x0000001f4a007c0c */ /* 0x000fe2000bf66270 */
[----:B------:R-:W-:Y:S01]  /*12000*/  VIADD R74, R75, UR30 ;  /* 0x0000001e4b4a7c36 */ /* 0x000fe20008000000 */
[----:B------:R2:W-:Y:S01]  /*12010*/  @P2 STG.E.U16 desc[UR22][R2.64], R219 ;  /* 0x000000db02002986 */ /* 0x0005e2000c101516 */
[----:B0-----:R-:W-:Y:S01]  /*12020*/  PRMT R0, R219, 0x7632, R0 ;  /* 0x00007632db007816 */ /* 0x001fe20000000000 */
[----:B------:R-:W-:Y:S01]  /*12030*/  IMAD.WIDE R8, R75, 0x2, R4 ;  /* 0x000000024b087825 */ /* 0x000fe200078e0204 */
[----:B------:R-:W-:Y:S01]  /*12040*/  ISETP.LT.AND P4, PT, R67, UR57, !P4 ;  /* 0x0000003943007c0c */ /* 0x000fe2000e781270 */
[----:B------:R-:W0:Y:S02]  /*12050*/  LDCU UR74, c[0x0][0x39c] ;  /* 0x00007380ff4a77ac */ /* 0x000e240008000800 */
[----:B------:R-:W-:Y:S01]  /*12060*/  VIADD R75, R252, 0x46 ;  /* 0x00000046fc4b7836 */ /* 0x000fe20000000000 */
[----:B------:R1:W-:Y:S01]  /*12070*/  @P6 STG.E.U16 desc[UR22][R8.64], R0 ;  /* 0x0000000008006986 */ /* 0x0003e2000c101516 */
[----:B--2---:R-:W-:Y:S01]  /*12080*/  IMAD.WIDE R2, R74, 0x2, R6 ;  /* 0x000000024a027825 */ /* 0x004fe200078e0206 */
[----:B------:R-:W-:Y:S01]  /*12090*/  ISETP.LT.AND P2, PT, R200, UR9, !P3 ;  /* 0x00000009c8007c0c */ /* 0x000fe2000df41270 */
[----:B------:R-:W2:Y:S01]  /*120a0*/  LDCU UR57, c[0x0][0x398] ;  /* 0x00007300ff3977ac */ /* 0x000ea20008000800 */
[----:B------:R-:W-:Y:S01]  /*120b0*/  ISETP.GE.AND P6, PT, R75, UR58, PT ;  /* 0x0000003a4b007c0c */ /* 0x000fe2000bfc6270 */
[C---:B------:R-:W-:Y:S01]  /*120c0*/  VIADD R75, R74.reuse, UR30 ;  /* 0x0000001e4a4b7c36 */ /* 0x040fe20008000000 */
[----:B------:R0:W-:Y:S01]  /*120d0*/  @P1 STG.E.U16 desc[UR22][R2.64], R221 ;  /* 0x000000dd02001986 */ /* 0x0001e2000c101516 */
[----:B------:R-:W2:Y:S01]  /*120e0*/  LDCU UR31, c[0x0][0x398] ;  /* 0x00007300ff1f77ac */ /* 0x000ea20008000800 */
        /* <DEDUP_REMOVED lines=10> */
[----:B------:R-:W-:Y:S01]  /*12190*/  VIADD R74, R75, UR30 ;  /* 0x0000001e4b4a7c36 */ /* 0x000fe20008000000 */
[----:B------:R1:W-:Y:S01]  /*121a0*/  @P0 STG.E.U16 desc[UR22][R2.64], R223 ;  /* 0x000000df02000986 */ /* 0x0003e2000c101516 */
[----:B------:R-:W0:Y:S01]  /*121b0*/  LDCU UR58, c[0x0][0x398] ;  /* 0x00007300ff3a77ac */ /* 0x000e220008000800 */
[----:B--2---:R-:W-:Y:S01]  /*121c0*/  PRMT R0, R223, 0x7632, R0 ;  /* 0x00007632df007816 */ /* 0x004fe20000000000 */
[----:B------:R-:W-:Y:S01]  /*121d0*/  IMAD.WIDE R8, R75, 0x2, R4 ;  /* 0x000000024b087825 */ /* 0x000fe200078e0204 */
[----:B------:R-:W-:Y:S01]  /*121e0*/  ISETP.LT.AND P6, PT, R67, UR40, !P6 ;  /* 0x0000002843007c0c */ /* 0x000fe2000f7c1270 */
[----:B------:R-:W2:Y:S02]  /*121f0*/  LDCU UR73, c[0x0][0x39c] ;  /* 0x00007380ff4977ac */ /* 0x000ea40008000800 */
[----:B------:R-:W-:Y:S01]  /*12200*/  VIADD R75, R252, 0x48 ;  /* 0x00000048fc4b7836 */ /* 0x000fe20000000000 */
[----:B------:R0:W-:Y:S01]  /*12210*/  @P4 STG.E.U16 desc[UR22][R8.64], R0 ;  /* 0x0000000008004986 */ /* 0x0001e2000c101516 */
[----:B-1----:R-:W-:Y:S01]  /*12220*/  IMAD.WIDE R2, R74, 0x2, R6 ;  /* 0x000000024a027825 */ /* 0x002fe200078e0206 */
[----:B------:R-:W-:Y:S01]  /*12230*/  ISETP.LT.AND P0, PT, R200, UR46, !P5 ;  /* 0x0000002ec8007c0c */ /* 0x000fe2000ef01270 */
[----:B------:R-:W1:Y:S01]  /*12240*/  LDCU UR40, c[0x0][0x398] ;  /* 0x00007300ff2877ac */ /* 0x000e620008000800 */
[----:B------:R-:W-:Y:S01]  /*12250*/  ISETP.GE.AND P4, PT, R75, UR49, PT ;  /* 0x000000314b007c0c */ /* 0x000fe2000bf86270 */
[C---:B------:R-:W-:Y:S01]  /*12260*/  VIADD R75, R74.reuse, UR30 ;  /* 0x0000001e4a4b7c36 */ /* 0x040fe20008000000 */
[----:B------:R2:W-:Y:S01]  /*12270*/  @P2 STG.E.U16 desc[UR22][R2.64], R225 ;  /* 0x000000e102002986 */ /* 0x0005e2000c101516 */
[----:B------:R-:W1:Y:S01]  /*12280*/  LDCU UR63, c[0x0][0x398] ;  /* 0x00007300ff3f77ac */ /* 0x000e620008000800 */
[----:B0-----:R-:W-:Y:S01]  /*12290*/  PRMT R0, R225, 0x7632, R0 ;  /* 0x00007632e1007816 */ /* 0x001fe20000000000 */
[----:B------:R-:W-:Y:S01]  /*122a0*/  IMAD.WIDE R8, R74, 0x2, R4 ;  /* 0x000000024a087825 */ /* 0x000fe200078e0204 */
[----:B------:R-:W-:Y:S01]  /*122b0*/  ISETP.LT.AND P5, PT, R67, UR26, !P5 ;  /* 0x0000001a43007c0c */ /* 0x000fe2000efa1270 */
[----:B------:R-:W0:Y:S02]  /*122c0*/  LDCU UR46, c[0x0][0x39c] ;  /* 0x00007380ff2e77ac */ /* 0x000e240008000800 */
[----:B------:R-:W-:Y:S01]  /*122d0*/  VIADD R74, R252, 0x49 ;  /* 0x00000049fc4a7836 */ /* 0x000fe20000000000 */
[----:B------:R1:W-:Y:S01]  /*122e0*/  @P3 STG.E.U16 desc[UR22][R8.64], R0 ;  /* 0x0000000008003986 */ /* 0x0003e2000c101516 */
[C---:B--2---:R-:W-:Y:S01]  /*122f0*/  IMAD.WIDE R2, R75.reuse, 0x2, R6 ;  /* 0x000000024b027825 */ /* 0x044fe200078e0206 */
[----:B------:R-:W-:Y:S01]  /*12300*/  ISETP.LT.AND P2, PT, R200, UR72, !P4 ;  /* 0x00000048c8007c0c */ /* 0x000fe2000e741270 */
[----:B------:R-:W2:Y:S01]  /*12310*/  LDCU UR26, c[0x0][0x398] ;  /* 0x00007300ff1a77ac */ /* 0x000ea20008000800 */
[----:B------:R-:W-:Y:S01]  /*12320*/  ISETP.GE.AND P3, PT, R74, UR39, PT ;  /* 0x000000274a007c0c */ /* 0x000fe2000bf66270 */
[----:B------:R-:W-:Y:S01]  /*12330*/  VIADD R74, R75, UR30 ;  /* 0x0000001e4b4a7c36 */ /* 0x000fe20008000000 */
[----:B------:R0:W-:Y:S01]  /*12340*/  @P1 STG.E.U16 desc[UR22][R2.64], R227 ;  /* 0x000000e302001986 */ /* 0x0001e2000c101516 */
[----:B------:R-:W-:Y:S01]  /*12350*/  ISETP.LT.AND P4, PT, R67, UR45, !P4 ;  /* 0x0000002d43007c0c */ /* 0x000fe2000e781270 */
        /* <DEDUP_REMOVED lines=8> */
[----:B------:R-:W0:Y:S02]  /*123e0*/  LDCU UR45, c[0x0][0x398] ;  /* 0x00007300ff2d77ac */ /* 0x000e240008000800 */
[----:B------:R-:W-:Y:S01]  /*123f0*/  ISETP.GE.AND P6, PT, R75, UR4, PT ;  /* 0x000000044b007c0c */ /* 0x000fe2000bfc6270 */
[C---:B------:R-:W-:Y:S01]  /*12400*/  VIADD R75, R74.reuse, UR30 ;  /* 0x0000001e4a4b7c36 */ /* 0x040fe20008000000 */
[----:B------:R-:W-:Y:S01]  /*12410*/  ISETP.LT.AND P3, PT, R67, UR16, !P3 ;  /* 0x0000001043007c0c */ /* 0x000fe2000df61270 */
[----:B------:R1:W-:Y:S01]  /*12420*/  @P0 STG.E.U16 desc[UR22][R2.64], R229 ;  /* 0x000000e502000986 */ /* 0x0003e2000c101516 */
[----:B------:R-:W0:Y:S01]  /*12430*/  LDCU UR39, c[0x0][0x398] ;  /* 0x00007300ff2777ac */ /* 0x000e220008000800 */
[----:B--2---:R-:W-:Y:S01]  /*12440*/  PRMT R0, R229, 0x7632, R0 ;  /* 0x00007632e5007816 */ /* 0x004fe20000000000 */
[----:B------:R-:W-:Y:S01]  /*12450*/  IMAD.WIDE R8, R74, 0x2, R4 ;  /* 0x000000024a087825 */ /* 0x000fe200078e0204 */
[----:B------:R-:W2:Y:S03]  /*12460*/  LDCU UR41, c[0x0][0x39c] ;  /* 0x00007380ff2977ac */ /* 0x000ea60008000800 */
[----:B------:R-:W-:Y:S01]  /*12470*/  VIADD R74, R252, 0x4b ;  /* 0x0000004bfc4a7836 */ /* 0x000fe20000000000 */
[----:B------:R0:W-:Y:S01]  /*12480*/  @P5 STG.E.U16 desc[UR22][R8.64], R0 ;  /* 0x0000000008005986 */ /* 0x0001e2000c101516 */
[C---:B-1----:R-:W-:Y:S01]  /*12490*/  IMAD.WIDE R2, R75.reuse, 0x2, R6 ;  /* 0x000000024b027825 */ /* 0x042fe200078e0206 */
[----:B------:R-:W1:Y:S02]  /*124a0*/  LDCU UR16, c[0x0][0x398] ;  /* 0x00007300ff1077ac */ /* 0x000e640008000800 */
[----:B------:R-:W-:Y:S01]  /*124b0*/  ISETP.GE.AND P5, PT, R74, UR55, PT ;  /* 0x000000374a007c0c */ /* 0x000fe2000bfa6270 */
[----:B------:R-:W-:Y:S01]  /*124c0*/  VIADD R74, R75, UR30 ;  /* 0x0000001e4b4a7c36 */ /* 0x000fe20008000000 */
[----:B------:R-:W-:Y:S01]  /*124d0*/  ISETP.LT.AND P0, PT, R200, UR71, !P6 ;  /* 0x00000047c8007c0c */ /* 0x000fe2000f701270 */
        /* <DEDUP_REMOVED lines=15> */
[----:B-1----:R-:W-:-:S04]  /*125d0*/  IMAD.WIDE R8, R74, 0x2, R4 ;  /* 0x000000024a087825 */ /* 0x002fc800078e0204 */
[----:B------:R-:W-:Y:S01]  /*125e0*/  VIADD R0, R252, 0x4d ;  /* 0x0000004dfc007836 */ /* 0x000fe20000000000 */
[----:B------:R1:W-:Y:S01]  /*125f0*/  @P3 STG.E.U16 desc[UR22][R8.64], R131 ;  /* 0x0000008308003986 */ /* 0x0003e2000c101516 */
[----:B------:R-:W-:Y:S01]  /*12600*/  ISETP.LT.AND P5, PT, R67, UR50, !P5 ;  /* 0x0000003243007c0c */ /* 0x000fe2000efa1270 */
[----:B0-----:R-:W-:Y:S01]  /*12610*/  IMAD.WIDE R2, R75, 0x2, R6 ;  /* 0x000000024b027825 */ /* 0x001fe200078e0206 */
[----:B------:R-:W-:Y:S01]  /*12620*/  ISETP.LT.AND P1, PT, R200, UR70, !P4 ;  /* 0x00000046c8007c0c */ /* 0x000fe2000e721270 */
[----:B------:R-:W0:Y:S01]  /*12630*/  LDCU UR56, c[0x0][0x39c] ;  /* 0x00007380ff3877ac */ /* 0x000e220008000800 */
[----:B------:R-:W-:Y:S01]  /*12640*/  ISETP.GE.AND P3, PT, R0, UR6, PT ;  /* 0x0000000600007c0c */ /* 0x000fe2000bf66270 */
[----:B------:R-:W-:Y:S01]  /*12650*/  VIADD R74, R252, 0x4e ;  /* 0x0000004efc4a7836 */ /* 0x000fe20000000000 */
[----:B------:R-:W-:Y:S01]  /*12660*/  PRMT R0, R235, 0x7632, R0 ;  /* 0x00007632eb007816 */ /* 0x000fe20000000000 */
[C---:B------:R-:W-:Y:S01]  /*12670*/  VIADD R197, R75.reuse, UR30 ;  /* 0x0000001e4bc57c36 */ /* 0x040fe20008000000 */
[----:B------:R-:W0:Y:S01]  /*12680*/  LDCU UR61, c[0x0][0x398] ;  /* 0x00007300ff3d77ac */ /* 0x000e220008000800 */
[----:B-1----:R-:W-:Y:S01]  /*12690*/  IMAD.WIDE R8, R75, 0x2, R4 ;  /* 0x000000024b087825 */ /* 0x002fe200078e0204 */
[----:B------:R1:W-:Y:S01]  /*126a0*/  @P0 STG.E.U16 desc[UR22][R2.64], R235 ;  /* 0x000000eb02000986 */ /* 0x0003e2000c101516 */
[----:B------:R-:W-:Y:S01]  /*126b0*/  ISETP.LT.AND P4, PT, R67, UR14, !P4 ;  /* 0x0000000e43007c0c */ /* 0x000fe2000e781270 */
[----:B------:R-:W0:Y:S02]  /*126c0*/  LDCU UR50, c[0x0][0x398] ;  /* 0x00007300ff3277ac */ /* 0x000e240008000800 */
[----:B------:R2:W-:Y:S01]  /*126d0*/  @P6 STG.E.U16 desc[UR22][R8.64], R0 ;  /* 0x0000000008006986 */ /* 0x0005e2000c101516 */
[----:B------:R-:W-:Y:S01]  /*126e0*/  ISETP.GE.AND P6, PT, R74, UR28, PT ;  /* 0x0000001c4a007c0c */ /* 0x000fe2000bfc6270 */
[----:B------:R-:W-:Y:S01]  /*126f0*/  VIADD R75, R197, UR30 ;  /* 0x0000001ec54b7c36 */ /* 0x000fe20008000000 */
[----:B------:R-:W-:Y:S01]  /*12700*/  PRMT R74, R237, 0x7632, R74 ;  /* 0x00007632ed4a7816 */ /* 0x000fe2000000004a */
[----:B------:R-:W0:Y:S01]  /*12710*/  LDCU UR70, c[0x0][0x39c] ;  /* 0x00007380ff4677ac */ /* 0x000e220008000800 */
[C---:B-1----:R-:W-:Y:S01]  /*12720*/  IMAD.WIDE R2, R197.reuse, 0x2, R6 ;  /* 0x00000002c5027825 */ /* 0x042fe200078e0206 */
[----:B------:R-:W-:Y:S01]  /*12730*/  ISETP.LT.AND P0, PT, R200, UR62, !P3 ;  /* 0x0000003ec8007c0c */ /* 0x000fe2000df01270 */
[----:B------:R-:W1:Y:S02]  /*12740*/  LDCU UR14, c[0x0][0x398] ;  /* 0x00007300ff0e77ac */ /* 0x000e640008000800 */
[----:B--2---:R-:W-:Y:S01]  /*12750*/  IMAD.WIDE R8, R197, 0x2, R4 ;  /* 0x00000002c5087825 */ /* 0x004fe200078e0204 */
[----:B------:R-:W-:Y:S01]  /*12760*/  ISETP.LT.AND P3, PT, R67, UR54, !P3 ;  /* 0x0000003643007c0c */ /* 0x000fe2000df61270 */
[----:B------:R2:W-:Y:S01]  /*12770*/  @P2 STG.E.U16 desc[UR22][R2.64], R237 ;  /* 0x000000ed02002986 */ /* 0x0005e2000c101516 */
[----:B------:R-:W0:Y:S01]  /*12780*/  LDCU UR6, c[0x0][0x398] ;  /* 0x00007300ff0677ac */ /* 0x000e220008000800 */
[----:B------:R-:W-:-:S02]  /*12790*/  VIADD R0, R252, 0x4f ;  /* 0x0000004ffc007836 */ /* 0x000fc40000000000 */
[----:B------:R1:W-:Y:S01]  /*127a0*/  @P5 STG.E.U16 desc[UR22][R8.64], R74 ;  /* 0x0000004a08005986 */ /* 0x0003e2000c101516 */
[C---:B------:R-:W-:Y:S01]  /*127b0*/  VIADD R131, R75.reuse, UR30 ;  /* 0x0000001e4b837c36 */ /* 0x040fe20008000000 */
[----:B------:R-:W-:Y:S01]  /*127c0*/  ISETP.LT.AND P2, PT, R200, UR69, !P6 ;  /* 0x00000045c8007c0c */ /* 0x000fe2000f741270 */
[----:B------:R-:W0:Y:S01]  /*127d0*/  LDCU UR62, c[0x0][0x39c] ;  /* 0x00007380ff3e77ac */ /* 0x000e220008000800 */
[----:B------:R-:W-:Y:S01]  /*127e0*/  PRMT R197, R98, 0x7610, R197 ;  /* 0x0000761062c57816 */ /* 0x000fe200000000c5 */
[----:B------:R-:W0:Y:S01]  /*127f0*/  LDCU UR54, c[0x0][0x398] ;  /* 0x00007300ff3677ac */ /* 0x000e220008000800 */
[C---:B--2---:R-:W-:Y:S01]  /*12800*/  IMAD.WIDE R2, R75.reuse, 0x2, R6 ;  /* 0x000000024b027825 */ /* 0x044fe200078e0206 */
[----:B------:R-:W2:Y:S03]  /*12810*/  LDCU UR28, c[0x0][0x398] ;  /* 0x00007300ff1c77ac */ /* 0x000ea60008000800 */
[----:B-1----:R-:W-:Y:S01]  /*12820*/  IMAD.WIDE R8, R75, 0x2, R4 ;  /* 0x000000024b087825 */ /* 0x002fe200078e0204 */
[----:B------:R-:W-:Y:S01]  /*12830*/  ISETP.LT.AND P6, PT, R67, UR60, !P6 ;  /* 0x0000003c43007c0c */ /* 0x000fe2000f7c1270 */
[----:B------:R1:W-:Y:S01]  /*12840*/  @P1 STG.E.U16 desc[UR22][R2.64], R239 ;  /* 0x000000ef02001986 */ /* 0x0003e2000c101516 */
[----:B------:R-:W-:Y:S01]  /*12850*/  ISETP.GE.AND P5, PT, R0, UR47, PT ;  /* 0x0000002f00007c0c */ /* 0x000fe2000bfa6270 */
[----:B------:R-:W-:Y:S01]  /*12860*/  VIADD R0, R252, 0x50 ;  /* 0x00000050fc007836 */ /* 0x000fe20000000000 */
[----:B------:R-:W-:Y:S01]  /*12870*/  PRMT R74, R241, 0x7632, R74 ;  /* 0x00007632f14a7816 */ /* 0x000fe2000000004a */
[----:B------:R0:W-:Y:S01]  /*12880*/  @P4 STG.E.U16 desc[UR22][R8.64], R196 ;  /* 0x000000c408004986 */ /* 0x0001e2000c101516 */
[C---:B------:R-:W-:Y:S01]  /*12890*/  VIADD R75, R131.reuse, UR30 ;  /* 0x0000001e834b7c36 */ /* 0x040fe20008000000 */
[----:B------:R-:W-:Y:S01]  /*128a0*/  ISETP.LT.AND P1, PT, R200, UR44, !P5 ;  /* 0x0000002cc8007c0c */ /* 0x000fe2000ef21270 */
[----:B------:R-:W2:Y:S01]  /*128b0*/  LDCU UR69, c[0x0][0x39c] ;  /* 0x00007380ff4577ac */ /* 0x000ea20008000800 */
[----:B------:R-:W2:Y:S01]  /*128c0*/  LDCU UR60, c[0x0][0x398] ;  /* 0x00007300ff3c77ac */ /* 0x000ea20008000800 */
[----:B-1----:R-:W-:Y:S01]  /*128d0*/  IMAD.WIDE R2, R131, 0x2, R6 ;  /* 0x0000000283027825 */ /* 0x002fe200078e0206 */
[----:B------:R-:W-:-:S02]  /*128e0*/  PRMT R198, R124, 0x7610, R198 ;  /* 0x000076107cc67816 */ /* 0x000fc400000000c6 */
[----:B------:R-:W-:Y:S01]  /*128f0*/  PRMT R199, R123, 0x7610, R199 ;  /* 0x000076107bc77816 */ /* 0x000fe200000000c7 */
[----:B0-----:R-:W-:Y:S01]  /*12900*/  IMAD.WIDE R8, R131, 0x2, R4 ;  /* 0x0000000283087825 */ /* 0x001fe200078e0204 */
        /* <DEDUP_REMOVED lines=10> */
[C---:B0-----:R-:W-:Y:S01]  /*129b0*/  IMAD.WIDE R2, R75.reuse, 0x2, R6 ;  /* 0x000000024b027825 */ /* 0x041fe200078e0206 */
[----:B------:R-:W0:Y:S03]  /*129c0*/  LDCU UR38, c[0x0][0x398] ;  /* 0x00007300ff2677ac */ /* 0x000e260008000800 */
[----:B-1----:R-:W-:Y:S01]  /*129d0*/  IMAD.WIDE R8, R75, 0x2, R4 ;  /* 0x000000024b087825 */ /* 0x002fe200078e0204 */
[----:B------:R-:W-:Y:S01]  /*129e0*/  ISETP.LT.AND P4, PT, R67, UR34, !P4 ;  /* 0x0000002243007c0c */ /* 0x000fe2000e781270 */
[----:B------:R1:W-:Y:S01]  /*129f0*/  @P2 STG.E.U16 desc[UR22][R2.64], R243 ;  /* 0x000000f302002986 */ /* 0x0003e2000c101516 */
[----:B------:R-:W-:Y:S01]  /*12a00*/  ISETP.GE.AND P3, PT, R0, UR75, PT ;  /* 0x0000004b00007c0c */ /* 0x000fe2000bf66270 */
[----:B------:R-:W-:Y:S01]  /*12a10*/  VIADD R75, R131, UR30 ;  /* 0x0000001e834b7c36 */ /* 0x000fe20008000000 */
[----:B------:R-:W-:Y:S01]  /*12a20*/  PRMT R74, R245, 0x7632, R74 ;  /* 0x00007632f54a7816 */ /* 0x000fe2000000004a */
[----:B------:R0:W-:Y:S01]  /*12a30*/  @P6 STG.E.U16 desc[UR22][R8.64], R196 ;  /* 0x000000c408006986 */ /* 0x0001e2000c101516 */
[----:B------:R-:W-:Y:S01]  /*12a40*/  ISETP.LT.AND P2, PT, R200, UR67, !P3 ;  /* 0x00000043c8007c0c */ /* 0x000fe2000df41270 */
[----:B------:R-:W2:Y:S01]  /*12a50*/  LDCU UR18, c[0x0][0x398] ;  /* 0x00007300ff1277ac */ /* 0x000ea20008000800 */
[----:B------:R-:W-:Y:S01]  /*12a60*/  ISETP.LT.AND P3, PT, R67, UR43, !P3 ;  /* 0x0000002b43007c0c */ /* 0x000fe2000df61270 */
[----:B------:R-:W2:Y:S01]  /*12a70*/  LDCU UR68, c[0x0][0x39c] ;  /* 0x00007380ff4477ac */ /* 0x000ea20008000800 */
[C---:B-1----:R-:W-:Y:S01]  /*12a80*/  IMAD.WIDE R2, R131.reuse, 0x2, R6 ;  /* 0x0000000283027825 */ /* 0x042fe200078e0206 */
[----:B------:R-:W1:Y:S03]  /*12a90*/  LDCU UR67, c[0x0][0x39c] ;  /* 0x00007380ff4377ac */ /* 0x000e660008000800 */
[----:B0-----:R-:W-:Y:S01]  /*12aa0*/  IMAD.WIDE R8, R131, 0x2, R4 ;  /* 0x0000000283087825 */ /* 0x001fe200078e0204 */
[----:B------:R0:W-:Y:S01]  /*12ab0*/  @P1 STG.E.U16 desc[UR22][R2.64], R245 ;  /* 0x000000f502001986 */ /* 0x0001e2000c101516 */
[----:B------:R-:W-:Y:S01]  /*12ac0*/  PRMT R196, R247, 0x7632, R196 ;  /* 0x00007632f7c47816 */ /* 0x000fe200000000c4 */
[----:B------:R-:W1:Y:S02]  /*12ad0*/  LDCU UR34, c[0x0][0x398] ;  /* 0x00007300ff2277ac */ /* 0x000e640008000800 */
[----:B------:R2:W-:Y:S01]  /*12ae0*/  @P5 STG.E.U16 desc[UR22][R8.64], R74 ;  /* 0x0000004a08005986 */ /* 0x0005e2000c101516 */
[C---:B------:R-:W-:Y:S01]  /*12af0*/  VIADD R131, R75.reuse, UR30 ;  /* 0x0000001e4b837c36 */ /* 0x040fe20008000000 */
[----:B------:R-:W1:Y:S01]  /*12b00*/  LDCU UR75, c[0x0][0x398] ;  /* 0x00007300ff4b77ac */ /* 0x000e620008000800 */
[----:B------:R-:W-:Y:S01]  /*12b10*/  VIADD R0, R252, 0x52 ;  /* 0x00000052fc007836 */ /* 0x000fe20000000000 */
[----:B------:R-:W1:Y:S01]  /*12b20*/  LDCU UR43, c[0x0][0x398] ;  /* 0x00007300ff2b77ac */ /* 0x000e620008000800 */
[----:B0-----:R-:W-:-:S04]  /*12b30*/  IMAD.WIDE R2, R75, 0x2, R6 ;  /* 0x000000024b027825 */ /* 0x001fc800078e0206 */
[----:B--2---:R-:W-:Y:S01]  /*12b40*/  IMAD.WIDE R8, R75, 0x2, R4 ;  /* 0x000000024b087825 */ /* 0x004fe200078e0204 */
[----:B------:R0:W-:Y:S01]  /*12b50*/  @P0 STG.E.U16 desc[UR22][R2.64], R247 ;  /* 0x000000f702000986 */ /* 0x0001e2000c101516 */
[----:B------:R-:W-:-:S03]  /*12b60*/  PRMT R74, R249, 0x7632, R74 ;  /* 0x00007632f94a7816 */ /* 0x000fc6000000004a */
[----:B------:R2:W-:Y:S01]  /*12b70*/  @P4 STG.E.U16 desc[UR22][R8.64], R196 ;  /* 0x000000c408004986 */ /* 0x0005e2000c101516 */
[----:B------:R-:W-:Y:S01]  /*12b80*/  ISETP.GE.AND P6, PT, R0, UR48, PT ;  /* 0x0000003000007c0c */ /* 0x000fe2000bfc6270 */
[----:B------:R-:W-:Y:S01]  /*12b90*/  VIADD R0, R252, 0x53 ;  /* 0x00000053fc007836 */ /* 0x000fe20000000000 */
[----:B------:R-:W1:Y:S01]  /*12ba0*/  LDCU UR48, c[0x0][0x398] ;  /* 0x00007300ff3077ac */ /* 0x000e620008000800 */
[----:B0-----:R-:W-:-:S04]  /*12bb0*/  IMAD.WIDE R2, R131, 0x2, R6 ;  /* 0x0000000283027825 */ /* 0x001fc800078e0206 */
[----:B--2---:R-:W-:Y:S01]  /*12bc0*/  IMAD.WIDE R8, R131, 0x2, R4 ;  /* 0x0000000283087825 */ /* 0x004fe200078e0204 */
[----:B------:R-:W-:Y:S01]  /*12bd0*/  @P2 STG.E.U16 desc[UR22][R2.64], R249 ;  /* 0x000000f902002986 */ /* 0x000fe2000c101516 */
[----:B---3--:R-:W-:Y:S01]  /*12be0*/  ISETP.LT.AND P1, PT, R200, UR24, !P6 ;  /* 0x00000018c8007c0c */ /* 0x008fe2000f721270 */
[----:B------:R-:W0:Y:S01]  /*12bf0*/  LDCU UR24, c[0x0][0x39c] ;  /* 0x00007380ff1877ac */ /* 0x000e220008000800 */
[----:B------:R-:W-:Y:S01]  /*12c00*/  ISETP.LT.AND P6, PT, R67, UR33, !P6 ;  /* 0x0000002143007c0c */ /* 0x000fe2000f7c1270 */
[----:B------:R2:W-:Y:S01]  /*12c10*/  @P3 STG.E.U16 desc[UR22][R8.64], R74 ;  /* 0x0000004a08003986 */ /* 0x0005e2000c101516 */
[----:B------:R-:W-:Y:S01]  /*12c20*/  ISETP.GE.AND P5, PT, R0, UR52, PT ;  /* 0x0000003400007c0c */ /* 0x000fe2000bfa6270 */
[----:B------:R-:W-:Y:S01]  /*12c30*/  VIADD R75, R131, UR30 ;  /* 0x0000001e834b7c36 */ /* 0x000fe20008000000 */
[----:B------:R-:W-:Y:S01]  /*12c40*/  PRMT R196, R251, 0x7632, R196 ;  /* 0x00007632fbc47816 */ /* 0x000fe200000000c4 */
[----:B------:R-:W3:Y:S01]  /*12c50*/  LDCU UR33, c[0x0][0x398] ;  /* 0x00007300ff2177ac */ /* 0x000ee20008000800 */
[----:B------:R-:W-:-:S02]  /*12c60*/  ISETP.LT.AND P0, PT, R200, UR66, !P5 ;  /* 0x00000042c8007c0c */ /* 0x000fc4000ef01270 */
[----:B--2---:R-:W-:Y:S01]  /*12c70*/  PRMT R74, R95, 0x7610, R74 ;  /* 0x000076105f4a7816 */ /* 0x004fe2000000004a */
[----:B------:R-:W-:Y:S01]  /*12c80*/  IMAD.WIDE R2, R75, 0x2, R6 ;  /* 0x000000024b027825 */ /* 0x000fe200078e0206 */
[----:B------:R-:W2:Y:S01]  /*12c90*/  LDL.LU R95, [R1+0x2f8] ;  /* 0x0002f800015f7983 */ /* 0x000ea20000300800 */
[----:B------:R-:W-:Y:S01]  /*12ca0*/  ISETP.LT.AND P5, PT, R67, UR77, !P5 ;  /* 0x0000004d43007c0c */ /* 0x000fe2000efa1270 */
[----:B------:R-:W0:Y:S01]  /*12cb0*/  LDCU UR66, c[0x0][0x39c] ;  /* 0x00007380ff4277ac */ /* 0x000e220008000800 */
[C---:B------:R-:W-:Y:S01]  /*12cc0*/  IMAD.WIDE R8, R75.reuse, 0x2, R4 ;  /* 0x000000024b087825 */ /* 0x040fe200078e0204 */
[----:B------:R1:W-:Y:S01]  /*12cd0*/  @P1 STG.E.U16 desc[UR22][R2.64], R251 ;  /* 0x000000fb02001986 */ /* 0x0003e2000c101516 */
[----:B------:R-:W0:Y:S02]  /*12ce0*/  LDCU UR52, c[0x0][0x398] ;  /* 0x00007300ff3477ac */ /* 0x000e240008000800 */
[----:B------:R-:W-:Y:S02]  /*12cf0*/  VIADD R131, R75, UR30 ;  /* 0x0000001e4b837c36 */ /* 0x000fe40008000000 */
[----:B------:R-:W-:Y:S01]  /*12d00*/  VIADD R0, R252, 0x54 ;  /* 0x00000054fc007836 */ /* 0x000fe20000000000 */
[----:B------:R3:W-:Y:S01]  /*12d10*/  @P6 STG.E.U16 desc[UR22][R8.64], R196 ;  /* 0x000000c408006986 */ /* 0x0007e2000c101516 */
[----:B------:R-:W0:Y:S03]  /*12d20*/  LDCU UR77, c[0x0][0x398] ;  /* 0x00007300ff4d77ac */ /* 0x000e260008000800 */
[----:B------:R-:W2:Y:S01]  /*12d30*/  LDL.LU R98, [R1+0x2f4] ;  /* 0x0002f40001627983 */ /* 0x000ea20000300800 */
[----:B-1----:R-:W-:Y:S01]  /*12d40*/  IMAD.WIDE R2, R131, 0x2, R6 ;  /* 0x0000000283027825 */ /* 0x002fe200078e0206 */
[----:B------:R-:W-:Y:S01]  /*12d50*/  ISETP.GE.AND P4, PT, R0, UR76, PT ;  /* 0x0000004c00007c0c */ /* 0x000fe2000bf86270 */
[----:B------:R-:W1:Y:S02]  /*12d60*/  LDCU UR76, c[0x0][0x398] ;  /* 0x00007300ff4c77ac */ /* 0x000e640008000800 */
[----:B------:R-:W-:-:S02]  /*12d70*/  VIADD R0, R252, 0x55 ;  /* 0x00000055fc007836 */ /* 0x000fc40000000000 */
[----:B---3--:R-:W-:Y:S01]  /*12d80*/  IMAD.WIDE R8, R131, 0x2, R4 ;  /* 0x0000000283087825 */ /* 0x008fe200078e0204 */
[----:B------:R-:W-:Y:S02]  /*12d90*/  PRMT R196, R97, 0x7610, R196 ;  /* 0x0000761061c47816 */ /* 0x000fe400000000c4 */
[----:B------:R-:W3:Y:S01]  /*12da0*/  LDL.LU R97, [R1+0x2f0] ;  /* 0x0002f00001617983 */ /* 0x000ee20000300800 */
[----:B------:R-:W-:Y:S01]  /*12db0*/  ISETP.LT.AND P2, PT, R200, UR53, !P4 ;  /* 0x00000035c8007c0c */ /* 0x000fe2000e741270 */
[----:B------:R-:W-:Y:S02]  /*12dc0*/  VIADD R75, R131, UR30 ;  /* 0x0000001e834b7c36 */ /* 0x000fe40008000000 */
[----:B------:R0:W-:Y:S01]  /*12dd0*/  @P0 STG.E.U16 desc[UR22][R2.64], R74 ;  /* 0x0000004a02000986 */ /* 0x0001e2000c101516 */
[----:B------:R-:W-:Y:S02]  /*12de0*/  ISETP.LT.AND P4, PT, R67, UR32, !P4 ;  /* 0x0000002043007c0c */ /* 0x000fe4000e781270 */
[----:B------:R-:W-:Y:S01]  /*12df0*/  ISETP.GE.AND P3, PT, R0, UR35, PT ;  /* 0x0000002300007c0c */ /* 0x000fe2000bf66270 */
[----:B------:R1:W-:Y:S01]  /*12e00*/  @P5 STG.E.U16 desc[UR22][R8.64], R197 ;  /* 0x000000c508005986 */ /* 0x0003e2000c101516 */
[----:B------:R-:W2:Y:S01]  /*12e10*/  LDCU UR53, c[0x0][0x39c] ;  /* 0x00007380ff3577ac */ /* 0x000ea20008000800 */
[----:B0-----:R-:W-:Y:S01]  /*12e20*/  PRMT R74, R100, 0x7610, R74 ;  /* 0x00007610644a7816 */ /* 0x001fe2000000004a */
[----:B------:R-:W-:Y:S01]  /*12e30*/  IMAD.WIDE R2, R75, 0x2, R6 ;  /* 0x000000024b027825 */ /* 0x000fe200078e0206 */
[----:B------:R-:W2:Y:S01]  /*12e40*/  LDL.LU R100, [R1+0x2ec] ;  /* 0x0002ec0001647983 */ /* 0x000ea20000300800 */
[----:B------:R-:W0:Y:S01]  /*12e50*/  LDCU UR32, c[0x0][0x398] ;  /* 0x00007300ff2077ac */ /* 0x000e220008000800 */
[----:B-1----:R-:W-:-:S02]  /*12e60*/  PRMT R197, R99, 0x7610, R197 ;  /* 0x0000761063c57816 */ /* 0x002fc400000000c5 */
[----:B------:R-:W2:Y:S01]  /*12e70*/  LDL.LU R99, [R1+0x2e8] ;  /* 0x0002e80001637983 */ /* 0x000ea20000300800 */
[----:B------:R-:W-:Y:S01]  /*12e80*/  ISETP.LT.AND P1, PT, R200, UR20, !P3 ;  /* 0x00000014c8007c0c */ /* 0x000fe2000df21270 */
[----:B------:R-:W-:Y:S01]  /*12e90*/  IMAD.WIDE R8, R75, 0x2, R4 ;  /* 0x000000024b087825 */ /* 0x000fe200078e0204 */
[----:B----4-:R-:W-:-:S03]  /*12ea0*/  ISETP.LT.AND P3, PT, R67, UR51, !P3 ;  /* 0x0000003343007c0c */ /* 0x010fc6000df61270 */
[----:B------:R-:W-:Y:S02]  /*12eb0*/  VIADD R131, R75, UR30 ;  /* 0x0000001e4b837c36 */ /* 0x000fe40008000000 */
[----:B------:R-:W-:Y:S01]  /*12ec0*/  VIADD R0, R252, 0x56 ;  /* 0x00000056fc007836 */ /* 0x000fe20000000000 */
[----:B------:R1:W-:Y:S01]  /*12ed0*/  @P2 STG.E.U16 desc[UR22][R2.64], R196 ;  /* 0x000000c402002986 */ /* 0x0003e2000c101516 */
[----:B------:R-:W4:Y:S03]  /*12ee0*/  LDCU UR35, c[0x0][0x398] ;  /* 0x00007300ff2377ac */ /* 0x000f260008000800 */
[----:B------:R0:W-:Y:S01]  /*12ef0*/  @P4 STG.E.U16 desc[UR22][R8.64], R74 ;  /* 0x0000004a08004986 */ /* 0x0001e2000c101516 */
[----:B------:R-:W-:Y:S01]  /*12f00*/  ISETP.GE.AND P6, PT, R0, UR59, PT ;  /* 0x0000003b00007c0c */ /* 0x000fe2000bfc6270 */
[----:B------:R-:W-:Y:S01]  /*12f10*/  VIADD R0, R252, 0x57 ;  /* 0x00000057fc007836 */ /* 0x000fe20000000000 */
[----:B------:R-:W2:Y:S01]  /*12f20*/  LDCU UR20, c[0x0][0x39c] ;  /* 0x00007380ff1477ac */ /* 0x000ea20008000800 */
[----:B------:R-:W2:Y:S01]  /*12f30*/  LDCU UR51, c[0x0][0x398] ;  /* 0x00007300ff3377ac */ /* 0x000ea20008000800 */
[----:B-1----:R-:W-:Y:S01]  /*12f40*/  IMAD.WIDE R2, R131, 0x2, R6 ;  /* 0x0000000283027825 */ /* 0x002fe200078e0206 */
[----:B------:R-:W-:-:S02]  /*12f50*/  PRMT R196, R102, 0x7610, R196 ;  /* 0x0000761066c47816 */ /* 0x000fc400000000c4 */
[----:B------:R-:W2:Y:S01]  /*12f60*/  LDL.LU R102, [R1+0x2e4] ;  /* 0x0002e40001667983 */ /* 0x000ea20000300800 */
[----:B0-----:R-:W-:Y:S01]  /*12f70*/  IMAD.WIDE R8, R131, 0x2, R4 ;  /* 0x0000000283087825 */ /* 0x001fe200078e0204 */
[----:B------:R-:W-:Y:S01]  /*12f80*/  PRMT R74, R101, 0x7610, R74 ;  /* 0x00007610654a7816 */ /* 0x000fe2000000004a */
[----:B------:R-:W0:Y:S01]  /*12f90*/  LDCU UR59, c[0x0][0x398] ;  /* 0x00007300ff3b77ac */ /* 0x000e220008000800 */
[----:B------:R-:W2:Y:S01]  /*12fa0*/  LDL.LU R101, [R1+0x2e0] ;  /* 0x0002e00001657983 */ /* 0x000ea20000300800 */
[----:B------:R-:W-:-:S03]  /*12fb0*/  ISETP.LT.AND P0, PT, R200, UR65, !P6 ;  /* 0x00000041c8007c0c */ /* 0x000fc6000f701270 */
[----:B------:R1:W-:Y:S01]  /*12fc0*/  @P1 STG.E.U16 desc[UR22][R2.64], R197 ;  /* 0x000000c502001986 */ /* 0x0003e2000c101516 */
[----:B------:R-:W-:Y:S01]  /*12fd0*/  ISETP.LT.AND P6, PT, R67, UR12, !P6 ;  /* 0x0000000c43007c0c */ /* 0x000fe2000f7c1270 */
[----:B------:R-:W-:Y:S01]  /*12fe0*/  VIADD R75, R131, UR30 ;  /* 0x0000001e834b7c36 */ /* 0x000fe20008000000 */
[----:B------:R-:W-:Y:S01]  /*12ff0*/  ISETP.GE.AND P5, PT, R0, UR42, PT ;  /* 0x0000002a00007c0c */ /* 0x000fe2000bfa6270 */
[----:B------:R0:W-:Y:S01]  /*13000*/  @P3 STG.E.U16 desc[UR22][R8.64], R196 ;  /* 0x000000c408003986 */ /* 0x0001e2000c101516 */
[----:B------:R-:W2:Y:S01]  /*13010*/  LDCU UR65, c[0x0][0x39c] ;  /* 0x00007380ff4177ac */ /* 0x000ea20008000800 */
[----:B-1----:R-:W-:Y:S01]  /*13020*/  PRMT R197, R104, 0x7610, R197 ;  /* 0x0000761068c57816 */ /* 0x002fe200000000c5 */
[----:B------:R-:W-:Y:S01]  /*13030*/  IMAD.WIDE R2, R75, 0x2, R6 ;  /* 0x000000024b027825 */ /* 0x000fe200078e0206 */
[----:B------:R-:W2:Y:S01]  /*13040*/  LDL.LU R104, [R1+0x2dc] ;  /* 0x0002dc0001687983 */ /* 0x000ea20000300800 */
[----:B------:R-:W1:Y:S01]  /*13050*/  LDCU UR12, c[0x0][0x398] ;  /* 0x00007300ff0c77ac */ /* 0x000e620008000800 */
[----:B0-----:R-:W-:-:S02]  /*13060*/  PRMT R196, R103, 0x7610, R196 ;  /* 0x0000761067c47816 */ /* 0x001fc400000000c4 */
[----:B------:R-:W2:Y:S01]  /*13070*/  LDL.LU R103, [R1+0x2d8] ;  /* 0x0002d80001677983 */ /* 0x000ea20000300800 */
[----:B------:R-:W-:Y:S01]  /*13080*/  ISETP.LT.AND P2, PT, R200, UR10, !P5 ;  /* 0x0000000ac8007c0c */ /* 0x000fe2000ef41270 */
[----:B------:R-:W-:Y:S01]  /*13090*/  IMAD.WIDE R8, R75, 0x2, R4 ;  /* 0x000000024b087825 */ /* 0x000fe200078e0204 */
[----:B------:R-:W-:-:S03]  /*130a0*/  ISETP.LT.AND P5, PT, R67, UR37, !P5 ;  /* 0x0000002543007c0c */ /* 0x000fc6000efa1270 */
[----:B------:R-:W-:Y:S02]  /*130b0*/  VIADD R131, R75, UR30 ;  /* 0x0000001e4b837c36 */ /* 0x000fe40008000000 */
[----:B------:R-:W-:Y:S01]  /*130c0*/  VIADD R0, R252, 0x58 ;  /* 0x00000058fc007836 */ /* 0x000fe20000000000 */
[----:B------:R0:W-:Y:S01]  /*130d0*/  @P0 STG.E.U16 desc[UR22][R2.64], R74 ;  /* 0x0000004a02000986 */ /* 0x0001e2000c101516 */
[----:B------:R-:W1:Y:S03]  /*130e0*/  LDCU UR42, c[0x0][0x398] ;  /* 0x00007300ff2a77ac */ /* 0x000e660008000800 */
[----:B------:R4:W-:Y:S01]  /*130f0*/  @P6 STG.E.U16 desc[UR22][R8.64], R197 ;  /* 0x000000c508006986 */ /* 0x0009e2000c101516 */
[----:B------:R-:W-:Y:S01]  /*13100*/  ISETP.GE.AND P4, PT, R0, UR74, PT ;  /* 0x0000004a00007c0c */ /* 0x000fe2000bf86270 */
[----:B------:R-:W-:Y:S01]  /*13110*/  VIADD R0, R252, 0x59 ;  /* 0x00000059fc007836 */ /* 0x000fe20000000000 */
[----:B------:R-:W1:Y:S01]  /*13120*/  LDCU UR10, c[0x0][0x39c] ;  /* 0x00007380ff0a77ac */ /* 0x000e620008000800 */
[----:B------:R-:W1:Y:S01]  /*13130*/  LDCU UR37, c[0x0][0x398] ;  /* 0x00007300ff2577ac */ /* 0x000e620008000800 */
[----:B0-----:R-:W-:Y:S01]  /*13140*/  IMAD.WIDE R2, R131, 0x2, R6 ;  /* 0x0000000283027825 */ /* 0x001fe200078e0206 */
[----:B------:R-:W-:-:S02]  /*13150*/  PRMT R74, R106, 0x7610, R74 ;  /* 0x000076106a4a7816 */ /* 0x000fc4000000004a */
[----:B------:R-:W2:Y:S01]  /*13160*/  LDL.LU R106, [R1+0x2d4] ;  /* 0x0002d400016a7983 */ /* 0x000ea20000300800 */
[----:B----4-:R-:W-:Y:S01]  /*13170*/  IMAD.WIDE R8, R131, 0x2, R4 ;  /* 0x0000000283087825 */ /* 0x010fe200078e0204 */
[----:B------:R-:W-:Y:S01]  /*13180*/  PRMT R197, R105, 0x7610, R197 ;  /* 0x0000761069c57816 */ /* 0x000fe200000000c5 */
[----:B------:R-:W0:Y:S01]  /*13190*/  LDCU UR74, c[0x0][0x398] ;  /* 0x00007300ff4a77ac */ /* 0x000e220008000800 */
[----:B------:R-:W4:Y:S01]  /*131a0*/  LDL.LU R105, [R1+0x2d0] ;  /* 0x0002d00001697983 */ /* 0x000f220000300800 */
        /* <DEDUP_REMOVED lines=23> */
[----:B------:R-:W2:Y:S01]  /*13320*/  LDCU UR64, c[0x0][0x39c] ;  /* 0x00007380ff4077ac */ /* 0x000ea20008000800 */
[----:B------:R-:W2:Y:S01]  /*13330*/  LDCU UR58, c[0x0][0x398] ;  /* 0x00007300ff3a77ac */ /* 0x000ea20008000800 */
[----:B0-----:R-:W-:Y:S01]  /*13340*/  IMAD.WIDE R2, R131, 0x2, R6 ;  /* 0x0000000283027825 */ /* 0x001fe200078e0206 */
[----:B------:R-:W-:-:S02]  /*13350*/  PRMT R197, R110, 0x7610, R197 ;  /* 0x000076106ec57816 */ /* 0x000fc400000000c5 */
[----:B------:R-:W3:Y:S01]  /*13360*/  LDL.LU R110, [R1+0x2c4] ;  /* 0x0002c400016e7983 */ /* 0x000ee20000300800 */
[----:B-1----:R-:W-:Y:S01]  /*13370*/  IMAD.WIDE R8, R131, 0x2, R4 ;  /* 0x0000000283087825 */ /* 0x002fe200078e0204 */
[----:B------:R-:W-:Y:S01]  /*13380*/  PRMT R196, R109, 0x7610, R196 ;  /* 0x000076106dc47816 */ /* 0x000fe200000000c4 */
[----:B------:R-:W0:Y:S01]  /*13390*/  LDCU UR73, c[0x0][0x398] ;  /* 0x00007300ff4977ac */ /* 0x000e220008000800 */
[----:B------:R-:W3:Y:S01]  /*133a0*/  LDL.LU R109, [R1+0x2c0] ;  /* 0x0002c000016d7983 */ /* 0x000ee20000300800 */
[----:B------:R-:W-:-:S03]  /*133b0*/  ISETP.LT.AND P2, PT, R200, UR40, !P6 ;  /* 0x00000028c8007c0c */ /* 0x000fc6000f741270 */
[----:B------:R1:W-:Y:S01]  /*133c0*/  @P0 STG.E.U16 desc[UR22][R2.64], R74 ;  /* 0x0000004a02000986 */ /* 0x0003e2000c101516 */
[----:B------:R-:W-:Y:S01]  /*133d0*/  ISETP.LT.AND P6, PT, R67, UR63, !P6 ;  /* 0x0000003f43007c0c */ /* 0x000fe2000f7c1270 */
[----:B------:R-:W-:Y:S01]  /*133e0*/  VIADD R75, R131, UR30 ;  /* 0x0000001e834b7c36 */ /* 0x000fe20008000000 */
[----:B------:R-:W-:Y:S01]  /*133f0*/  ISETP.GE.AND P5, PT, R0, UR46, PT ;  /* 0x0000002e00007c0c */ /* 0x000fe2000bfa6270 */
[----:B------:R0:W-:Y:S01]  /*13400*/  @P3 STG.E.U16 desc[UR22][R8.64], R197 ;  /* 0x000000c508003986 */ /* 0x0001e2000c101516 */
[----:B------:R-:W-:Y:S01]  /*13410*/  VIADD R0, R252, 0x5c ;  /* 0x0000005cfc007836 */ /* 0x000fe20000000000 */
[----:B------:R-:W2:Y:S01]  /*13420*/  LDCU UR40, c[0x0][0x39c] ;  /* 0x00007380ff2877ac */ /* 0x000ea20008000800 */
[----:B-1----:R-:W-:Y:S01]  /*13430*/  PRMT R74, R112, 0x7610, R74 ;  /* 0x00007610704a7816 */ /* 0x002fe2000000004a */
[----:B------:R-:W-:Y:S01]  /*13440*/  IMAD.WIDE R2, R75, 0x2, R6 ;  /* 0x000000024b027825 */ /* 0x000fe200078e0206 */
[----:B------:R-:W3:Y:S01]  /*13450*/  LDL.LU R112, [R1+0x2bc] ;  /* 0x0002bc0001707983 */ /* 0x000ee20000300800 */
[----:B------:R-:W1:Y:S01]  /*13460*/  LDCU UR63, c[0x0][0x398] ;  /* 0x00007300ff3f77ac */ /* 0x000e620008000800 */
[----:B0-----:R-:W-:-:S02]  /*13470*/  PRMT R197, R111, 0x7610, R197 ;  /* 0x000076106fc57816 */ /* 0x001fc400000000c5 */
[----:B------:R-:W3:Y:S01]  /*13480*/  LDL.LU R111, [R1+0x2b8] ;  /* 0x0002b800016f7983 */ /* 0x000ee20000300800 */
[----:B------:R-:W-:Y:S01]  /*13490*/  ISETP.LT.AND P1, PT, R200, UR26, !P5 ;  /* 0x0000001ac8007c0c */ /* 0x000fe2000ef21270 */
[----:B------:R-:W-:Y:S01]  /*134a0*/  IMAD.WIDE R8, R75, 0x2, R4 ;  /* 0x000000024b087825 */ /* 0x000fe200078e0204 */
[----:B------:R-:W-:Y:S01]  /*134b0*/  ISETP.LT.AND P5, PT, R67, UR49, !P5 ;  /* 0x0000003143007c0c */ /* 0x000fe2000efa1270 */
[----:B------:R-:W0:Y:S01]  /*134c0*/  LDCU UR46, c[0x0][0x398] ;  /* 0x00007300ff2e77ac */ /* 0x000e220008000800 */
[----:B------:R-:W-:Y:S01]  /*134d0*/  ISETP.GE.AND P4, PT, R0, UR72, PT ;  /* 0x0000004800007c0c */ /* 0x000fe2000bf86270 */
[----:B------:R-:W-:Y:S01]  /*134e0*/  VIADD R131, R75, UR30 ;  /* 0x0000001e4b837c36 */ /* 0x000fe20008000000 */
[----:B------:R1:W-:Y:S01]  /*134f0*/  @P2 STG.E.U16 desc[UR22][R2.64], R196 ;  /* 0x000000c402002986 */ /* 0x0003e2000c101516 */
[----:B------:R-:W-:Y:S01]  /*13500*/  VIADD R0, R252, 0x5d ;  /* 0x0000005dfc007836 */ /* 0x000fe20000000000 */
[----:B------:R-:W-:Y:S01]  /*13510*/  ISETP.LT.AND P0, PT, R200, UR45, !P4 ;  /* 0x0000002dc8007c0c */ /* 0x000fe2000e701270 */
[----:B------:R-:W-:Y:S01]  /*13520*/  VIADD R75, R131, UR30 ;  /* 0x0000001e834b7c36 */ /* 0x000fe20008000000 */
[----:B------:R0:W-:Y:S01]  /*13530*/  @P6 STG.E.U16 desc[UR22][R8.64], R74 ;  /* 0x0000004a08006986 */ /* 0x0001e2000c101516 */
[----:B------:R-:W-:Y:S01]  /*13540*/  ISETP.LT.AND P4, PT, R67, UR39, !P4 ;  /* 0x0000002743007c0c */ /* 0x000fe2000e781270 */
[----:B------:R-:W2:Y:S01]  /*13550*/  LDCU UR26, c[0x0][0x39c] ;  /* 0x00007380ff1a77ac */ /* 0x000ea20008000800 */
[----:B------:R-:W-:Y:S01]  /*13560*/  ISETP.GE.AND P3, PT, R0, UR41, PT ;  /* 0x0000002900007c0c */ /* 0x000fe2000bf66270 */
[----:B------:R-:W2:Y:S01]  /*13570*/  LDCU UR49, c[0x0][0x398] ;  /* 0x00007300ff3177ac */ /* 0x000ea20008000800 */
[C---:B-1----:R-:W-:Y:S01]  /*13580*/  IMAD.WIDE R2, R131.reuse, 0x2, R6 ;  /* 0x0000000283027825 */ /* 0x042fe200078e0206 */
[----:B------:R-:W-:Y:S01]  /*13590*/  PRMT R196, R114, 0x7610, R196 ;  /* 0x0000761072c47816 */ /* 0x000fe200000000c4 */
[----:B------:R-:W1:Y:S01]  /*135a0*/  LDCU UR45, c[0x0][0x39c] ;  /* 0x00007380ff2d77ac */ /* 0x000e620008000800 */
[----:B------:R-:W3:Y:S01]  /*135b0*/  LDL.LU R114, [R1+0x2b4] ;  /* 0x0002b40001727983 */ /* 0x000ee20000300800 */
[----:B0-----:R-:W-:Y:S01]  /*135c0*/  IMAD.WIDE R8, R131, 0x2, R4 ;  /* 0x0000000283087825 */ /* 0x001fe200078e0204 */
[----:B------:R-:W-:Y:S01]  /*135d0*/  PRMT R74, R113, 0x7610, R74 ;  /* 0x00007610714a7816 */ /* 0x000fe2000000004a */
[----:B------:R-:W0:Y:S01]  /*135e0*/  LDCU UR72, c[0x0][0x398] ;  /* 0x00007300ff4877ac */ /* 0x000e220008000800 */
[----:B------:R-:W3:Y:S01]  /*135f0*/  LDL.LU R113, [R1+0x2b0] ;  /* 0x0002b00001717983 */ /* 0x000ee20000300800 */
[----:B------:R-:W-:Y:S01]  /*13600*/  ISETP.LT.AND P2, PT, R200, UR16, !P3 ;  /* 0x00000010c8007c0c */ /* 0x000fe2000df41270 */
[----:B------:R-:W-:Y:S01]  /*13610*/  VIADD R0, R252, 0x5e ;  /* 0x0000005efc007836 */ /* 0x000fe20000000000 */
[----:B------:R-:W0:Y:S01]  /*13620*/  LDCU UR39, c[0x0][0x398] ;  /* 0x00007300ff2777ac */ /* 0x000e220008000800 */
[----:B------:R1:W-:Y:S01]  /*13630*/  @P1 STG.E.U16 desc[UR22][R2.64], R197 ;  /* 0x000000c502001986 */ /* 0x0003e2000c101516 */
[----:B------:R-:W-:Y:S01]  /*13640*/  ISETP.LT.AND P3, PT, R67, UR4, !P3 ;  /* 0x0000000443007c0c */ /* 0x000fe2000df61270 */
[C---:B------:R-:W-:Y:S01]  /*13650*/  VIADD R131, R75.reuse, UR30 ;  /* 0x0000001e4b837c36 */ /* 0x040fe20008000000 */
[----:B------:R-:W-:Y:S01]  /*13660*/  ISETP.GE.AND P6, PT, R0, UR71, PT ;  /* 0x0000004700007c0c */ /* 0x000fe2000bfc6270 */
[----:B------:R0:W-:Y:S01]  /*13670*/  @P5 STG.E.U16 desc[UR22][R8.64], R196 ;  /* 0x000000c408005986 */ /* 0x0001e2000c101516 */
[----:B------:R-:W2:Y:S01]  /*13680*/  LDCU UR41, c[0x0][0x398] ;  /* 0x00007300ff2977ac */ /* 0x000ea20008000800 */
[----:B------:R-:W2:Y:S01]  /*13690*/  LDCU UR16, c[0x0][0x39c] ;  /* 0x00007380ff1077ac */ /* 0x000ea20008000800 */
[----:B-1----:R-:W-:Y:S01]  /*136a0*/  PRMT R197, R116, 0x7610, R197 ;  /* 0x0000761074c57816 */ /* 0x002fe200000000c5 */
[----:B------:R-:W-:Y:S01]  /*136b0*/  IMAD.WIDE R2, R75, 0x2, R6 ;  /* 0x000000024b027825 */ /* 0x000fe200078e0206 */
[----:B------:R-:W3:Y:S01]  /*136c0*/  LDL.LU R116, [R1+0x2ac] ;  /* 0x0002ac0001747983 */ /* 0x000ee20000300800 */
[----:B------:R-:W1:Y:S01]  /*136d0*/  LDCU UR4, c[0x0][0x398] ;  /* 0x00007300ff0477ac */ /* 0x000e620008000800 */
[----:B0-----:R-:W-:-:S02]  /*136e0*/  PRMT R196, R115, 0x7610, R196 ;  /* 0x0000761073c47816 */ /* 0x001fc400000000c4 */
[----:B------:R-:W3:Y:S01]  /*136f0*/  LDL.LU R115, [R1+0x2a8] ;  /* 0x0002a80001737983 */ /* 0x000ee20000300800 */
[----:B------:R-:W-:Y:S01]  /*13700*/  IMAD.WIDE R8, R75, 0x2, R4 ;  /* 0x000000024b087825 */ /* 0x000fe200078e0204 */
[----:B------:R-:W0:Y:S02]  /*13710*/  LDCU UR71, c[0x0][0x398] ;  /* 0x00007300ff4777ac */ /* 0x000e240008000800 */
[----:B------:R1:W-:Y:S04]  /*13720*/  @P0 STG.E.U16 desc[UR22][R2.64], R74 ;  /* 0x0000004a02000986 */ /* 0x0003e8000c101516 */
[----:B------:R0:W-:Y:S01]  /*13730*/  @P4 STG.E.U16 desc[UR22][R8.64], R197 ;  /* 0x000000c508004986 */ /* 0x0001e2000c101516 */
[----:B------:R-:W-:Y:S01]  /*13740*/  ISETP.LT.AND P1, PT, R200, UR36, !P6 ;  /* 0x00000024c8007c0c */ /* 0x000fe2000f721270 */
[----:B------:R-:W-:-:S02]  /*13750*/  VIADD R75, R131, UR30 ;  /* 0x0000001e834b7c36 */ /* 0x000fc40008000000 */
[C---:B-1----:R-:W-:Y:S01]  /*13760*/  IMAD.WIDE R2, R131.reuse, 0x2, R6 ;  /* 0x0000000283027825 */ /* 0x042fe200078e0206 */
[----:B------:R-:W-:Y:S01]  /*13770*/  PRMT R74, R118, 0x7610, R74 ;  /* 0x00007610764a7816 */ /* 0x000fe2000000004a */
[----:B------:R-:W1:Y:S01]  /*13780*/  LDCU UR36, c[0x0][0x39c] ;  /* 0x00007380ff2477ac */ /* 0x000e620008000800 */
[----:B------:R-:W3:Y:S01]  /*13790*/  LDL.LU R118, [R1+0x2a4] ;  /* 0x0002a40001767983 */ /* 0x000ee20000300800 */
[----:B0-----:R-:W-:Y:S01]  /*137a0*/  IMAD.WIDE R8, R131, 0x2, R4 ;  /* 0x0000000283087825 */ /* 0x001fe200078e0204 */
[----:B------:R-:W-:Y:S02]  /*137b0*/  PRMT R197, R117, 0x7610, R197 ;  /* 0x0000761075c57816 */ /* 0x000fe400000000c5 */
[----:B------:R-:W3:Y:S01]  /*137c0*/  LDL.LU R117, [R1+0x2a0] ;  /* 0x0002a00001757983 */ /* 0x000ee20000300800 */
[----:B------:R-:W-:-:S03]  /*137d0*/  ISETP.LT.AND P6, PT, R67, UR55, !P6 ;  /* 0x0000003743007c0c */ /* 0x000fc6000f7c1270 */
[----:B------:R0:W-:Y:S01]  /*137e0*/  @P2 STG.E.U16 desc[UR22][R2.64], R196 ;  /* 0x000000c402002986 */ /* 0x0001e2000c101516 */
[----:B------:R-:W-:Y:S01]  /*137f0*/  VIADD R0, R252, 0x5f ;  /* 0x0000005ffc007836 */ /* 0x000fe20000000000 */
[----:B------:R-:W1:Y:S02]  /*13800*/  LDCU UR55, c[0x0][0x398] ;  /* 0x00007300ff3777ac */ /* 0x000e640008000800 */
[----:B------:R0:W-:Y:S02]  /*13810*/  @P3 STG.E.U16 desc[UR22][R8.64], R74 ;  /* 0x0000004a08003986 */ /* 0x0001e4000c101516 */
[----:B0-----:R-:W-:Y:S02]  /*13820*/  PRMT R196, R120, 0x7610, R196 ;  /* 0x0000761078c47816 */ /* 0x001fe400000000c4 */
[----:B------:R-:W3:Y:S01]  /*13830*/  LDL.LU R120, [R1+0x29c] ;  /* 0x00029c0001787983 */ /* 0x000ee20000300800 */
[----:B------:R-:W-:-:S03]  /*13840*/  PRMT R74, R119, 0x7610, R74 ;  /* 0x00007610774a7816 */ /* 0x000fc6000000004a */
[----:B------:R-:W3:Y:S01]  /*13850*/  LDL.LU R119, [R1+0x298] ;  /* 0x0002980001777983 */ /* 0x000ee20000300800 */
[C---:B------:R-:W-:Y:S01]  /*13860*/  IMAD.WIDE R2, R75.reuse, 0x2, R6 ;  /* 0x000000024b027825 */ /* 0x040fe200078e0206 */
[----:B------:R-:W-:Y:S01]  /*13870*/  ISETP.GE.AND P5, PT, R0, UR56, PT ;  /* 0x0000003800007c0c */ /* 0x000fe2000bfa6270 */
[----:B------:R-:W0:Y:S02]  /*13880*/  LDCU UR56, c[0x0][0x398] ;  /* 0x00007300ff3877ac */ /* 0x000e240008000800 */
[C---:B------:R-:W-:Y:S01]  /*13890*/  IMAD.WIDE R8, R75.reuse, 0x2, R4 ;  /* 0x000000024b087825 */ /* 0x040fe200078e0204 */
[----:B------:R1:W-:Y:S03]  /*138a0*/  @P1 STG.E.U16 desc[UR22][R2.64], R197 ;  /* 0x000000c502001986 */ /* 0x0003e6000c101516 */
[----:B------:R-:W-:Y:S01]  /*138b0*/  VIADD R0, R252, 0x60 ;  /* 0x00000060fc007836 */ /* 0x000fe20000000000 */
[----:B------:R-:W-:Y:S01]  /*138c0*/  ISETP.LT.AND P0, PT, R200, UR50, !P5 ;  /* 0x00000032c8007c0c */ /* 0x000fe2000ef01270 */
[----:B------:R0:W-:Y:S01]  /*138d0*/  @P6 STG.E.U16 desc[UR22][R8.64], R196 ;  /* 0x000000c408006986 */ /* 0x0001e2000c101516 */
[----:B------:R-:W-:-:S02]  /*138e0*/  VIADD R131, R75, UR30 ;  /* 0x0000001e4b837c36 */ /* 0x000fc40008000000 */
[----:B------:R-:W-:Y:S02]  /*138f0*/  ISETP.GE.AND P4, PT, R0, UR70, PT ;  /* 0x0000004600007c0c */ /* 0x000fe4000bf86270 */
[----:B-1----:R-:W-:Y:S01]  /*13900*/  PRMT R197, R122, 0x7610, R197 ;  /* 0x000076107ac57816 */ /* 0x002fe200000000c5 */
[----:B------:R-:W-:Y:S01]  /*13910*/  VIADD R0, R252, 0x61 ;  /* 0x00000061fc007836 */ /* 0x000fe20000000000 */
[----:B------:R-:W3:Y:S01]  /*13920*/  LDL.LU R122, [R1+0x294] ;  /* 0x00029400017a7983 */ /* 0x000ee20000300800 */
[----:B------:R-:W1:Y:S01]  /*13930*/  LDCU UR50, c[0x0][0x39c] ;  /* 0x00007380ff3277ac */ /* 0x000e620008000800 */
[----:B0-----:R-:W-:Y:S02]  /*13940*/  PRMT R196, R121, 0x7610, R196 ;  /* 0x0000761079c47816 */ /* 0x001fe400000000c4 */
[----:B------:R-:W3:Y:S01]  /*13950*/  LDL.LU R121, [R1+0x290] ;  /* 0x0002900001797983 */ /* 0x000ee20000300800 */
[----:B------:R-:W-:Y:S01]  /*13960*/  ISETP.LT.AND P5, PT, R67, UR61, !P5 ;  /* 0x0000003d43007c0c */ /* 0x000fe2000efa1270 */
[C---:B------:R-:W-:Y:S01]  /*13970*/  IMAD.WIDE R2, R131.reuse, 0x2, R6 ;  /* 0x0000000283027825 */ /* 0x040fe200078e0206 */
[----:B------:R-:W-:Y:S01]  /*13980*/  ISETP.LT.AND P2, PT, R200, UR14, !P4 ;  /* 0x0000000ec8007c0c */ /* 0x000fe2000e741270 */
[----:B------:R-:W4:Y:S01]  /*13990*/  LDL.LU R124, [R1+0x28c] ;  /* 0x00028c00017c7983 */ /* 0x000f220000300800 */
[----:B------:R-:W-:Y:S01]  /*139a0*/  ISETP.GE.AND P3, PT, R0, UR62, PT ;  /* 0x0000003e00007c0c */ /* 0x000fe2000bf66270 */
[----:B------:R-:W-:Y:S01]  /*139b0*/  VIADD R75, R131, UR30 ;  /* 0x0000001e834b7c36 */ /* 0x000fe20008000000 */
[----:B------:R-:W-:Y:S01]  /*139c0*/  ISETP.LT.AND P4, PT, R67, UR6, !P4 ;  /* 0x0000000643007c0c */ /* 0x000fe2000e781270 */
[----:B------:R-:W4:Y:S01]  /*139d0*/  LDL.LU R123, [R1+0x288] ;  /* 0x00028800017b7983 */ /* 0x000f220000300800 */
[----:B------:R-:W-:Y:S01]  /*139e0*/  VIADD R0, R252, 0x62 ;  /* 0x00000062fc007836 */ /* 0x000fe20000000000 */
[----:B------:R-:W-:Y:S01]  /*139f0*/  ISETP.LT.AND P1, PT, R200, UR54, !P3 ;  /* 0x00000036c8007c0c */ /* 0x000fe2000df21270 */
[----:B------:R-:W-:Y:S01]  /*13a00*/  IMAD.WIDE R8, R131, 0x2, R4 ;  /* 0x0000000283087825 */ /* 0x000fe200078e0204 */
[----:B------:R0:W-:Y:S01]  /*13a10*/  @P0 STG.E.U16 desc[UR22][R2.64], R74 ;  /* 0x0000004a02000986 */ /* 0x0001e2000c101516 */
[----:B------:R-:W1:Y:S01]  /*13a20*/  LDCU UR61, c[0x0][0x398] ;  /* 0x00007300ff3d77ac */ /* 0x000e620008000800 */
[----:B------:R-:W-:Y:S01]  /*13a30*/  ISETP.GE.AND P6, PT, R0, UR69, PT ;  /* 0x0000004500007c0c */ /* 0x000fe2000bfc6270 */
[----:B------:R-:W-:Y:S01]  /*13a40*/  VIADD R131, R75, UR30 ;  /* 0x0000001e4b837c36 */ /* 0x000fe20008000000 */
[----:B------:R1:W-:Y:S01]  /*13a50*/  @P5 STG.E.U16 desc[UR22][R8.64], R197 ;  /* 0x000000c508005986 */ /* 0x0003e2000c101516 */
[----:B------:R-:W-:Y:S01]  /*13a60*/  ISETP.LT.AND P3, PT, R67, UR28, !P3 ;  /* 0x0000001c43007c0c */ /* 0x000fe2000df61270 */
[----:B------:R-:W2:Y:S01]  /*13a70*/  LDCU UR14, c[0x0][0x39c] ;  /* 0x00007380ff0e77ac */ /* 0x000ea20008000800 */
[----:B------:R-:W2:Y:S01]  /*13a80*/  LDCU UR70, c[0x0][0x398] ;  /* 0x00007300ff4677ac */ /* 0x000ea20008000800 */
[C---:B0-----:R-:W-:Y:S01]  /*13a90*/  IMAD.WIDE R2, R75.reuse, 0x2, R6 ;  /* 0x000000024b027825 */ /* 0x041fe200078e0206 */
[----:B------:R-:W-:Y:S01]  /*13aa0*/  ISETP.LT.AND P0, PT, R200, UR60, !P6 ;  /* 0x0000003cc8007c0c */ /* 0x000fe2000f701270 */
[----:B------:R-:W0:Y:S02]  /*13ab0*/  LDCU UR6, c[0x0][0x398] ;  /* 0x00007300ff0677ac */ /* 0x000e240008000800 */
[----:B-1----:R-:W-:Y:S01]  /*13ac0*/  IMAD.WIDE R8, R75, 0x2, R4 ;  /* 0x000000024b087825 */ /* 0x002fe200078e0204 */
[----:B------:R1:W-:Y:S01]  /*13ad0*/  @P2 STG.E.U16 desc[UR22][R2.64], R196 ;  /* 0x000000c402002986 */ /* 0x0003e2000c101516 */
[----:B------:R-:W-:Y:S01]  /*13ae0*/  PRMT R197, R125, 0x7610, R197 ;  /* 0x000076107dc57816 */ /* 0x000fe200000000c5 */
[----:B------:R-:W0:Y:S01]  /*13af0*/  LDCU UR62, c[0x0][0x398] ;  /* 0x00007300ff3e77ac */ /* 0x000e220008000800 */
[C---:B------:R-:W-:Y:S01]  /*13b00*/  VIADD R74, R252.reuse, 0x65 ;  /* 0x00000065fc4a7836 */ /* 0x040fe20000000000 */
[----:B------:R0:W-:Y:S01]  /*13b10*/  @P4 STG.E.U16 desc[UR22][R8.64], R198 ;  /* 0x000000c608004986 */ /* 0x0001e2000c101516 */
[C---:B------:R-:W-:Y:S01]  /*13b20*/  VIADD R75, R131.reuse, UR30 ;  /* 0x0000001e834b7c36 */ /* 0x040fe20008000000 */
[----:B------:R-:W2:Y:S01]  /*13b30*/  LDCU UR54, c[0x0][0x39c] ;  /* 0x00007380ff3677ac */ /* 0x000ea20008000800 */
[----:B------:R-:W-:Y:S01]  /*13b40*/  VIADD R0, R252, 0x63 ;  /* 0x00000063fc007836 */ /* 0x000fe20000000000 */
[----:B------:R-:W2:Y:S01]  /*13b50*/  LDCU UR28, c[0x0][0x398] ;  /* 0x00007300ff1c77ac */ /* 0x000ea20008000800 */
[----:B-1----:R-:W-:Y:S01]  /*13b60*/  PRMT R196, R126, 0x7610, R196 ;  /* 0x000076107ec47816 */ /* 0x002fe200000000c4 */
[C---:B------:R-:W-:Y:S01]  /*13b70*/  IMAD.WIDE R2, R131.reuse, 0x2, R6 ;  /* 0x0000000283027825 */ /* 0x040fe200078e0206 */
[----:B------:R-:W4:Y:S01]  /*13b80*/  LDL.LU R126, [R1+0x284] ;  /* 0x00028400017e7983 */ /* 0x000f220000300800 */
[----:B------:R-:W1:Y:S03]  /*13b90*/  LDCU UR60, c[0x0][0x39c] ;  /* 0x00007380ff3c77ac */ /* 0x000e660008000800 */
[----:B------:R-:W4:Y:S01]  /*13ba0*/  LDL.LU R125, [R1+0x280] ;  /* 0x00028000017d7983 */ /* 0x000f220000300800 */
[----:B0-----:R-:W-:Y:S01]  /*13bb0*/  PRMT R198, R128, 0x7610, R198 ;  /* 0x0000761080c67816 */ /* 0x001fe200000000c6 */
[----:B------:R-:W-:Y:S01]  /*13bc0*/  IMAD.WIDE R8, R131, 0x2, R4 ;  /* 0x0000000283087825 */ /* 0x000fe200078e0204 */
[----:B------:R-:W0:Y:S01]  /*13bd0*/  LDCU UR69, c[0x0][0x398] ;  /* 0x00007300ff4577ac */ /* 0x000e220008000800 */
[----:B------:R1:W-:Y:S01]  /*13be0*/  @P1 STG.E.U16 desc[UR22][R2.64], R199 ;  /* 0x000000c702001986 */ /* 0x0003e2000c101516 */
[----:B------:R-:W-:Y:S01]  /*13bf0*/  ISETP.GE.AND P1, PT, R74, UR67, PT ;  /* 0x000000434a007c0c */ /* 0x000fe2000bf26270 */
[----:B------:R-:W-:Y:S01]  /*13c00*/  VIADD R74, R252, 0x67 ;  /* 0x00000067fc4a7836 */ /* 0x000fe20000000000 */
[----:B------:R-:W-:Y:S01]  /*13c10*/  ISETP.GE.AND P5, PT, R0, UR44, PT ;  /* 0x0000002c00007c0c */ /* 0x000fe2000bfa6270 */
[----:B------:R-:W4:Y:S01]  /*13c20*/  LDL.LU R128, [R1+0x27c] ;  /* 0x00027c0001807983 */ /* 0x000f220000300800 */
[----:B-1----:R-:W-:Y:S01]  /*13c30*/  PRMT R199, R127, 0x7610, R199 ;  /* 0x000076107fc77816 */ /* 0x002fe200000000c7 */
[----:B------:R-:W-:-:S02]  /*13c40*/  IMAD.WIDE R2, R75, 0x2, R6 ;  /* 0x000000024b027825 */ /* 0x000fc400078e0206 */
[----:B------:R-:W4:Y:S04]  /*13c50*/  LDL.LU R127, [R1+0x278] ;  /* 0x00027800017f7983 */ /* 0x000f280000300800 */
[----:B------:R1:W-:Y:S01]  /*13c60*/  @P3 STG.E.U16 desc[UR22][R8.64], R196 ;  /* 0x000000c408003986 */ /* 0x0003e2000c101516 */
[----:B------:R-:W-:Y:S01]  /*13c70*/  ISETP.LT.AND P6, PT, R67, UR47, !P6 ;  /* 0x0000002f43007c0c */ /* 0x000fe2000f7c1270 */
[----:B------:R-:W-:Y:S01]  /*13c80*/  VIADD R131, R75, UR30 ;  /* 0x0000001e4b837c36 */ /* 0x000fe20008000000 */
[----:B------:R-:W-:Y:S01]  /*13c90*/  ISETP.LT.AND P2, PT, R200, UR38, !P5 ;  /* 0x00000026c8007c0c */ /* 0x000fe2000ef41270 */
[----:B------:R0:W-:Y:S01]  /*13ca0*/  @P0 STG.E.U16 desc[UR22][R2.64], R197 ;  /* 0x000000c502000986 */ /* 0x0001e2000c101516 */
[----:B------:R-:W-:Y:S01]  /*13cb0*/  ISETP.GE.AND P0, PT, R74, UR66, PT ;  /* 0x000000424a007c0c */ /* 0x000fe2000bf06270 */
[----:B------:R-:W-:Y:S01]  /*13cc0*/  VIADD R0, R252, 0x64 ;  /* 0x00000064fc007836 */ /* 0x000fe20000000000 */
[----:B------:R-:W-:Y:S01]  /*13cd0*/  PRMT R74, R130, 0x7610, R74 ;  /* 0x00007610824a7816 */ /* 0x000fe2000000004a */
[----:B------:R-:W2:Y:S01]  /*13ce0*/  LDCU UR47, c[0x0][0x398] ;  /* 0x00007300ff2f77ac */ /* 0x000ea20008000800 */
[----:B------:R-:W4:Y:S01]  /*13cf0*/  LDL.LU R130, [R1+0x274] ;  /* 0x0002740001827983 */ /* 0x000f220000300800 */
[----:B-1----:R-:W-:Y:S01]  /*13d00*/  PRMT R196, R129, 0x7610, R196 ;  /* 0x0000761081c47816 */ /* 0x002fe200000000c4 */
[----:B------:R-:W-:-:S02]  /*13d10*/  IMAD.WIDE R8, R75, 0x2, R4 ;  /* 0x000000024b087825 */ /* 0x000fc400078e0204 */
[----:B------:R-:W4:Y:S01]  /*13d20*/  LDL.LU R129, [R1+0x270] ;  /* 0x0002700001817983 */ /* 0x000f220000300800 */
[----:B------:R-:W-:Y:S01]  /*13d30*/  ISETP.LT.AND P5, PT, R67, UR18, !P5 ;  /* 0x0000001243007c0c */ /* 0x000fe2000efa1270 */
[----:B------:R-:W1:Y:S01]  /*13d40*/  LDCU UR44, c[0x0][0x398] ;  /* 0x00007300ff2c77ac */ /* 0x000e620008000800 */
[C---:B0-----:R-:W-:Y:S01]  /*13d50*/  IMAD.WIDE R2, R131.reuse, 0x2, R6 ;  /* 0x0000000283027825 */ /* 0x041fe200078e0206 */
[----:B------:R-:W-:Y:S01]  /*13d60*/  ISETP.GE.AND P4, PT, R0, UR68, PT ;  /* 0x0000004400007c0c */ /* 0x000fe2000bf86270 */
[----:B------:R0:W-:Y:S01]  /*13d70*/  @P6 STG.E.U16 desc[UR22][R8.64], R198 ;  /* 0x000000c608006986 */ /* 0x0001e2000c101516 */
[----:B------:R-:W-:Y:S01]  /*13d80*/  PRMT R197, R76, 0x7610, R197 ;  /* 0x000076104cc57816 */ /* 0x000fe200000000c5 */
[----:B------:R-:W-:Y:S01]  /*13d90*/  VIADD R75, R131, UR30 ;  /* 0x0000001e834b7c36 */ /* 0x000fe20008000000 */
[----:B------:R-:W1:Y:S01]  /*13da0*/  LDCU UR38, c[0x0][0x39c] ;  /* 0x00007380ff2677ac */ /* 0x000e620008000800 */
[----:B------:R0:W-:Y:S01]  /*13db0*/  @P2 STG.E.U16 desc[UR22][R2.64], R199 ;  /* 0x000000c702002986 */ /* 0x0001e2000c101516 */
[----:B------:R-:W-:-:S02]  /*13dc0*/  ISETP.LT.AND P2, PT, R200, UR34, !P4 ;  /* 0x00000022c8007c0c */ /* 0x000fc4000e741270 */
[----:B------:R-:W-:Y:S01]  /*13dd0*/  ISETP.LT.AND P4, PT, R67, UR75, !P4 ;  /* 0x0000004b43007c0c */ /* 0x000fe2000e781270 */
[----:B------:R-:W-:Y:S01]  /*13de0*/  VIADD R0, R252, 0x66 ;  /* 0x00000066fc007836 */ /* 0x000fe20000000000 */
[----:B------:R-:W1:Y:S01]  /*13df0*/  LDCU UR18, c[0x0][0x398] ;  /* 0x00007300ff1277ac */ /* 0x000e620008000800 */
[----:B------:R-:W4:Y:S01]  /*13e00*/  LDL.LU R76, [R1+0x26c] ;  /* 0x00026c00014c7983 */ /* 0x000f220000300800 */
[----:B0-----:R-:W-:Y:S02]  /*13e10*/  IMAD.WIDE R8, R131, 0x2, R4 ;  /* 0x0000000283087825 */ /* 0x001fe400078e0204 */
[----:B------:R-:W-:Y:S01]  /*13e20*/  ISETP.GE.AND P3, PT, R0, UR24, PT ;  /* 0x0000001800007c0c */ /* 0x000fe2000bf66270 */
[----:B------:R-:W0:Y:S01]  /*13e30*/  LDCU UR68, c[0x0][0x398] ;  /* 0x00007300ff4477ac */ /* 0x000e220008000800 */
[C---:B------:R-:W-:Y:S01]  /*13e40*/  IMAD.WIDE R2, R75.reuse, 0x2, R6 ;  /* 0x000000024b027825 */ /* 0x040fe200078e0206 */
[----:B------:R1:W-:Y:S01]  /*13e50*/  @P5 STG.E.U16 desc[UR22][R8.64], R74 ;  /* 0x0000004a08005986 */ /* 0x0003e2000c101516 */
[----:B------:R-:W-:Y:S01]  /*13e60*/  ISETP.LT.AND P5, PT, R200, UR43, !P1 ;  /* 0x0000002bc8007c0c */ /* 0x000fe2000cfa1270 */
[----:B------:R-:W0:Y:S01]  /*13e70*/  LDCU UR67, c[0x0][0x39c] ;  /* 0x00007380ff4377ac */ /* 0x000e220008000800 */
[----:B------:R-:W-:Y:S01]  /*13e80*/  VIADD R131, R75, UR30 ;  /* 0x0000001e4b837c36 */ /* 0x000fe20008000000 */
[----:B------:R0:W-:Y:S01]  /*13e90*/  @P2 STG.E.U16 desc[UR22][R2.64], R196 ;  /* 0x000000c402002986 */ /* 0x0001e2000c101516 */
[----:B------:R-:W-:Y:S01]  /*13ea0*/  ISETP.LT.AND P1, PT, R67, UR48, !P1 ;  /* 0x0000003043007c0c */ /* 0x000fe2000cf21270 */
[----:B------:R-:W2:Y:S01]  /*13eb0*/  LDCU UR66, c[0x0][0x398] ;  /* 0x00007300ff4277ac */ /* 0x000ea20008000800 */
[----:B------:R-:W-:Y:S01]  /*13ec0*/  PRMT R198, R77, 0x7610, R198 ;  /* 0x000076104dc67816 */ /* 0x000fe200000000c6 */
[----:B------:R-:W-:Y:S01]  /*13ed0*/  VIADD R0, R252, 0x68 ;  /* 0x00000068fc007836 */ /* 0x000fe20000000000 */
[----:B------:R-:W4:Y:S01]  /*13ee0*/  LDL.LU R77, [R1+0x268] ;  /* 0x00026800014d7983 */ /* 0x000f220000300800 */
[----:B------:R-:W3:Y:S01]  /*13ef0*/  LDCU UR24, c[0x0][0x398] ;  /* 0x00007300ff1877ac */ /* 0x000ee20008000800 */
[----:B-1----:R-:W-:Y:S01]  /*13f00*/  IMAD.WIDE R8, R75, 0x2, R4 ;  /* 0x000000024b087825 */ /* 0x002fe200078e0204 */
[----:B------:R-:W-:Y:S01]  /*13f10*/  PRMT R74, R78, 0x7610, R74 ;  /* 0x000076104e4a7816 */ /* 0x000fe2000000004a */
[----:B------:R-:W1:Y:S02]  /*13f20*/  LDCU UR34, c[0x0][0x39c] ;  /* 0x00007380ff2277ac */ /* 0x000e640008000800 */
[C---:B0-----:R-:W-:Y:S01]  /*13f30*/  IMAD.WIDE R2, R131.reuse, 0x2, R6 ;  /* 0x0000000283027825 */ /* 0x041fe200078e0206 */
[----:B------:R0:W-:Y:S01]  /*13f40*/  @P4 STG.E.U16 desc[UR22][R8.64], R197 ;  /* 0x000000c508004986 */ /* 0x0001e2000c101516 */
[----:B------:R-:W-:Y:S01]  /*13f50*/  ISETP.LT.AND P4, PT, R200, UR33, !P3 ;  /* 0x00000021c8007c0c */ /* 0x000fe2000df81270 */
[----:B------:R-:W1:Y:S01]  /*13f60*/  LDCU UR43, c[0x0][0x398] ;  /* 0x00007300ff2b77ac */ /* 0x000e620008000800 */
[----:B------:R-:W-:Y:S01]  /*13f70*/  VIADD R75, R131, UR30 ;  /* 0x0000001e834b7c36 */ /* 0x000fe20008000000 */
[----:B------:R0:W-:Y:S01]  /*13f80*/  @P5 STG.E.U16 desc[UR22][R2.64], R198 ;  /* 0x000000c602005986 */ /* 0x0001e2000c101516 */
[----:B------:R-:W-:Y:S01]  /*13f90*/  ISETP.LT.AND P3, PT, R67, UR52, !P3 ;  /* 0x0000003443007c0c */ /* 0x000fe2000df61270 */
[----:B------:R-:W1:Y:S01]  /*13fa0*/  LDCU UR48, c[0x0][0x398] ;  /* 0x00007300ff3077ac */ /* 0x000e620008000800 */
[----:B------:R-:W-:Y:S01]  /*13fb0*/  PRMT R196, R79, 0x7610, R196 ;  /* 0x000076104fc47816 */ /* 0x000fe200000000c4 */
[----:B------:R-:W4:Y:S01]  /*13fc0*/  LDL.LU R78, [R1+0x264] ;  /* 0x00026400014e7983 */ /* 0x000f220000300800 */
[----:B--2---:R-:W-:Y:S01]  /*13fd0*/  ISETP.GE.AND P6, PT, R0, UR53, PT ;  /* 0x0000003500007c0c */ /* 0x004fe2000bfc6270 */
[----:B------:R-:W2:Y:S01]  /*13fe0*/  LDCU UR33, c[0x0][0x398] ;  /* 0x00007300ff2177ac */ /* 0x000ea20008000800 */
[----:B0-----:R-:W-:Y:S01]  /*13ff0*/  IMAD.WIDE R8, R75, 0x2, R6 ;  /* 0x000000024b087825 */ /* 0x001fe200078e0206 */
[----:B------:R-:W-:Y:S01]  /*14000*/  PRMT R197, R80, 0x7610, R197 ;  /* 0x0000761050c57816 */ /* 0x000fe200000000c5 */
[----:B------:R-:W0:Y:S01]  /*14010*/  LDCU UR53, c[0x0][0x398] ;  /* 0x00007300ff3577ac */ /* 0x000e220008000800 */
[----:B------:R-:W2:Y:S01]  /*14020*/  LDL.LU R79, [R1+0x260] ;  /* 0x00026000014f7983 */ /* 0x000ea20000300800 */
[----:B------:R-:W-:Y:S01]  /*14030*/  IMAD.WIDE R2, R131, 0x2, R4 ;  /* 0x0000000283027825 */ /* 0x000fe200078e0204 */
[----:B------:R-:W-:Y:S01]  /*14040*/  PRMT R198, R81, 0x7610, R198 ;  /* 0x0000761051c67816 */ /* 0x000fe200000000c6 */
[----:B------:R-:W0:Y:S01]  /*14050*/  LDCU UR52, c[0x0][0x398] ;  /* 0x00007300ff3477ac */ /* 0x000e220008000800 */
[----:B------:R-:W2:Y:S01]  /*14060*/  LDL.LU R80, [R1+0x25c] ;  /* 0x00025c0001507983 */ /* 0x000ea20000300800 */
[----:B------:R-:W0:Y:S03]  /*14070*/  LDCU UR75, c[0x0][0x39c] ;  /* 0x00007380ff4b77ac */ /* 0x000e260008000800 */
[----:B------:R1:W-:Y:S04]  /*14080*/  @P1 STG.E.U16 desc[UR22][R2.64], R74 ;  /* 0x0000004a02001986 */ /* 0x0003e8000c101516 */
[----:B------:R0:W-:Y:S01]  /*14090*/  @P4 STG.E.U16 desc[UR22][R8.64], R196 ;  /* 0x000000c408004986 */ /* 0x0001e2000c101516 */
[----:B------:R-:W-:Y:S01]  /*140a0*/  ISETP.LT.AND P4, PT, R200, UR77, !P0 ;  /* 0x0000004dc8007c0c */ /* 0x000fe2000c781270 */
[----:B------:R-:W-:Y:S01]  /*140b0*/  VIADD R131, R75, UR30 ;  /* 0x0000001e4b837c36 */ /* 0x000fe20008000000 */
[----:B------:R-:W-:Y:S01]  /*140c0*/  ISETP.LT.AND P0, PT, R67, UR76, !P0 ;  /* 0x0000004c43007c0c */ /* 0x000fe2000c701270 */
[----:B------:R-:W-:Y:S01]  /*140d0*/  VIADD R0, R252, 0x69 ;  /* 0x00000069fc007836 */ /* 0x000fe20000000000 */
[----:B------:R-:W2:Y:S01]  /*140e0*/  LDL.LU R81, [R1+0x258] ;  /* 0x0002580001517983 */ /* 0x000ea20000300800 */
[----:B-1----:R-:W-:-:S05]  /*140f0*/  IMAD.WIDE R2, R75, 0x2, R4 ;  /* 0x000000024b027825 */ /* 0x002fca00078e0204 */
[----:B------:R1:W-:Y:S01]  /*14100*/  @P3 STG.E.U16 desc[UR22][R2.64], R197 ;  /* 0x000000c502003986 */ /* 0x0003e2000c101516 */
[----:B------:R-:W-:Y:S01]  /*14110*/  ISETP.LT.AND P3, PT, R200, UR32, !P6 ;  /* 0x00000020c8007c0c */ /* 0x000fe2000f761270 */
[----:B0-----:R-:W-:Y:S01]  /*14120*/  IMAD.WIDE R8, R131, 0x2, R6 ;  /* 0x0000000283087825 */ /* 0x001fe200078e0206 */
[----:B------:R-:W-:Y:S01]  /*14130*/  ISETP.LT.AND P6, PT, R67, UR35, !P6 ;  /* 0x0000002343007c0c */ /* 0x000fe2000f7c1270 */
[----:B------:R-:W0:Y:S02]  /*14140*/  LDCU UR32, c[0x0][0x398] ;  /* 0x00007300ff2077ac */ /* 0x000e240008000800 */
[----:B------:R-:W-:Y:S01]  /*14150*/  VIADD R75, R131, UR30 ;  /* 0x0000001e834b7c36 */ /* 0x000fe20008000000 */
[----:B------:R0:W-:Y:S01]  /*14160*/  @P4 STG.E.U16 desc[UR22][R8.64], R198 ;  /* 0x000000c608004986 */ /* 0x0001e2000c101516 */
[----:B------:R-:W-:Y:S01]  /*14170*/  PRMT R74, R82, 0x7610, R74 ;  /* 0x00007610524a7816 */ /* 0x000fe2000000004a */
[----:B------:R-:W2:Y:S01]  /*14180*/  LDCU UR35, c[0x0][0x39c] ;  /* 0x00007380ff2377ac */ /* 0x000ea20008000800 */
[----:B------:R-:W-:Y:S01]  /*14190*/  PRMT R196, R83, 0x7610, R196 ;  /* 0x0000761053c47816 */ /* 0x000fe200000000c4 */
[----:B------:R-:W2:Y:S01]  /*141a0*/  LDL.LU R82, [R1+0x254] ;  /* 0x0002540001527983 */ /* 0x000ea20000300800 */
[----:B-1----:R-:W-:Y:S01]  /*141b0*/  IMAD.WIDE R2, R131, 0x2, R4 ;  /* 0x0000000283027825 */ /* 0x002fe200078e0204 */
[----:B------:R-:W-:Y:S01]  /*141c0*/  ISETP.GE.AND P2, PT, R0, UR20, PT ;  /* 0x0000001400007c0c */ /* 0x000fe2000bf46270 */
[----:B------:R-:W1:Y:S01]  /*141d0*/  LDCU UR20, c[0x0][0x39c] ;  /* 0x00007380ff1477ac */ /* 0x000e620008000800 */
[----:B------:R-:W-:Y:S01]  /*141e0*/  PRMT R197, R84, 0x7610, R197 ;  /* 0x0000761054c57816 */ /* 0x000fe200000000c5 */
[----:B------:R-:W-:-:S02]  /*141f0*/  VIADD R0, R252, 0x6a ;  /* 0x0000006afc007836 */ /* 0x000fc40000000000 */
[C---:B0-----:R-:W-:Y:S01]  /*14200*/  IMAD.WIDE R8, R75.reuse, 0x2, R6 ;  /* 0x000000024b087825 */ /* 0x041fe200078e0206 */
[----:B------:R0:W-:Y:S02]  /*14210*/  @P0 STG.E.U16 desc[UR22][R2.64], R74 ;  /* 0x0000004a02000986 */ /* 0x0001e4000c101516 */
[----:B------:R-:W-:Y:S01]  /*14220*/  ISETP.GE.AND P5, PT, R0, UR65, PT ;  /* 0x0000004100007c0c */ /* 0x000fe2000bfa6270 */
[----:B------:R-:W1:Y:S01]  /*14230*/  LDCU UR65, c[0x0][0x39c] ;  /* 0x00007380ff4177ac */ /* 0x000e620008000800 */
[----:B------:R0:W-:Y:S01]  /*14240*/  @P3 STG.E.U16 desc[UR22][R8.64], R196 ;  /* 0x000000c408003986 */ /* 0x0001e2000c101516 */
[----:B------:R-:W-:Y:S01]  /*14250*/  ISETP.LT.AND P3, PT, R200, UR51, !P2 ;  /* 0x00000033c8007c0c */ /* 0x000fe2000d761270 */
[----:B------:R-:W-:Y:S01]  /*14260*/  VIADD R131, R75, UR30 ;  /* 0x0000001e4b837c36 */ /* 0x000fe20008000000 */
[----:B------:R-:W-:Y:S01]  /*14270*/  ISETP.LT.AND P2, PT, R67, UR59, !P2 ;  /* 0x0000003b43007c0c */ /* 0x000fe2000d741270 */
[----:B------:R-:W2:Y:S01]  /*14280*/  LDL.LU R83, [R1+0x250] ;  /* 0x0002500001537983 */ /* 0x000ea20000300800 */
[----:B0-----:R-:W-:Y:S01]  /*14290*/  IMAD.WIDE R2, R75, 0x2, R4 ;  /* 0x000000024b027825 */ /* 0x001fe200078e0204 */
[----:B------:R-:W-:Y:S01]  /*142a0*/  PRMT R198, R85, 0x7610, R198 ;  /* 0x0000761055c67816 */ /* 0x000fe200000000c6 */
[----:B------:R-:W0:Y:S01]  /*142b0*/  LDCU UR51, c[0x0][0x398] ;  /* 0x00007300ff3377ac */ /* 0x000e220008000800 */
[----:B------:R-:W-:Y:S01]  /*142c0*/  PRMT R74, R86, 0x7610, R74 ;  /* 0x00007610564a7816 */ /* 0x000fe2000000004a */
[C---:B------:R-:W-:Y:S01]  /*142d0*/  IMAD.WIDE R8, R131.reuse, 0x2, R6 ;  /* 0x0000000283087825 */ /* 0x040fe200078e0206 */
[----:B------:R1:W-:Y:S01]  /*142e0*/  @P6 STG.E.U16 desc[UR22][R2.64], R197 ;  /* 0x000000c502006986 */ /* 0x0003e2000c101516 */
[----:B------:R-:W-:Y:S01]  /*142f0*/  ISETP.LT.AND P6, PT, R200, UR12, !P5 ;  /* 0x0000000cc8007c0c */ /* 0x000fe2000efc1270 */
[----:B------:R-:W0:Y:S01]  /*14300*/  LDCU UR12, c[0x0][0x39c] ;  /* 0x00007380ff0c77ac */ /* 0x000e220008000800 */
[----:B------:R-:W-:Y:S01]  /*14310*/  VIADD R75, R131, UR30 ;  /* 0x0000001e834b7c36 */ /* 0x000fe20008000000 */
[----:B------:R-:W-:Y:S01]  /*14320*/  ISETP.LT.AND P5, PT, R67, UR42, !P5 ;  /* 0x0000002a43007c0c */ /* 0x000fe2000efa1270 */
[----:B------:R-:W-:Y:S01]  /*14330*/  VIADD R0, R252, 0x6b ;  /* 0x0000006bfc007836 */ /* 0x000fe20000000000 */
[----:B------:R0:W-:Y:S01]  /*14340*/  @P3 STG.E.U16 desc[UR22][R8.64], R198 ;  /* 0x000000c608003986 */ /* 0x0001e2000c101516 */
[----:B------:R-:W-:Y:S01]  /*14350*/  PRMT R196, R87, 0x7610, R196 ;  /* 0x0000761057c47816 */ /* 0x000fe200000000c4 */
[----:B------:R-:W2:Y:S02]  /*14360*/  LDCU UR42, c[0x0][0x398] ;  /* 0x00007300ff2a77ac */ /* 0x000ea40008000800 */
[----:B------:R-:W2:Y:S01]  /*14370*/  LDL.LU R84, [R1+0x24c] ;  /* 0x00024c0001547983 */ /* 0x000ea20000300800 */
[----:B-1----:R-:W-:Y:S01]  /*14380*/  IMAD.WIDE R2, R131, 0x2, R4 ;  /* 0x0000000283027825 */ /* 0x002fe200078e0204 */
[----:B------:R-:W-:Y:S01]  /*14390*/  ISETP.GE.AND P1, PT, R0, UR10, PT ;  /* 0x0000000a00007c0c */ /* 0x000fe2000bf26270 */
[----:B------:R-:W1:Y:S01]  /*143a0*/  LDCU UR10, c[0x0][0x398] ;  /* 0x00007300ff0a77ac */ /* 0x000e620008000800 */
[----:B------:R-:W-:Y:S01]  /*143b0*/  PRMT R197, R88, 0x7610, R197 ;  /* 0x0000761058c57816 */ /* 0x000fe200000000c5 */
[C---:B0-----:R-:W-:Y:S01]  /*143c0*/  IMAD.WIDE R8, R75.reuse, 0x2, R6 ;  /* 0x000000024b087825 */ /* 0x041fe200078e0206 */
[----:B------:R0:W-:Y:S01]  /*143d0*/  @P2 STG.E.U16 desc[UR22][R2.64], R74 ;  /* 0x0000004a02002986 */ /* 0x0001e2000c101516 */
[----:B------:R-:W1:Y:S02]  /*143e0*/  LDCU UR59, c[0x0][0x398] ;  /* 0x00007300ff3b77ac */ /* 0x000e640008000800 */
[----:B------:R-:W-:Y:S01]  /*143f0*/  VIADD R0, R252, 0x6c ;  /* 0x0000006cfc007836 */ /* 0x000fe20000000000 */
[----:B------:R1:W-:Y:S01]  /*14400*/  @P6 STG.E.U16 desc[UR22][R8.64], R196 ;  /* 0x000000c408006986 */ /* 0x0003e2000c101516 */
[----:B------:R-:W-:Y:S01]  /*14410*/  ISETP.LT.AND P6, PT, R200, UR37, !P1 ;  /* 0x00000025c8007c0c */ /* 0x000fe2000cfc1270 */
[----:B------:R-:W-:-:S02]  /*14420*/  VIADD R131, R75, UR30 ;  /* 0x0000001e4b837c36 */ /* 0x000fc40008000000 */
[----:B------:R-:W-:Y:S01]  /*14430*/  ISETP.GE.AND P4, PT, R0, UR57, PT ;  /* 0x0000003900007c0c */ /* 0x000fe2000bf86270 */
[----:B------:R-:W2:Y:S01]  /*14440*/  LDCU UR37, c[0x0][0x39c] ;  /* 0x00007380ff2577ac */ /* 0x000ea20008000800 */
[----:B------:R-:W-:Y:S01]  /*14450*/  PRMT R198, R89, 0x7610, R198 ;  /* 0x0000761059c67816 */ /* 0x000fe200000000c6 */
[----:B------:R-:W2:Y:S01]  /*14460*/  LDL.LU R85, [R1+0x248] ;  /* 0x0002480001557983 */ /* 0x000ea20000300800 */
[----:B0-----:R-:W-:Y:S01]  /*14470*/  IMAD.WIDE R2, R75, 0x2, R4 ;  /* 0x000000024b027825 */ /* 0x001fe200078e0204 */
[----:B------:R-:W-:Y:S01]  /*14480*/  ISETP.LT.AND P1, PT, R67, UR74, !P1 ;  /* 0x0000004a43007c0c */ /* 0x000fe2000cf21270 */
[----:B------:R-:W0:Y:S01]  /*14490*/  LDCU UR57, c[0x0][0x398] ;  /* 0x00007300ff3977ac */ /* 0x000e220008000800 */
[----:B------:R-:W-:Y:S01]  /*144a0*/  PRMT R74, R90, 0x7610, R74 ;  /* 0x000076105a4a7816 */ /* 0x000fe2000000004a */
[C---:B-1----:R-:W-:Y:S01]  /*144b0*/  IMAD.WIDE R8, R131.reuse, 0x2, R6 ;  /* 0x0000000283087825 */ /* 0x042fe200078e0206 */
        /* <DEDUP_REMOVED lines=15> */
[----:B------:R0:W-:Y:S03]  /*145b0*/  @P1 STG.E.U16 desc[UR22][R2.64], R74 ;  /* 0x0000004a02001986 */ /* 0x0001e6000c101516 */
        /* <DEDUP_REMOVED lines=35> */
[----:B---3--:R-:W-:Y:S01]  /*147f0*/  PRMT R198, R97, 0x7610, R198 ;  /* 0x0000761061c67816 */ /* 0x008fe200000000c6 */
[----:B------:R-:W3:Y:S01]  /*14800*/  LDL.LU R89, [R1+0x238] ;  /* 0x0002380001597983 */ /* 0x000ee20000300800 */
        /* <DEDUP_REMOVED lines=14> */
[----:B------:R-:W3:Y:S01]  /*148f0*/  LDL.LU R90, [R1+0x234] ;  /* 0x00023400015a7983 */ /* 0x000ee20000300800 */
        /* <DEDUP_REMOVED lines=41> */
[----:B----4-:R-:W-:Y:S01]  /*14b90*/  PRMT R198, R105, 0x7610, R198 ;  /* 0x0000761069c67816 */ /* 0x010fe200000000c6 */
[----:B------:R-:W4:Y:S01]  /*14ba0*/  LDL.LU R93, [R1+0x228] ;  /* 0x00022800015d7983 */ /* 0x000f220000300800 */
        /* <DEDUP_REMOVED lines=43> */
[----:B------:R-:W4:Y:S01]  /*14e60*/  LDL.LU R96, [R1+0x21c] ;  /* 0x00021c0001607983 */ /* 0x000f220000300800 */
        /* <DEDUP_REMOVED lines=9> */
[----:B------:R-:W-:Y:S01]  /*14f00*/  VIADD R131, R75, UR30 ;  /* 0x0000001e4b837c36 */ /* 0x000fe20008000000 */
[----:B------:R-:W-:Y:S01]  /*14f10*/  ISETP.LT.AND P1, PT, R67, UR68, !P1 ;  /* 0x0000004443007c0c */ /* 0x000fe2000cf21270 */
[----:B------:R-:W2:Y:S01]  /*14f20*/  LDCU UR18, c[0x0][0x398] ;  /* 0x00007300ff1277ac */ /* 0x000ea20008000800 */
[----:B------:R-:W-:Y:S01]  /*14f30*/  ISETP.GE.AND P6, PT, R0, UR67, PT ;  /* 0x0000004300007c0c */ /* 0x000fe2000bfc6270 */
[----:B------:R-:W4:Y:S01]  /*14f40*/  LDL.LU R97, [R1+0x218] ;  /* 0x0002180001617983 */ /* 0x000f220000300800 */
[----:B0-----:R-:W-:Y:S01]  /*14f50*/  IMAD.WIDE R2, R75, 0x2, R4 ;  /* 0x000000024b027825 */ /* 0x001fe200078e0204 */
[----:B------:R-:W-:Y:S01]  /*14f60*/  PRMT R198, R113, 0x7610, R198 ;  /* 0x0000761071c67816 */ /* 0x000fe200000000c6 */
[----:B------:R-:W0:Y:S01]  /*14f70*/  LDCU UR67, c[0x0][0x39c] ;  /* 0x00007380ff4377ac */ /* 0x000e220008000800 */
[----:B------:R-:W-:Y:S01]  /*14f80*/  PRMT R74, R114, 0x7610, R74 ;  /* 0x00007610724a7816 */ /* 0x000fe2000000004a */
[----:B------:R-:W-:Y:S01]  /*14f90*/  VIADD R0, R252, 0x79 ;  /* 0x00000079fc007836 */ /* 0x000fe20000000000 */
[----:B------:R0:W-:Y:S01]  /*14fa0*/  @P3 STG.E.U16 desc[UR22][R2.64], R197 ;  /* 0x000000c502003986 */ /* 0x0001e2000c101516 */
[----:B------:R-:W-:Y:S01]  /*14fb0*/  ISETP.LT.AND P3, PT, R200, UR24, !P6 ;  /* 0x00000018c8007c0c */ /* 0x000fe2000f761270 */
[----:B-1----:R-:W-:Y:S01]  /*14fc0*/  IMAD.WIDE R8, R131, 0x2, R6 ;  /* 0x0000000283087825 */ /* 0x002fe200078e0206 */
[----:B------:R-:W-:Y:S01]  /*14fd0*/  ISETP.LT.AND P6, PT, R67, UR66, !P6 ;  /* 0x0000004243007c0c */ /* 0x000fe2000f7c1270 */
[----:B------:R-:W1:Y:S01]  /*14fe0*/  LDCU UR24, c[0x0][0x398] ;  /* 0x00007300ff1877ac */ /* 0x000e620008000800 */
[----:B------:R-:W-:Y:S01]  /*14ff0*/  ISETP.GE.AND P0, PT, R0, UR34, PT ;  /* 0x0000002200007c0c */ /* 0x000fe2000bf06270 */
[----:B------:R-:W-:Y:S01]  /*15000*/  VIADD R75, R131, UR30 ;  /* 0x0000001e834b7c36 */ /* 0x000fe20008000000 */
[----:B------:R1:W-:Y:S01]  /*15010*/  @P4 STG.E.U16 desc[UR22][R8.64], R198 ;  /* 0x000000c608004986 */ /* 0x0003e2000c101516 */
[----:B------:R-:W-:Y:S01]  /*15020*/  VIADD R0, R252, 0x7a ;  /* 0x0000007afc007836 */ /* 0x000fe20000000000 */
[----:B------:R-:W-:Y:S01]  /*15030*/  PRMT R196, R115, 0x7610, R196 ;  /* 0x0000761073c47816 */ /* 0x000fe200000000c4 */
[----:B------:R-:W2:Y:S01]  /*15040*/  LDCU UR34, c[0x0][0x398] ;  /* 0x00007300ff2277ac */ /* 0x000ea20008000800 */
[----:B------:R-:W-:Y:S01]  /*15050*/  F2FP.F16.F32.PACK_AB R12, R12, R76 ;  /* 0x0000004c0c0c723e */ /* 0x000fe200000000ff */
[----:B0-----:R-:W-:Y:S01]  /*15060*/  IMAD.WIDE R2, R131, 0x2, R4 ;  /* 0x0000000283027825 */ /* 0x001fe200078e0204 */
[----:B------:R-:W-:Y:S01]  /*15070*/  PRMT R197, R116, 0x7610, R197 ;  /* 0x0000761074c57816 */ /* 0x000fe200000000c5 */
[----:B------:R-:W0:Y:S01]  /*15080*/  LDCU UR66, c[0x0][0x398] ;  /* 0x00007300ff4277ac */ /* 0x000e220008000800 */
[----:B------:R-:W4:Y:S01]  /*15090*/  LDL.LU R98, [R1+0x214] ;  /* 0x0002140001627983 */ /* 0x000f220000300800 */
[----:B------:R-:W-:Y:S01]  /*150a0*/  ISETP.GE.AND P5, PT, R0, UR20, PT ;  /* 0x0000001400007c0c */ /* 0x000fe2000bfa6270 */
[----:B-1----:R-:W-:-:S02]  /*150b0*/  IMAD.WIDE R8, R75, 0x2, R6 ;  /* 0x000000024b087825 */ /* 0x002fc400078e0206 */
[----:B------:R1:W-:Y:S01]  /*150c0*/  @P1 STG.E.U16 desc[UR22][R2.64], R74 ;  /* 0x0000004a02001986 */ /* 0x0003e2000c101516 */
[----:B------:R-:W-:Y:S01]  /*150d0*/  ISETP.LT.AND P1, PT, R200, UR53, !P0 ;  /* 0x00000035c8007c0c */ /* 0x000fe2000c721270 */
[----:B------:R-:W0:Y:S01]  /*150e0*/  LDCU UR20, c[0x0][0x398] ;  /* 0x00007300ff1477ac */ /* 0x000e220008000800 */
[----:B------:R-:W-:Y:S01]  /*150f0*/  VIADD R131, R75, UR30 ;  /* 0x0000001e4b837c36 */ /* 0x000fe20008000000 */
[----:B------:R0:W-:Y:S01]  /*15100*/  @P3 STG.E.U16 desc[UR22][R8.64], R196 ;  /* 0x000000c408003986 */ /* 0x0001e2000c101516 */
[----:B------:R-:W-:Y:S02]  /*15110*/  ISETP.LT.AND P0, PT, R67, UR43, !P0 ;  /* 0x0000002b43007c0c */ /* 0x000fe4000c701270 */
[----:B------:R-:W-:Y:S01]  /*15120*/  PRMT R198, R117, 0x7610, R198 ;  /* 0x0000761075c67816 */ /* 0x000fe200000000c6 */
[----:B------:R-:W-:Y:S01]  /*15130*/  VIADD R0, R252, 0x7b ;  /* 0x0000007bfc007836 */ /* 0x000fe20000000000 */
[----:B------:R-:W2:Y:S01]  /*15140*/  LDCU UR53, c[0x0][0x39c] ;  /* 0x00007380ff3577ac */ /* 0x000ea20008000800 */
[----:B------:R-:W-:Y:S01]  /*15150*/  F2FP.F16.F32.PACK_AB R77, R13, R77 ;  /* 0x0000004d0d4d723e */ /* 0x000fe200000000ff */
[----:B------:R-:W4:Y:S01]  /*15160*/  LDL.LU R99, [R1+0x210] ;  /* 0x0002100001637983 */ /* 0x000f220000300800 */
[----:B-1----:R-:W-:-:S04]  /*15170*/  IMAD.WIDE R2, R75, 0x2, R4 ;  /* 0x000000024b027825 */ /* 0x002fc800078e0204 */
[C---:B0-----:R-:W-:Y:S01]  /*15180*/  IMAD.WIDE R8, R131.reuse, 0x2, R6 ;  /* 0x0000000283087825 */ /* 0x041fe200078e0206 */
[----:B------:R0:W-:Y:S01]  /*15190*/  @P6 STG.E.U16 desc[UR22][R2.64], R197 ;  /* 0x000000c502006986 */ /* 0x0001e2000c101516 */
[----:B------:R-:W-:Y:S01]  /*151a0*/  ISETP.LT.AND P6, PT, R200, UR48, !P5 ;  /* 0x00000030c8007c0c */ /* 0x000fe2000efc1270 */
[----:B------:R-:W1:Y:S01]  /*151b0*/  LDCU UR43, c[0x0][0x398] ;  /* 0x00007300ff2b77ac */ /* 0x000e620008000800 */
[----:B------:R-:W-:Y:S01]  /*151c0*/  VIADD R75, R131, UR30 ;  /* 0x0000001e834b7c36 */ /* 0x000fe20008000000 */
[----:B--2---:R-:W-:Y:S01]  /*151d0*/  ISETP.LT.AND P5, PT, R67, UR33, !P5 ;  /* 0x0000002143007c0c */ /* 0x004fe2000efa1270 */
[----:B------:R2:W-:Y:S01]  /*151e0*/  @P1 STG.E.U16 desc[UR22][R8.64], R198 ;  /* 0x000000c608001986 */ /* 0x0005e2000c101516 */
[----:B------:R-:W-:Y:S01]  /*151f0*/  PRMT R74, R118, 0x7610, R74 ;  /* 0x00007610764a7816 */ /* 0x000fe2000000004a */
[----:B------:R-:W1:Y:S01]  /*15200*/  LDCU UR33, c[0x0][0x39c] ;  /* 0x00007380ff2177ac */ /* 0x000e620008000800 */
[----:B------:R-:W-:Y:S01]  /*15210*/  PRMT R196, R119, 0x7610, R196 ;  /* 0x0000761077c47816 */ /* 0x000fe200000000c4 */
[----:B------:R-:W4:Y:S01]  /*15220*/  LDL.LU R100, [R1+0x20c] ;  /* 0x00020c0001647983 */ /* 0x000f220000300800 */
[----:B------:R-:W-:Y:S01]  /*15230*/  ISETP.GE.AND P2, PT, R0, UR65, PT ;  /* 0x0000004100007c0c */ /* 0x000fe2000bf46270 */
[----:B0-----:R-:W-:Y:S01]  /*15240*/  IMAD.WIDE R2, R131, 0x2, R4 ;  /* 0x0000000283027825 */ /* 0x001fe200078e0204 */
[----:B------:R-:W-:Y:S01]  /*15250*/  PRMT R197, R120, 0x7610, R197 ;  /* 0x0000761078c57816 */ /* 0x000fe200000000c5 */
[----:B------:R-:W0:Y:S01]  /*15260*/  LDCU UR65, c[0x0][0x39c] ;  /* 0x00007380ff4177ac */ /* 0x000e220008000800 */
[----:B------:R-:W-:Y:S01]  /*15270*/  F2FP.F16.F32.PACK_AB R14, R14, R78 ;  /* 0x0000004e0e0e723e */ /* 0x000fe200000000ff */
[C---:B--2---:R-:W-:Y:S01]  /*15280*/  IMAD.WIDE R8, R75.reuse, 0x2, R6 ;  /* 0x000000024b087825 */ /* 0x044fe200078e0206 */
[----:B------:R2:W-:Y:S01]  /*15290*/  @P0 STG.E.U16 desc[UR22][R2.64], R74 ;  /* 0x0000004a02000986 */ /* 0x0005e2000c101516 */
[----:B------:R-:W0:Y:S02]  /*152a0*/  LDCU UR48, c[0x0][0x398] ;  /* 0x00007300ff3077ac */ /* 0x000e240008000800 */
[----:B------:R-:W-:Y:S01]  /*152b0*/  VIADD R0, R252, 0x7c ;  /* 0x0000007cfc007836 */ /* 0x000fe20000000000 */
[----:B------:R1:W-:Y:S01]  /*152c0*/  @P6 STG.E.U16 desc[UR22][R8.64], R196 ;  /* 0x000000c408006986 */ /* 0x0003e2000c101516 */
[----:B------:R-:W-:Y:S01]  /*152d0*/  ISETP.LT.AND P6, PT, R200, UR52, !P2 ;  /* 0x00000034c8007c0c */ /* 0x000fe2000d7c1270 */
[----:B------:R-:W-:-:S02]  /*152e0*/  VIADD R131, R75, UR30 ;  /* 0x0000001e4b837c36 */ /* 0x000fc40008000000 */
[----:B------:R-:W-:Y:S01]  /*152f0*/  ISETP.GE.AND P4, PT, R0, UR75, PT ;  /* 0x0000004b00007c0c */ /* 0x000fe2000bf86270 */
[----:B------:R-:W0:Y:S01]  /*15300*/  LDCU UR52, c[0x0][0x39c] ;  /* 0x00007380ff3477ac */ /* 0x000e220008000800 */
[----:B------:R-:W-:Y:S01]  /*15310*/  PRMT R198, R121, 0x7610, R198 ;  /* 0x0000761079c67816 */ /* 0x000fe200000000c6 */
[----:B------:R-:W4:Y:S01]  /*15320*/  LDL.LU R101, [R1+0x208] ;  /* 0x0002080001657983 */ /* 0x000f220000300800 */
[----:B--2---:R-:W-:Y:S01]  /*15330*/  IMAD.WIDE R2, R75, 0x2, R4 ;  /* 0x000000024b027825 */ /* 0x004fe200078e0204 */
[----:B------:R-:W-:Y:S01]  /*15340*/  ISETP.LT.AND P2, PT, R67, UR10, !P2 ;  /* 0x0000000a43007c0c */ /* 0x000fe2000d741270 */
[----:B------:R-:W2:Y:S01]  /*15350*/  LDCU UR10, c[0x0][0x39c] ;  /* 0x00007380ff0a77ac */ /* 0x000ea20008000800 */
        /* <DEDUP_REMOVED lines=10> */
[----:B------:R-:W2:Y:S01]  /*15400*/  LDCU UR57, c[0x0][0x398] ;  /* 0x00007300ff3977ac */ /* 0x000ea20008000800 */
[----:B------:R-:W-:Y:S01]  /*15410*/  F2FP.F16.F32.PACK_AB R79, R15, R79 ;  /* 0x0000004f0f4f723e */ /* 0x000fe200000000ff */
        /* <DEDUP_REMOVED lines=14> */
[----:B------:R-:W2:Y:S01]  /*15500*/  LDL.LU R103, [R1+0x200] ;  /* 0x0002000001677983 */ /* 0x000ea20000300800 */
        /* <DEDUP_REMOVED lines=15> */
[----:B------:R-:W3:Y:S01]  /*15600*/  LDCU UR37, c[0x0][0x398] ;  /* 0x00007300ff2577ac */ /* 0x000ee20008000800 */
[----:B------:R-:W-:Y:S01]  /*15610*/  F2FP.F16.F32.PACK_AB R16, R16, R80 ;  /* 0x000000501010723e */ /* 0x000fe200000000ff */
[----:B0-----:R-:W-:Y:S01]  /*15620*/  IMAD.WIDE R2, R131, 0x2, R4 ;  /* 0x0000000283027825 */ /* 0x001fe200078e0204 */
[----:B------:R-:W-:Y:S01]  /*15630*/  PRMT R197, R128, 0x7610, R197 ;  /* 0x0000761080c57816 */ /* 0x000fe200000000c5 */
[----:B------:R-:W0:Y:S01]  /*15640*/  LDCU UR42, c[0x0][0x398] ;  /* 0x00007300ff2a77ac */ /* 0x000e220008000800 */
[----:B------:R-:W-:Y:S01]  /*15650*/  F2FP.F16.F32.PACK_AB R17, R17, R81 ;  /* 0x000000511111723e */ /* 0x000fe200000000ff */
[----:B------:R-:W2:Y:S01]  /*15660*/  LDL.LU R104, [R1+0x1fc] ;  /* 0x0001fc0001687983 */ /* 0x000ea20000300800 */
[----:B-1----:R-:W-:-:S03]  /*15670*/  IMAD.WIDE R8, R75, 0x2, R6 ;  /* 0x000000024b087825 */ /* 0x002fc600078e0206 */
[----:B------:R1:W-:Y:S01]  /*15680*/  @P3 STG.E.U16 desc[UR22][R2.64], R74 ;  /* 0x0000004a02003986 */ /* 0x0003e2000c101516 */
[----:B------:R-:W-:Y:S01]  /*15690*/  ISETP.LT.AND P3, PT, R200, UR26, !P0 ;  /* 0x0000001ac8007c0c */ /* 0x000fe2000c761270 */
[----:B------:R-:W0:Y:S01]  /*156a0*/  LDCU UR26, c[0x0][0x398] ;  /* 0x00007300ff1a77ac */ /* 0x000e220008000800 */
[----:B------:R-:W-:Y:S01]  /*156b0*/  ISETP.GE.AND P6, PT, R0, UR45, PT ;  /* 0x0000002d00007c0c */ /* 0x000fe2000bfc6270 */
[----:B------:R0:W-:Y:S01]  /*156c0*/  @P4 STG.E.U16 desc[UR22][R8.64], R196 ;  /* 0x000000c408004986 */ /* 0x0001e2000c101516 */
[----:B------:R-:W-:Y:S01]  /*156d0*/  VIADD R131, R75, UR30 ;  /* 0x0000001e4b837c36 */ /* 0x000fe20008000000 */
[----:B------:R-:W-:Y:S02]  /*156e0*/  ISETP.LT.AND P0, PT, R67, UR31, !P0 ;  /* 0x0000001f43007c0c */ /* 0x000fe4000c701270 */
[----:B------:R-:W-:Y:S01]  /*156f0*/  PRMT R198, R129, 0x7610, R198 ;  /* 0x0000761081c67816 */ /* 0x000fe200000000c6 */
[----:B------:R-:W2:Y:S01]  /*15700*/  LDL.LU R105, [R1+0x1f8] ;  /* 0x0001f80001697983 */ /* 0x000ea20000300800 */
[----:B-1----:R-:W-:Y:S01]  /*15710*/  IMAD.WIDE R2, R75, 0x2, R4 ;  /* 0x000000024b027825 */ /* 0x002fe200078e0204 */
[----:B------:R-:W-:Y:S01]  /*15720*/  PRMT R74, R130, 0x7610, R74 ;  /* 0x00007610824a7816 */ /* 0x000fe2000000004a */
[----:B------:R-:W1:Y:S01]  /*15730*/  LDCU UR45, c[0x0][0x398] ;  /* 0x00007300ff2d77ac */ /* 0x000e620008000800 */
[----:B------:R-:W-:Y:S01]  /*15740*/  F2FP.F16.F32.PACK_AB R18, R18, R82 ;  /* 0x000000521212723e */ /* 0x000fe200000000ff */
[C---:B0-----:R-:W-:Y:S01]  /*15750*/  IMAD.WIDE R8, R131.reuse, 0x2, R6 ;  /* 0x0000000283087825 */ /* 0x041fe200078e0206 */
[----:B------:R0:W-:Y:S01]  /*15760*/  @P1 STG.E.U16 desc[UR22][R2.64], R197 ;  /* 0x000000c502001986 */ /* 0x0001e2000c101516 */
[----:B------:R-:W-:Y:S01]  /*15770*/  ISETP.LT.AND P1, PT, R200, UR9, !P6 ;  /* 0x00000009c8007c0c */ /* 0x000fe2000f721270 */
[----:B------:R-:W1:Y:S01]  /*15780*/  LDCU UR9, c[0x0][0x398] ;  /* 0x00007300ff0977ac */ /* 0x000e620008000800 */
        /* <DEDUP_REMOVED lines=8> */
[----:B0-----:R-:W-:Y:S01]  /*15810*/  IMAD.WIDE R2, R131, 0x2, R4 ;  /* 0x0000000283027825 */ /* 0x001fe200078e0204 */
[----:B------:R-:W-:Y:S01]  /*15820*/  ISETP.GE.AND P2, PT, R0, UR58, PT ;  /* 0x0000003a00007c0c */ /* 0x000fe2000bf46270 */
[----:B------:R-:W0:Y:S01]  /*15830*/  LDCU UR31, c[0x0][0x398] ;  /* 0x00007300ff1f77ac */ /* 0x000e220008000800 */
[----:B------:R-:W-:Y:S01]  /*15840*/  F2FP.F16.F32.PACK_AB R20, R20, R84 ;  /* 0x000000541414723e */ /* 0x000fe200000000ff */
[C---:B-1----:R-:W-:Y:S01]  /*15850*/  IMAD.WIDE R8, R75.reuse, 0x2, R6 ;  /* 0x000000024b087825 */ /* 0x042fe200078e0206 */
[----:B------:R1:W-:Y:S01]  /*15860*/  @P0 STG.E.U16 desc[UR22][R2.64], R74 ;  /* 0x0000004a02000986 */ /* 0x0003e2000c101516 */
[----:B------:R-:W0:Y:S02]  /*15870*/  LDCU UR58, c[0x0][0x398] ;  /* 0x00007300ff3a77ac */ /* 0x000e240008000800 */
[----:B------:R-:W-:Y:S01]  /*15880*/  VIADD R0, R252, 0x82 ;  /* 0x00000082fc007836 */ /* 0x000fe20000000000 */
[----:B------:R0:W-:Y:S01]  /*15890*/  @P1 STG.E.U16 desc[UR22][R8.64], R132 ;  /* 0x0000008408001986 */ /* 0x0001e2000c101516 */
[----:B------:R-:W-:Y:S01]  /*158a0*/  ISETP.LT.AND P1, PT, R200, UR59, !P2 ;  /* 0x0000003bc8007c0c */ /* 0x000fe2000d721270 */
[----:B------:R-:W-:-:S02]  /*158b0*/  VIADD R131, R75, UR30 ;  /* 0x0000001e4b837c36 */ /* 0x000fc40008000000 */
[----:B------:R-:W-:Y:S01]  /*158c0*/  ISETP.GE.AND P5, PT, R0, UR46, PT ;  /* 0x0000002e00007c0c */ /* 0x000fe2000bfa6270 */
[----:B------:R-:W2:Y:S01]  /*158d0*/  LDCU UR59, c[0x0][0x39c] ;  /* 0x00007380ff3b77ac */ /* 0x000ea20008000800 */
[----:B------:R-:W-:Y:S01]  /*158e0*/  F2FP.F16.F32.PACK_AB R21, R21, R85 ;  /* 0x000000551515723e */ /* 0x000fe200000000ff */
[----:B------:R-:W2:Y:S01]  /*158f0*/  LDL.LU R107, [R1+0x1f0] ;  /* 0x0001f000016b7983 */ /* 0x000ea20000300800 */
[----:B-1----:R-:W-:Y:S01]  /*15900*/  IMAD.WIDE R2, R75, 0x2, R4 ;  /* 0x000000024b027825 */ /* 0x002fe200078e0204 */
[----:B------:R-:W-:Y:S01]  /*15910*/  ISETP.LT.AND P2, PT, R67, UR36, !P2 ;  /* 0x0000002443007c0c */ /* 0x000fe2000d741270 */
[----:B------:R-:W1:Y:S01]  /*15920*/  LDCU UR46, c[0x0][0x39c] ;  /* 0x00007380ff2e77ac */ /* 0x000e620008000800 */
[----:B------:R-:W-:Y:S01]  /*15930*/  PRMT R74, R133, 0x7632, R74 ;  /* 0x00007632854a7816 */ /* 0x000fe2000000004a */
        /* <DEDUP_REMOVED lines=39> */
[----:B------:R-:W1:Y:S01]  /*15bb0*/  LDCU UR54, c[0x0][0x398] ;  /* 0x00007300ff3677ac */ /* 0x000e620008000800 */
[----:B------:R-:W-:-:S02]  /*15bc0*/  F2FP.F16.F32.PACK_AB R24, R24, R88 ;  /* 0x000000581818723e */ /* 0x000fc400000000ff */
[----:B------:R-:W2:Y:S01]  /*15bd0*/  LDL.LU R110, [R1+0x1e4] ;  /* 0x0001e400016e7983 */ /* 0x000ea20000300800 */
[----:B0-----:R-:W-:Y:S01]  /*15be0*/  IMAD.WIDE R2, R131, 0x2, R4 ;  /* 0x0000000283027825 */ /* 0x001fe200078e0204 */
[----:B------:R-:W-:Y:S01]  /*15bf0*/  ISETP.GE.AND P0, PT, R0, UR60, PT ;  /* 0x0000003c00007c0c */ /* 0x000fe2000bf06270 */
[----:B------:R-:W0:Y:S01]  /*15c00*/  LDCU UR55, c[0x0][0x398] ;  /* 0x00007300ff3777ac */ /* 0x000e220008000800 */
[----:B------:R-:W-:Y:S01]  /*15c10*/  PRMT R132, R136, 0x7632, R132 ;  /* 0x0000763288847816 */ /* 0x000fe20000000084 */
[C---:B---3--:R-:W-:Y:S01]  /*15c20*/  IMAD.WIDE R8, R75.reuse, 0x2, R6 ;  /* 0x000000024b087825 */ /* 0x048fe200078e0206 */
[----:B------:R3:W-:Y:S03]  /*15c30*/  @P4 STG.E.U16 desc[UR22][R2.64], R74 ;  /* 0x0000004a02004986 */ /* 0x0007e6000c101516 */
[----:B------:R-:W-:Y:S01]  /*15c40*/  VIADD R0, R252, 0x86 ;  /* 0x00000086fc007836 */ /* 0x000fe20000000000 */
[----:B------:R0:W-:Y:S01]  /*15c50*/  @P5 STG.E.U16 desc[UR22][R8.64], R136 ;  /* 0x0000008808005986 */ /* 0x0001e2000c101516 */
[----:B------:R-:W-:Y:S01]  /*15c60*/  ISETP.LT.AND P5, PT, R200, UR56, !P0 ;  /* 0x00000038c8007c0c */ /* 0x000fe2000c7a1270 */
[----:B------:R-:W-:-:S02]  /*15c70*/  VIADD R131, R75, UR30 ;  /* 0x0000001e4b837c36 */ /* 0x000fc40008000000 */
[----:B------:R-:W-:Y:S01]  /*15c80*/  ISETP.GE.AND P1, PT, R0, UR38, PT ;  /* 0x0000002600007c0c */ /* 0x000fe2000bf26270 */
[----:B------:R-:W1:Y:S01]  /*15c90*/  LDCU UR56, c[0x0][0x39c] ;  /* 0x00007380ff3877ac */ /* 0x000e620008000800 */
[----:B------:R-:W-:Y:S01]  /*15ca0*/  F2FP.F16.F32.PACK_AB R25, R25, R89 ;  /* 0x000000591919723e */ /* 0x000fe200000000ff */
[----:B------:R-:W2:Y:S01]  /*15cb0*/  LDL.LU R111, [R1+0x1e0] ;  /* 0x0001e000016f7983 */ /* 0x000ea20000300800 */
[----:B---3--:R-:W-:Y:S01]  /*15cc0*/  IMAD.WIDE R2, R75, 0x2, R4 ;  /* 0x000000024b027825 */ /* 0x008fe200078e0204 */
[----:B------:R-:W-:Y:S01]  /*15cd0*/  ISETP.LT.AND P0, PT, R67, UR61, !P0 ;  /* 0x0000003d43007c0c */ /* 0x000fe2000c701270 */
[----:B------:R-:W3:Y:S01]  /*15ce0*/  LDCU UR38, c[0x0][0x398] ;  /* 0x00007300ff2677ac */ /* 0x000ee20008000800 */
        /* <DEDUP_REMOVED lines=9> */
[----:B------:R-:W-:-:S03]  /*15d80*/  F2FP.F16.F32.PACK_AB R26, R26, R90 ;  /* 0x0000005a1a1a723e */ /* 0x000fc600000000ff */
[----:B------:R-:W2:Y:S01]  /*15d90*/  LDL.LU R112, [R1+0x1dc] ;  /* 0x0001dc0001707983 */ /* 0x000ea20000300800 */
[----:B0-----:R-:W-:Y:S01]  /*15da0*/  IMAD.WIDE R2, R131, 0x2, R4 ;  /* 0x0000000283027825 */ /* 0x001fe200078e0204 */
[----:B------:R-:W-:Y:S02]  /*15db0*/  ISETP.GE.AND P2, PT, R0, UR62, PT ;  /* 0x0000003e00007c0c */ /* 0x000fe4000bf46270 */
[----:B------:R-:W2:Y:S01]  /*15dc0*/  LDL.LU R113, [R1+0x1d8] ;  /* 0x0001d80001717983 */ /* 0x000ea20000300800 */
[----:B---3--:R-:W-:-:S03]  /*15dd0*/  IMAD.WIDE R8, R75, 0x2, R6 ;  /* 0x000000024b087825 */ /* 0x008fc600078e0206 */
[----:B------:R0:W-:Y:S01]  /*15de0*/  @P0 STG.E.U16 desc[UR22][R2.64], R74 ;  /* 0x0000004a02000986 */ /* 0x0001e2000c101516 */
[----:B------:R-:W-:-:S03]  /*15df0*/  VIADD R0, R252, 0x88 ;  /* 0x00000088fc007836 */ /* 0x000fc60000000000 */
[----:B------:R3:W-:Y:S01]  /*15e00*/  @P3 STG.E.U16 desc[UR22][R8.64], R138 ;  /* 0x0000008a08003986 */ /* 0x0007e2000c101516 */
[----:B------:R-:W-:Y:S02]  /*15e10*/  ISETP.LT.AND P3, PT, R200, UR28, !P2 ;  /* 0x0000001cc8007c0c */ /* 0x000fe4000d761270 */
[----:B------:R-:W-:Y:S01]  /*15e20*/  PRMT R132, R138, 0x7632, R132 ;  /* 0x000076328a847816 */ /* 0x000fe20000000084 */
[----:B------:R-:W-:Y:S01]  /*15e30*/  VIADD R131, R75, UR30 ;  /* 0x0000001e4b837c36 */ /* 0x000fe20008000000 */
[----:B------:R-:W-:Y:S01]  /*15e40*/  ISETP.LT.AND P2, PT, R67, UR34, !P2 ;  /* 0x0000002243007c0c */ /* 0x000fe2000d741270 */
[----:B------:R-:W1:Y:S01]  /*15e50*/  LDCU UR28, c[0x0][0x398] ;  /* 0x00007300ff1c77ac */ /* 0x000e620008000800 */
[----:B------:R-:W-:Y:S01]  /*15e60*/  F2FP.F16.F32.PACK_AB R27, R27, R91 ;  /* 0x0000005b1b1b723e */ /* 0x000fe200000000ff */
[----:B0-----:R-:W-:Y:S01]  /*15e70*/  IMAD.WIDE R2, R75, 0x2, R4 ;  /* 0x000000024b027825 */ /* 0x001fe200078e0204 */
[----:B------:R-:W-:Y:S01]  /*15e80*/  ISETP.GE.AND P6, PT, R0, UR47, PT ;  /* 0x0000002f00007c0c */ /* 0x000fe2000bfc6270 */
[----:B------:R-:W0:Y:S01]  /*15e90*/  LDCU UR47, c[0x0][0x39c] ;  /* 0x00007380ff2f77ac */ /* 0x000e220008000800 */
[----:B------:R-:W2:Y:S01]  /*15ea0*/  LDL.LU R114, [R1+0x1d4] ;  /* 0x0001d40001727983 */ /* 0x000ea20000300800 */
[----:B------:R-:W-:Y:S01]  /*15eb0*/  VIADD R0, R252, 0x89 ;  /* 0x00000089fc007836 */ /* 0x000fe20000000000 */
[----:B------:R-:W-:Y:S01]  /*15ec0*/  PRMT R74, R139, 0x7632, R74 ;  /* 0x000076328b4a7816 */ /* 0x000fe2000000004a */
[----:B---3--:R-:W-:Y:S01]  /*15ed0*/  IMAD.WIDE R8, R131, 0x2, R6 ;  /* 0x0000000283087825 */ /* 0x008fe200078e0206 */
[----:B------:R3:W-:Y:S01]  /*15ee0*/  @P1 STG.E.U16 desc[UR22][R2.64], R132 ;  /* 0x0000008402001986 */ /* 0x0007e2000c101516 */
[----:B------:R-:W-:Y:S01]  /*15ef0*/  ISETP.LT.AND P1, PT, R200, UR20, !P6 ;  /* 0x00000014c8007c0c */ /* 0x000fe2000f721270 */
[----:B------:R-:W0:Y:S01]  /*15f00*/  LDCU UR20, c[0x0][0x39c] ;  /* 0x00007380ff1477ac */ /* 0x000e220008000800 */
[----:B------:R-:W-:Y:S01]  /*15f10*/  ISETP.LT.AND P6, PT, R67, UR44, !P6 ;  /* 0x0000002c43007c0c */ /* 0x000fe2000f7c1270 */
[----:B------:R-:W-:Y:S01]  /*15f20*/  VIADD R75, R131, UR30 ;  /* 0x0000001e834b7c36 */ /* 0x000fe20008000000 */
[----:B------:R-:W-:Y:S01]  /*15f30*/  ISETP.GE.AND P4, PT, R0, UR65, PT ;  /* 0x0000004100007c0c */ /* 0x000fe2000bf86270 */
[----:B------:R-:W-:Y:S01]  /*15f40*/  VIADD R0, R252, 0x8a ;  /* 0x0000008afc007836 */ /* 0x000fe20000000000 */
[----:B------:R1:W-:Y:S01]  /*15f50*/  @P3 STG.E.U16 desc[UR22][R8.64], R139 ;  /* 0x0000008b08003986 */ /* 0x0003e2000c101516 */
[----:B------:R-:W0:Y:S01]  /*15f60*/  LDCU UR34, c[0x0][0x398] ;  /* 0x00007300ff2277ac */ /* 0x000e220008000800 */
[----:B------:R-:W-:-:S02]  /*15f70*/  F2FP.F16.F32.PACK_AB R28, R28, R92 ;  /* 0x0000005c1c1c723e */ /* 0x000fc400000000ff */
[----:B------:R-:W2:Y:S01]  /*15f80*/  LDL.LU R115, [R1+0x1d0] ;  /* 0x0001d00001737983 */ /* 0x000ea20000300800 */
[----:B---3--:R-:W-:Y:S01]  /*15f90*/  IMAD.WIDE R2, R131, 0x2, R4 ;  /* 0x0000000283027825 */ /* 0x008fe200078e0204 */
[----:B------:R-:W-:Y:S01]  /*15fa0*/  PRMT R132, R140, 0x7632, R132 ;  /* 0x000076328c847816 */ /* 0x000fe20000000084 */
[----:B------:R-:W3:Y:S01]  /*15fb0*/  LDCU UR44, c[0x0][0x39c] ;  /* 0x00007380ff2c77ac */ /* 0x000ee20008000800 */
[----:B------:R-:W-:Y:S01]  /*15fc0*/  ISETP.GE.AND P5, PT, R0, UR67, PT ;  /* 0x0000004300007c0c */ /* 0x000fe2000bfa6270 */
[----:B------:R-:W3:Y:S01]  /*15fd0*/  LDL.LU R116, [R1+0x1cc] ;  /* 0x0001cc0001747983 */ /* 0x000ee20000300800 */
[----:B-1----:R-:W-:-:S03]  /*15fe0*/  IMAD.WIDE R8, R75, 0x2, R6 ;  /* 0x000000024b087825 */ /* 0x002fc600078e0206 */
[----:B------:R1:W-:Y:S01]  /*15ff0*/  @P2 STG.E.U16 desc[UR22][R2.64], R74 ;  /* 0x0000004a02002986 */ /* 0x0003e2000c101516 */
[----:B------:R-:W-:Y:S01]  /*16000*/  ISETP.LT.AND P2, PT, R200, UR18, !P4 ;  /* 0x00000012c8007c0c */ /* 0x000fe2000e741270 */
[----:B------:R-:W0:Y:S01]  /*16010*/  LDCU UR18, c[0x0][0x39c] ;  /* 0x00007380ff1277ac */ /* 0x000e220008000800 */
[----:B------:R-:W-:Y:S01]  /*16020*/  VIADD R131, R75, UR30 ;  /* 0x0000001e4b837c36 */ /* 0x000fe20008000000 */
[----:B------:R4:W-:Y:S01]  /*16030*/  @P1 STG.E.U16 desc[UR22][R8.64], R140 ;  /* 0x0000008c08001986 */ /* 0x0009e2000c101516 */
[----:B------:R-:W-:Y:S01]  /*16040*/  ISETP.LT.AND P4, PT, R67, UR24, !P4 ;  /* 0x0000001843007c0c */ /* 0x000fe2000e781270 */
[----:B------:R-:W-:Y:S01]  /*16050*/  VIADD R0, R252, 0x8b ;  /* 0x0000008bfc007836 */ /* 0x000fe20000000000 */
[----:B------:R-:W0:Y:S01]  /*16060*/  LDCU UR24, c[0x0][0x398] ;  /* 0x00007300ff1877ac */ /* 0x000e220008000800 */
[----:B----4-:R-:W-:Y:S01]  /*16070*/  F2FP.F16.F32.PACK_AB R29, R29, R93 ;  /* 0x0000005d1d1d723e */ /* 0x010fe200000000ff */
[----:B------:R-:W4:Y:S01]  /*16080*/  LDL.LU R117, [R1+0x1c8] ;  /* 0x0001c80001757983 */ /* 0x000f220000300800 */
[----:B-1----:R-:W-:-:S04]  /*16090*/  IMAD.WIDE R2, R75, 0x2, R4 ;  /* 0x000000024b027825 */ /* 0x002fc800078e0204 */
[C---:B------:R-:W-:Y:S01]  /*160a0*/  IMAD.WIDE R8, R131.reuse, 0x2, R6 ;  /* 0x0000000283087825 */ /* 0x040fe200078e0206 */
[----:B------:R1:W-:Y:S01]  /*160b0*/  @P6 STG.E.U16 desc[UR22][R2.64], R132 ;  /* 0x0000008402006986 */ /* 0x0003e2000c101516 */
[----:B------:R-:W-:Y:S02]  /*160c0*/  ISETP.LT.AND P6, PT, R200, UR66, !P5 ;  /* 0x00000042c8007c0c */ /* 0x000fe4000efc1270 */
[----:B------:R-:W-:Y:S01]  /*160d0*/  VIADD R75, R131, UR30 ;  /* 0x0000001e834b7c36 */ /* 0x000fe20008000000 */
[----:B------:R0:W-:Y:S01]  /*160e0*/  @P2 STG.E.U16 desc[UR22][R8.64], R141 ;  /* 0x0000008d08002986 */ /* 0x0001e2000c101516 */
[----:B------:R-:W-:Y:S01]  /*160f0*/  ISETP.LT.AND P5, PT, R67, UR35, !P5 ;  /* 0x0000002343007c0c */ /* 0x000fe2000efa1270 */
[----:B------:R-:W2:Y:S01]  /*16100*/  LDCU UR35, c[0x0][0x398] ;  /* 0x00007300ff2377ac */ /* 0x000ea20008000800 */
[----:B------:R-:W-:Y:S01]  /*16110*/  ISETP.GE.AND P0, PT, R0, UR53, PT ;  /* 0x0000003500007c0c */ /* 0x000fe2000bf06270 */
[----:B------:R-:W3:Y:S01]  /*16120*/  LDL.LU R118, [R1+0x1c4] ;  /* 0x0001c40001767983 */ /* 0x000ee20000300800 */
[----:B-1----:R-:W-:Y:S01]  /*16130*/  IMAD.WIDE R2, R131, 0x2, R4 ;  /* 0x0000000283027825 */ /* 0x002fe200078e0204 */
[----:B------:R-:W1:Y:S01]  /*16140*/  LDCU UR53, c[0x0][0x398] ;  /* 0x00007300ff3577ac */ /* 0x000e620008000800 */
[----:B------:R-:W-:Y:S01]  /*16150*/  F2FP.F16.F32.PACK_AB R30, R30, R94 ;  /* 0x0000005e1e1e723e */ /* 0x000fe200000000ff */
[----:B------:R-:W4:Y:S01]  /*16160*/  LDL.LU R119, [R1+0x1c0] ;  /* 0x0001c00001777983 */ /* 0x000f220000300800 */
[----:B0-----:R-:W-:-:S03]  /*16170*/  IMAD.WIDE R8, R75, 0x2, R6 ;  /* 0x000000024b087825 */ /* 0x001fc600078e0206 */
[----:B------:R-:W-:Y:S01]  /*16180*/  @P4 STG.E.U16 desc[UR22][R2.64], R133 ;  /* 0x0000008502004986 */ /* 0x000fe2000c101516 */
[----:B------:R-:W-:Y:S02]  /*16190*/  VIADD R0, R252, 0x8c ;  /* 0x0000008cfc007836 */ /* 0x000fe40000000000 */
[C---:B------:R-:W-:Y:S01]  /*161a0*/  VIADD R131, R75.reuse, UR30 ;  /* 0x0000001e4b837c36 */ /* 0x040fe20008000000 */
[----:B------:R0:W-:Y:S01]  /*161b0*/  @P6 STG.E.U16 desc[UR22][R8.64], R142 ;  /* 0x0000008e08006986 */ /* 0x0001e2000c101516 */
[----:B------:R-:W-:Y:S01]  /*161c0*/  ISETP.LT.AND P6, PT, R200, UR43, !P0 ;  /* 0x0000002bc8007c0c */ /* 0x000fe2000c7c1270 */
[----:B------:R-:W-:Y:S01]  /*161d0*/  IMAD.WIDE R74, R75, 0x2, R4 ;  /* 0x000000024b4a7825 */ /* 0x000fe200078e0204 */
[----:B------:R-:W-:Y:S01]  /*161e0*/  ISETP.GE.AND P3, PT, R0, UR33, PT ;  /* 0x0000002100007c0c */ /* 0x000fe2000bf66270 */
[----:B------:R-:W1:Y:S01]  /*161f0*/  LDCU UR33, c[0x0][0x398] ;  /* 0x00007300ff2177ac */ /* 0x000e620008000800 */
[----:B------:R-:W-:Y:S01]  /*16200*/  ISETP.LT.AND P0, PT, R67, UR12, !P0 ;  /* 0x0000000c43007c0c */ /* 0x000fe2000c701270 */
[----:B------:R-:W4:Y:S01]  /*16210*/  LDL.LU R120, [R1+0x1bc] ;  /* 0x0001bc0001787983 */ /* 0x000f220000300800 */
[----:B0-----:R-:W-:Y:S01]  /*16220*/  PRMT R9, R142, 0x7632, R9 ;  /* 0x000076328e097816 */ /* 0x001fe20000000009 */
[----:B------:R-:W-:Y:S01]  /*16230*/  IMAD.WIDE R2, R131, 0x2, R6 ;  /* 0x0000000283027825 */ /* 0x000fe200078e0206 */
[----:B------:R-:W0:Y:S01]  /*16240*/  LDCU UR43, c[0x0][0x398] ;  /* 0x00007300ff2b77ac */ /* 0x000e220008000800 */
[----:B------:R-:W-:Y:S01]  /*16250*/  F2FP.F16.F32.PACK_AB R31, R31, R95 ;  /* 0x0000005f1f1f723e */ /* 0x000fe200000000ff */
[----:B------:R-:W4:Y:S01]  /*16260*/  LDL.LU R121, [R1+0x1b8] ;  /* 0x0001b80001797983 */ /* 0x000f220000300800 */
[----:B------:R-:W-:Y:S01]  /*16270*/  VIADD R133, R131, UR30 ;  /* 0x0000001e83857c36 */ /* 0x000fe20008000000 */
[----:B------:R-:W0:Y:S02]  /*16280*/  LDCU UR12, c[0x0][0x398] ;  /* 0x00007300ff0c77ac */ /* 0x000e240008000800 */
[----:B------:R1:W-:Y:S01]  /*16290*/  @P5 STG.E.U16 desc[UR22][R74.64], R9 ;  /* 0x000000094a005986 */ /* 0x0003e2000c101516 */
[----:B------:R-:W-:Y:S01]  /*162a0*/  ISETP.LT.AND P5, PT, R200, UR37, !P3 ;  /* 0x00000025c8007c0c */ /* 0x000fe2000dfa1270 */
[----:B------:R-:W-:Y:S01]  /*162b0*/  VIADD R0, R252, 0x8d ;  /* 0x0000008dfc007836 */ /* 0x000fe20000000000 */
[----:B------:R-:W-:Y:S01]  /*162c0*/  ISETP.LT.AND P3, PT, R67, UR48, !P3 ;  /* 0x0000003043007c0c */ /* 0x000fe2000df61270 */
[----:B------:R0:W-:Y:S01]  /*162d0*/  @P6 STG.E.U16 desc[UR22][R2.64], R143 ;  /* 0x0000008f02006986 */ /* 0x0001e2000c101516 */
[----:B------:R-:W2:Y:S02]  /*162e0*/  LDCU UR37, c[0x0][0x398] ;  /* 0x00007300ff2577ac */ /* 0x000ea40008000800 */
[----:B--2---:R-:W-:Y:S01]  /*162f0*/  ISETP.GE.AND P1, PT, R0, UR10, PT ;  /* 0x0000000a00007c0c */ /* 0x004fe2000bf26270 */
[----:B------:R-:W2:Y:S01]  /*16300*/  LDL.LU R122, [R1+0x1b4] ;  /* 0x0001b400017a7983 */ /* 0x000ea20000300800 */
[----:B-1----:R-:W-:Y:S01]  /*16310*/  IMAD.WIDE R8, R131, 0x2, R4 ;  /* 0x0000000283087825 */ /* 0x002fe200078e0204 */
[----:B------:R-:W1:Y:S01]  /*16320*/  LDCU UR10, c[0x0][0x398] ;  /* 0x00007300ff0a77ac */ /* 0x000e620008000800 */
[----:B------:R-:W-:Y:S01]  /*16330*/  F2FP.F16.F32.PACK_AB R32, R32, R96 ;  /* 0x000000602020723e */ /* 0x000fe200000000ff */
[----:B------:R-:W2:Y:S01]  /*16340*/  LDL.LU R123, [R1+0x1b0] ;  /* 0x0001b000017b7983 */ /* 0x000ea20000300800 */
[----:B0-----:R-:W-:Y:S01]  /*16350*/  PRMT R3, R143, 0x7632, R3 ;  /* 0x000076328f037816 */ /* 0x001fe20000000003 */
[----:B------:R-:W-:Y:S01]  /*16360*/  IMAD.WIDE R74, R133, 0x2, R6 ;  /* 0x00000002854a7825 */ /* 0x000fe200078e0206 */
[----:B------:R-:W0:Y:S01]  /*16370*/  LDCU UR48, c[0x0][0x39c] ;  /* 0x00007380ff3077ac */ /* 0x000e220008000800 */
[----:B------:R-:W-:Y:S01]  /*16380*/  F2FP.F16.F32.PACK_AB R33, R33, R97 ;  /* 0x000000612121723e */ /* 0x000fe200000000ff */
[----:B------:R-:W2:Y:S01]  /*16390*/  LDL.LU R124, [R1+0x1ac] ;  /* 0x0001ac00017c7983 */ /* 0x000ea20000300800 */
[----:B------:R-:W-:-:S03]  /*163a0*/  VIADD R0, R252, 0x8e ;  /* 0x0000008efc007836 */ /* 0x000fc60000000000 */
[----:B------:R0:W-:Y:S04]  /*163b0*/  @P0 STG.E.U16 desc[UR22][R8.64], R3 ;  /* 0x0000000308000986 */ /* 0x0001e8000c101516 */
[----:B------:R1:W-:Y:S01]  /*163c0*/  @P5 STG.E.U16 desc[UR22][R74.64], R144 ;  /* 0x000000904a005986 */ /* 0x0003e2000c101516 */
[----:B------:R-:W-:Y:S01]  /*163d0*/  ISETP.LT.AND P5, PT, R200, UR32, !P1 ;  /* 0x00000020c8007c0c */ /* 0x000fe2000cfa1270 */
[C---:B------:R-:W-:Y:S01]  /*163e0*/  VIADD R131, R133.reuse, UR30 ;  /* 0x0000001e85837c36 */ /* 0x040fe20008000000 */
[----:B------:R-:W-:Y:S01]  /*163f0*/  ISETP.GE.AND P2, PT, R0, UR52, PT ;  /* 0x0000003400007c0c */ /* 0x000fe2000bf46270 */
[----:B------:R-:W2:Y:S01]  /*16400*/  LDCU UR32, c[0x0][0x398] ;  /* 0x00007300ff2077ac */ /* 0x000ea20008000800 */
[----:B------:R-:W-:Y:S01]  /*16410*/  F2FP.F16.F32.PACK_AB R34, R34, R98 ;  /* 0x000000622222723e */ /* 0x000fe200000000ff */
[----:B------:R-:W4:Y:S01]  /*16420*/  LDL.LU R125, [R1+0x1a8] ;  /* 0x0001a800017d7983 */ /* 0x000f220000300800 */
[----:B0-----:R-:W-:Y:S01]  /*16430*/  IMAD.WIDE R2, R133, 0x2, R4 ;  /* 0x0000000285027825 */ /* 0x001fe200078e0204 */
[----:B-1----:R-:W-:-:S02]  /*16440*/  PRMT R75, R144, 0x7632, R75 ;  /* 0x00007632904b7816 */ /* 0x002fc4000000004b */
[----:B------:R-:W-:Y:S01]  /*16450*/  ISETP.LT.AND P1, PT, R67, UR45, !P1 ;  /* 0x0000002d43007c0c */ /* 0x000fe2000cf21270 */
[C---:B------:R-:W-:Y:S01]  /*16460*/  IMAD.WIDE R8, R131.reuse, 0x2, R6 ;  /* 0x0000000283087825 */ /* 0x040fe200078e0206 */
[----:B------:R-:W0:Y:S01]  /*16470*/  LDCU UR45, c[0x0][0x39c] ;  /* 0x00007380ff2d77ac */ /* 0x000e220008000800 */
[----:B------:R1:W-:Y:S01]  /*16480*/  @P3 STG.E.U16 desc[UR22][R2.64], R75 ;  /* 0x0000004b02003986 */ /* 0x0003e2000c101516 */
[----:B------:R-:W-:Y:S01]  /*16490*/  ISETP.LT.AND P3, PT, R200, UR51, !P2 ;  /* 0x00000033c8007c0c */ /* 0x000fe2000d761270 */
[----:B------:R-:W-:Y:S02]  /*164a0*/  VIADD R133, R131, UR30 ;  /* 0x0000001e83857c36 */ /* 0x000fe40008000000 */
[----:B------:R-:W-:Y:S01]  /*164b0*/  VIADD R0, R252, 0x8f ;  /* 0x0000008ffc007836 */ /* 0x000fe20000000000 */
[----:B------:R0:W-:Y:S01]  /*164c0*/  @P5 STG.E.U16 desc[UR22][R8.64], R145 ;  /* 0x0000009108005986 */ /* 0x0001e2000c101516 */
[----:B------:R-:W-:Y:S01]  /*164d0*/  ISETP.LT.AND P2, PT, R67, UR40, !P2 ;  /* 0x0000002843007c0c */ /* 0x000fe2000d741270 */
[----:B------:R-:W2:Y:S02]  /*164e0*/  LDCU UR40, c[0x0][0x398] ;  /* 0x00007300ff2877ac */ /* 0x000ea40008000800 */
[----:B------:R-:W-:Y:S01]  /*164f0*/  ISETP.GE.AND P4, PT, R0, UR46, PT ;  /* 0x0000002e00007c0c */ /* 0x000fe2000bf86270 */
[----:B------:R-:W4:Y:S01]  /*16500*/  LDL.LU R126, [R1+0x1a4] ;  /* 0x0001a400017e7983 */ /* 0x000f220000300800 */
[----:B------:R-:W2:Y:S01]  /*16510*/  LDCU UR51, c[0x0][0x39c] ;  /* 0x00007380ff3377ac */ /* 0x000ea20008000800 */
[----:B-1----:R-:W-:Y:S01]  /*16520*/  IMAD.WIDE R74, R131, 0x2, R4 ;  /* 0x00000002834a7825 */ /* 0x002fe200078e0204 */
[----:B------:R-:W-:Y:S01]  /*16530*/  F2FP.F16.F32.PACK_AB R35, R35, R99 ;  /* 0x000000632323723e */ /* 0x000fe200000000ff */
[----:B------:R-:W4:Y:S01]  /*16540*/  LDL.LU R127, [R1+0x1a0] ;  /* 0x0001a000017f7983 */ /* 0x000f220000300800 */
[----:B------:R-:W1:Y:S01]  /*16550*/  LDCU UR46, c[0x0][0x39c] ;  /* 0x00007380ff2e77ac */ /* 0x000e620008000800 */
[----:B------:R-:W-:Y:S01]  /*16560*/  IMAD.WIDE R2, R133, 0x2, R6 ;  /* 0x0000000285027825 */ /* 0x000fe200078e0206 */
[----:B0-----:R-:W-:Y:S01]  /*16570*/  PRMT R9, R145, 0x7632, R9 ;  /* 0x0000763291097816 */ /* 0x001fe20000000009 */
[----:B------:R-:W4:Y:S01]  /*16580*/  LDL.LU R128, [R1+0x19c] ;  /* 0x00019c0001807983 */ /* 0x000f220000300800 */
[----:B------:R-:W0:Y:S01]  /*16590*/  LDCU UR52, c[0x0][0x39c] ;  /* 0x00007380ff3477ac */ /* 0x000e220008000800 */
[----:B------:R-:W-:-:S02]  /*165a0*/  VIADD R0, R252, 0x90 ;  /* 0x00000090fc007836 */ /* 0x000fc40000000000 */
        /* <DEDUP_REMOVED lines=8> */
[----:B-1----:R-:W-:Y:S01]  /*16630*/  IMAD.WIDE R8, R133, 0x2, R4 ;  /* 0x0000000285087825 */ /* 0x002fe200078e0204 */
[----:B0-----:R-:W-:-:S02]  /*16640*/  PRMT R3, R146, 0x7632, R3 ;  /* 0x0000763292037816 */ /* 0x001fc40000000003 */
[----:B------:R-:W-:Y:S01]  /*16650*/  ISETP.LT.AND P4, PT, R67, UR26, !P4 ;  /* 0x0000001a43007c0c */ /* 0x000fe2000e781270 */
[C---:B------:R-:W-:Y:S01]  /*16660*/  IMAD.WIDE R74, R131.reuse, 0x2, R6 ;  /* 0x00000002834a7825 */ /* 0x040fe200078e0206 */
[----:B------:R-:W0:Y:S01]  /*16670*/  LDCU UR39, c[0x0][0x39c] ;  /* 0x00007380ff2777ac */ /* 0x000e220008000800 */
[----:B------:R1:W-:Y:S01]  /*16680*/  @P2 STG.E.U16 desc[UR22][R8.64], R3 ;  /* 0x0000000308002986 */ /* 0x0003e2000c101516 */
[----:B------:R-:W-:Y:S01]  /*16690*/  ISETP.LT.AND P2, PT, R200, UR9, !P6 ;  /* 0x00000009c8007c0c */ /* 0x000fe2000f741270 */
[----:B------:R-:W-:Y:S02]  /*166a0*/  VIADD R0, R252, 0x91 ;  /* 0x00000091fc007836 */ /* 0x000fe40000000000 */
[----:B------:R-:W-:Y:S01]  /*166b0*/  VIADD R133, R131, UR30 ;  /* 0x0000001e83857c36 */ /* 0x000fe20008000000 */
[----:B------:R0:W-:Y:S01]  /*166c0*/  @P3 STG.E.U16 desc[UR22][R74.64], R147 ;  /* 0x000000934a003986 */ /* 0x0001e2000c101516 */
[----:B------:R-:W-:Y:S01]  /*166d0*/  ISETP.LT.AND P6, PT, R67, UR4, !P6 ;  /* 0x0000000443007c0c */ /* 0x000fe2000f7c1270 */
[----:B------:R-:W2:Y:S01]  /*166e0*/  LDCU UR9, c[0x0][0x398] ;  /* 0x00007300ff0977ac */ /* 0x000ea20008000800 */
[----:B------:R-:W-:Y:S01]  /*166f0*/  ISETP.GE.AND P0, PT, R0, UR16, PT ;  /* 0x0000001000007c0c */ /* 0x000fe2000bf06270 */
[----:B------:R-:W4:Y:S01]  /*16700*/  LDL.LU R130, [R1+0x194] ;  /* 0x0001940001827983 */ /* 0x000f220000300800 */
[----:B------:R-:W2:Y:S01]  /*16710*/  LDCU UR26, c[0x0][0x398] ;  /* 0x00007300ff1a77ac */ /* 0x000ea20008000800 */
[----:B-1----:R-:W-:Y:S01]  /*16720*/  IMAD.WIDE R2, R131, 0x2, R4 ;  /* 0x0000000283027825 */ /* 0x002fe200078e0204 */
[----:B------:R-:W1:Y:S03]  /*16730*/  LDCU UR16, c[0x0][0x398] ;  /* 0x00007300ff1077ac */ /* 0x000e660008000800 */
[----:B------:R-:W-:Y:S01]  /*16740*/  IMAD.WIDE R8, R133, 0x2, R6 ;  /* 0x0000000285087825 */ /* 0x000fe200078e0206 */
[----:B0-----:R-:W-:Y:S01]  /*16750*/  PRMT R75, R147, 0x7632, R75 ;  /* 0x00007632934b7816 */ /* 0x001fe2000000004b */
[----:B------:R-:W0:Y:S02]  /*16760*/  LDCU UR4, c[0x0][0x398] ;  /* 0x00007300ff0477ac */ /* 0x000e240008000800 */
[----:B------:R-:W-:-:S02]  /*16770*/  VIADD R0, R252, 0x92 ;  /* 0x00000092fc007836 */ /* 0x000fc40000000000 */
[----:B------:R1:W-:Y:S01]  /*16780*/  @P4 STG.E.U16 desc[UR22][R2.64], R75 ;  /* 0x0000004b02004986 */ /* 0x0003e2000c101516 */
[----:B------:R-:W-:Y:S01]  /*16790*/  ISETP.LT.AND P4, PT, R200, UR31, !P0 ;  /* 0x0000001fc8007c0c */ /* 0x000fe2000c781270 */
[----:B------:R-:W-:Y:S02]  /*167a0*/  VIADD R131, R133, UR30 ;  /* 0x0000001e85837c36 */ /* 0x000fe40008000000 */
[----:B------:R0:W-:Y:S01]  /*167b0*/  @P2 STG.E.U16 desc[UR22][R8.64], R148 ;  /* 0x0000009408002986 */ /* 0x0001e2000c101516 */
[----:B------:R-:W-:Y:S01]  /*167c0*/  ISETP.GE.AND P5, PT, R0, UR36, PT ;  /* 0x0000002400007c0c */ /* 0x000fe2000bfa6270 */
[----:B------:R-:W2:Y:S01]  /*167d0*/  LDCU UR31, c[0x0][0x398] ;  /* 0x00007300ff1f77ac */ /* 0x000ea20008000800 */
[----:B------:R-:W-:Y:S01]  /*167e0*/  ISETP.LT.AND P0, PT, R67, UR57, !P0 ;  /* 0x0000003943007c0c */ /* 0x000fe2000c701270 */
[----:B-1----:R-:W-:Y:S01]  /*167f0*/  IMAD.WIDE R74, R133, 0x2, R4 ;  /* 0x00000002854a7825 */ /* 0x002fe200078e0204 */
[----:B------:R-:W1:Y:S01]  /*16800*/  LDCU UR36, c[0x0][0x398] ;  /* 0x00007300ff2477ac */ /* 0x000e620008000800 */
[----:B0-----:R-:W-:-:S02]  /*16810*/  PRMT R9, R148, 0x7632, R9 ;  /* 0x0000763294097816 */ /* 0x001fc40000000009 */
[----:B------:R-:W-:-:S03]  /*16820*/  IMAD.WIDE R2, R131, 0x2, R6 ;  /* 0x0000000283027825 */ /* 0x000fc600078e0206 */
        /* <DEDUP_REMOVED lines=8> */
[----:B------:R-:W2:Y:S01]  /*168b0*/  LDCU UR38, c[0x0][0x398] ;  /* 0x00007300ff2677ac */ /* 0x000ea20008000800 */
[----:B0-----:R-:W-:Y:S01]  /*168c0*/  IMAD.WIDE R8, R131, 0x2, R4 ;  /* 0x0000000283087825 */ /* 0x001fe200078e0204 */
[----:B------:R-:W0:Y:S03]  /*168d0*/  LDCU UR50, c[0x0][0x39c] ;  /* 0x00007380ff3277ac */ /* 0x000e260008000800 */
[----:B------:R-:W-:Y:S01]  /*168e0*/  IMAD.WIDE R74, R133, 0x2, R6 ;  /* 0x00000002854a7825 */ /* 0x000fe200078e0206 */
[----:B-1----:R-:W-:-:S03]  /*168f0*/  PRMT R3, R149, 0x7632, R3 ;  /* 0x0000763295037816 */ /* 0x002fc60000000003 */
[----:B------:R-:W-:Y:S02]  /*16900*/  VIADD R0, R252, 0x94 ;  /* 0x00000094fc007836 */ /* 0x000fe40000000000 */
[----:B------:R1:W-:Y:S04]  /*16910*/  @P0 STG.E.U16 desc[UR22][R8.64], R3 ;  /* 0x0000000308000986 */ /* 0x0003e8000c101516 */
[----:B------:R0:W-:Y:S01]  /*16920*/  @P6 STG.E.U16 desc[UR22][R74.64], R150 ;  /* 0x000000964a006986 */ /* 0x0001e2000c101516 */
[----:B------:R-:W-:Y:S01]  /*16930*/  ISETP.LT.AND P6, PT, R200, UR14, !P1 ;  /* 0x0000000ec8007c0c */ /* 0x000fe2000cfc1270 */
[C---:B------:R-:W-:Y:S01]  /*16940*/  VIADD R131, R133.reuse, UR30 ;  /* 0x0000001e85837c36 */ /* 0x040fe20008000000 */
[----:B------:R-:W-:Y:S01]  /*16950*/  ISETP.GE.AND P3, PT, R0, UR47, PT ;  /* 0x0000002f00007c0c */ /* 0x000fe2000bf66270 */
[----:B------:R-:W2:Y:S01]  /*16960*/  LDCU UR14, c[0x0][0x398] ;  /* 0x00007300ff0e77ac */ /* 0x000ea20008000800 */
[----:B-1----:R-:W-:Y:S01]  /*16970*/  IMAD.WIDE R2, R133, 0x2, R4 ;  /* 0x0000000285027825 */ /* 0x002fe200078e0204 */
[----:B0-----:R-:W-:-:S02]  /*16980*/  PRMT R75, R150, 0x7632, R75 ;  /* 0x00007632964b7816 */ /* 0x001fc4000000004b */
        /* <DEDUP_REMOVED lines=11> */
[----:B-1----:R-:W-:-:S04]  /*16a40*/  IMAD.WIDE R74, R131, 0x2, R4 ;  /* 0x00000002834a7825 */ /* 0x002fc800078e0204 */
[----:B------:R-:W-:Y:S01]  /*16a50*/  IMAD.WIDE R2, R133, 0x2, R6 ;  /* 0x0000000285027825 */ /* 0x000fe200078e0206 */
[----:B0-----:R-:W-:-:S03]  /*16a60*/  PRMT R9, R151, 0x7632, R9 ;  /* 0x0000763297097816 */ /* 0x001fc60000000009 */
[----:B------:R-:W-:Y:S02]  /*16a70*/  VIADD R0, R252, 0x96 ;  /* 0x00000096fc007836 */ /* 0x000fe40000000000 */
[----:B------:R0:W-:Y:S04]  /*16a80*/  @P1 STG.E.U16 desc[UR22][R74.64], R9 ;  /* 0x000000094a001986 */ /* 0x0001e8000c101516 */
[----:B------:R1:W-:Y:S01]  /*16a90*/  @P5 STG.E.U16 desc[UR22][R2.64], R152 ;  /* 0x0000009802005986 */ /* 0x0003e2000c101516 */
[----:B------:R-:W-:Y:S01]  /*16aa0*/  ISETP.LT.AND P5, PT, R200, UR6, !P2 ;  /* 0x00000006c8007c0c */ /* 0x000fe2000d7a1270 */
[C---:B------:R-:W-:Y:S01]  /*16ab0*/  VIADD R131, R133.reuse, UR30 ;  /* 0x0000001e85837c36 */ /* 0x040fe20008000000 */
[----:B------:R-:W-:Y:S01]  /*16ac0*/  ISETP.GE.AND P4, PT, R0, UR59, PT ;  /* 0x0000003b00007c0c */ /* 0x000fe2000bf86270 */
[----:B------:R-:W2:Y:S01]  /*16ad0*/  LDCU UR6, c[0x0][0x398] ;  /* 0x00007300ff0677ac */ /* 0x000ea20008000800 */
[----:B0-----:R-:W-:Y:S01]  /*16ae0*/  IMAD.WIDE R8, R133, 0x2, R4 ;  /* 0x0000000285087825 */ /* 0x001fe200078e0204 */
[----:B-1----:R-:W-:-:S02]  /*16af0*/  PRMT R3, R152, 0x7632, R3 ;  /* 0x0000763298037816 */ /* 0x002fc40000000003 */
[----:B------:R-:W-:Y:S01]  /*16b00*/  ISETP.LT.AND P2, PT, R67, UR58, !P2 ;  /* 0x0000003a43007c0c */ /* 0x000fe2000d741270 */
[C---:B------:R-:W-:Y:S02]  /*16b10*/  IMAD.WIDE R74, R131.reuse, 0x2, R6 ;  /* 0x00000002834a7825 */ /* 0x040fe400078e0206 */
        /* <DEDUP_REMOVED lines=8> */
[----:B0-----:R-:W-:Y:S01]  /*16ba0*/  IMAD.WIDE R2, R131, 0x2, R4 ;  /* 0x0000000283027825 */ /* 0x001fe200078e0204 */
[----:B------:R-:W0:Y:S03]  /*16bb0*/  LDCU UR20, c[0x0][0x398] ;  /* 0x00007300ff1477ac */ /* 0x000e260008000800 */
[----:B------:R-:W-:Y:S01]  /*16bc0*/  IMAD.WIDE R8, R133, 0x2, R6 ;  /* 0x0000000285087825 */ /* 0x000fe200078e0206 */
[----:B-1----:R-:W-:Y:S01]  /*16bd0*/  PRMT R75, R153, 0x7632, R75 ;  /* 0x00007632994b7816 */ /* 0x002fe2000000004b */
[----:B------:R-:W1:Y:S02]  /*16be0*/  LDCU UR53, c[0x0][0x39c] ;  /* 0x00007380ff3577ac */ /* 0x000e640008000800 */
[----:B------:R-:W-:-:S02]  /*16bf0*/  VIADD R0, R252, 0x98 ;  /* 0x00000098fc007836 */ /* 0x000fc40000000000 */
        /* <DEDUP_REMOVED lines=18> */
[----:B---3--:R-:W-:Y:S01]  /*16d20*/  ISETP.GE.AND P1, PT, R0, UR44, PT ;  /* 0x0000002c00007c0c */ /* 0x008fe2000bf26270 */
[----:B------:R-:W3:Y:S01]  /*16d30*/  LDCU UR34, c[0x0][0x398] ;  /* 0x00007300ff2277ac */ /* 0x000ee20008000800 */
[----:B-1----:R-:W-:Y:S01]  /*16d40*/  IMAD.WIDE R8, R131, 0x2, R4 ;  /* 0x0000000283087825 */ /* 0x002fe200078e0204 */
[----:B------:R-:W1:Y:S03]  /*16d50*/  LDCU UR44, c[0x0][0x398] ;  /* 0x00007300ff2c77ac */ /* 0x000e660008000800 */
[----:B------:R-:W-:Y:S01]  /*16d60*/  IMAD.WIDE R74, R133, 0x2, R6 ;  /* 0x00000002854a7825 */ /* 0x000fe200078e0206 */
[----:B0-----:R-:W-:Y:S01]  /*16d70*/  PRMT R3, R155, 0x7632, R3 ;  /* 0x000076329b037816 */ /* 0x001fe20000000003 */
[----:B------:R-:W0:Y:S02]  /*16d80*/  LDCU UR24, c[0x0][0x398] ;  /* 0x00007300ff1877ac */ /* 0x000e240008000800 */
[----:B------:R-:W-:-:S02]  /*16d90*/  VIADD R0, R252, 0x9a ;  /* 0x0000009afc007836 */ /* 0x000fc40000000000 */
        /* <DEDUP_REMOVED lines=28> */
[----:B--2---:R-:W-:Y:S01]  /*16f60*/  ISETP.LT.AND P6, PT, R200, UR32, !P2 ;  /* 0x00000020c8007c0c */ /* 0x004fe2000d7c1270 */
        /* <DEDUP_REMOVED lines=103> */
[----:B-1----:R-:W-:Y:S01]  /*175e0*/  IMAD.WIDE R74, R133, 0x2, R4 ;  /* 0x00000002854a7825 */ /* 0x002fe200078e0204 */
[----:B0-----:R-:W-:Y:S02]  /*175f0*/  PRMT R9, R166, 0x7632, R9 ;  /* 0x00007632a6097816 */ /* 0x001fe40000000009 */
[----:B------:R-:W-:Y:S01]  /*17600*/  ISETP.LT.AND P0, PT, R67, UR33, !P0 ;  /* 0x0000002143007c0c */ /* 0x000fe2000c701270 */
[C---:B------:R-:W-:Y:S01]  /*17610*/  IMAD.WIDE R2, R131.reuse, 0x2, R6 ;  /* 0x0000000283027825 */ /* 0x040fe200078e0206 */
[----:B------:R-:W0:Y:S01]  /*17620*/  LDCU UR33, c[0x0][0x398] ;  /* 0x00007300ff2177ac */ /* 0x000e220008000800 */
[----:B------:R1:W-:Y:S01]  /*17630*/  @P5 STG.E.U16 desc[UR22][R74.64], R9 ;  /* 0x000000094a005986 */ /* 0x0003e2000c101516 */
[----:B------:R-:W-:Y:S01]  /*17640*/  ISETP.LT.AND P5, PT, R200, UR10, !P3 ;  /* 0x0000000ac8007c0c */ /* 0x000fe2000dfa1270 */
[----:B------:R-:W-:-:S02]  /*17650*/  VIADD R133, R131, UR30 ;  /* 0x0000001e83857c36 */ /* 0x000fc40008000000 */
[----:B------:R-:W-:Y:S01]  /*17660*/  VIADD R0, R252, 0xa5 ;  /* 0x000000a5fc007836 */ /* 0x000fe20000000000 */
[----:B------:R0:W-:Y:S01]  /*17670*/  @P6 STG.E.U16 desc[UR22][R2.64], R167 ;  /* 0x000000a702006986 */ /* 0x0001e2000c101516 */
[----:B---3--:R-:W-:Y:S01]  /*17680*/  ISETP.LT.AND P3, PT, R67, UR34, !P3 ;  /* 0x0000002243007c0c */ /* 0x008fe2000df61270 */
[----:B------:R-:W3:Y:S02]  /*17690*/  LDCU UR10, c[0x0][0x39c] ;  /* 0x00007380ff0a77ac */ /* 0x000ee40008000800 */
        /* <DEDUP_REMOVED lines=153> */
[----:B0-----:R-:W-:-:S03]  /*18030*/  PRMT R3, R179, 0x7632, R3 ;  /* 0x00007632b3037816 */ /* 0x001fc60000000003 */
[----:B------:R-:W-:Y:S02]  /*18040*/  VIADD R0, R252, 0xb2 ;  /* 0x000000b2fc007836 */ /* 0x000fe40000000000 */
[----:B------:R0:W-:Y:S04]  /*18050*/  @P0 STG.E.U16 desc[UR22][R8.64], R3 ;  /* 0x0000000308000986 */ /* 0x0001e8000c101516 */
[----:B------:R1:W-:Y:S01]  /*18060*/  @P4 STG.E.U16 desc[UR22][R74.64], R180 ;  /* 0x000000b44a004986 */ /* 0x0003e2000c101516 */
[----:B--2---:R-:W-:Y:S01]  /*18070*/  ISETP.LT.AND P4, PT, R200, UR32, !P1 ;  /* 0x00000020c8007c0c */ /* 0x004fe2000cf81270 */
        /* <DEDUP_REMOVED lines=88> */
[----:B---3--:R-:W-:Y:S01]  /*18600*/  ISETP.LT.AND P6, PT, R67, UR35, !P6 ;  /* 0x0000002343007c0c */ /* 0x008fe2000f7c1270 */
[----:B------:R-:W3:Y:S02]  /*18610*/  LDCU UR24, c[0x0][0x398] ;  /* 0x00007300ff1877ac */ /* 0x000ee40008000800 */
        /* <DEDUP_REMOVED lines=84> */
[----:B---3--:R-:W-:Y:S01]  /*18b60*/  ISETP.LT.AND P3, PT, R200, UR24, !P2 ;  /* 0x00000018c8007c0c */ /* 0x008fe2000d761270 */
[C---:B------:R-:W-:Y:S01]  /*18b70*/  VIADD R131, R133.reuse, UR30 ;  /* 0x0000001e85837c36 */ /* 0x040fe20008000000 */
[----:B------:R-:W-:Y:S01]  /*18b80*/  ISETP.GE.AND P6, PT, R0, UR6, PT ;  /* 0x0000000600007c0c */ /* 0x000fe2000bfc6270 */
[----:B------:R-:W3:Y:S01]  /*18b90*/  LDCU UR24, c[0x0][0x398] ;  /* 0x00007300ff1877ac */ /* 0x000ee20008000800 */
[----:B0-----:R-:W-:Y:S01]  /*18ba0*/  IMAD.WIDE R8, R133, 0x2, R4 ;  /* 0x0000000285087825 */ /* 0x001fe200078e0204 */
[----:B-1----:R-:W-:-:S02]  /*18bb0*/  PRMT R3, R194, 0x7632, R3 ;  /* 0x00007632c2037816 */ /* 0x002fc40000000003 */
[----:B------:R-:W-:Y:S01]  /*18bc0*/  ISETP.LT.AND P2, PT, R67, UR34, !P2 ;  /* 0x0000002243007c0c */ /* 0x000fe2000d741270 */
[C---:B------:R-:W-:Y:S01]  /*18bd0*/  IMAD.WIDE R74, R131.reuse, 0x2, R6 ;  /* 0x00000002834a7825 */ /* 0x040fe200078e0206 */
[----:B------:R-:W0:Y:S01]  /*18be0*/  LDCU UR6, c[0x0][0x39c] ;  /* 0x00007380ff0677ac */ /* 0x000e220008000800 */
[----:B------:R1:W-:Y:S01]  /*18bf0*/  @P4 STG.E.U16 desc[UR22][R8.64], R3 ;  /* 0x0000000308004986 */ /* 0x0003e2000c101516 */
[----:B--2---:R-:W-:Y:S01]  /*18c00*/  ISETP.LT.AND P4, PT, R200, UR32, !P6 ;  /* 0x00000020c8007c0c */ /* 0x004fe2000f781270 */
[----:B------:R-:W-:Y:S02]  /*18c10*/  VIADD R133, R131, UR30 ;  /* 0x0000001e83857c36 */ /* 0x000fe40008000000 */
[----:B------:R-:W-:Y:S01]  /*18c20*/  VIADD R0, R252, 0xc1 ;  /* 0x000000c1fc007836 */ /* 0x000fe20000000000 */
[----:B------:R2:W-:Y:S01]  /*18c30*/  @P3 STG.E.U16 desc[UR22][R74.64], R195 ;  /* 0x000000c34a003986 */ /* 0x0005e2000c101516 */
[----:B------:R-:W-:Y:S01]  /*18c40*/  ISETP.LT.AND P6, PT, R67, UR14, !P6 ;  /* 0x0000000e43007c0c */ /* 0x000fe2000f7c1270 */
[----:B------:R-:W0:Y:S02]  /*18c50*/  LDCU UR32, c[0x0][0x398] ;  /* 0x00007300ff2077ac */ /* 0x000e240008000800 */
[----:B------:R-:W-:Y:S01]  /*18c60*/  ISETP.GE.AND P0, PT, R0, UR9, PT ;  /* 0x0000000900007c0c */ /* 0x000fe2000bf06270 */
[----:B-1----:R-:W-:Y:S01]  /*18c70*/  IMAD.WIDE R2, R131, 0x2, R4 ;  /* 0x0000000283027825 */ /* 0x002fe200078e0204 */
[----:B------:R-:W1:Y:S03]  /*18c80*/  LDCU UR9, c[0x0][0x39c] ;  /* 0x00007380ff0977ac */ /* 0x000e660008000800 */
[----:B------:R-:W-:Y:S01]  /*18c90*/  IMAD.WIDE R8, R133, 0x2, R6 ;  /* 0x0000000285087825 */ /* 0x000fe200078e0206 */
[----:B--2---:R-:W-:Y:S01]  /*18ca0*/  PRMT R75, R195, 0x7632, R75 ;  /* 0x00007632c34b7816 */ /* 0x004fe2000000004b */
[----:B------:R-:W2:Y:S02]  /*18cb0*/  LDCU UR14, c[0x0][0x398] ;  /* 0x00007300ff0e77ac */ /* 0x000ea40008000800 */
        /* <DEDUP_REMOVED lines=21> */
[----:B------:R-:W1:Y:S01]  /*18e10*/  LDCU UR6, c[0x0][0x39c] ;  /* 0x00007380ff0677ac */ /* 0x000e620008000800 */
[----:B0-----:R-:W-:-:S02]  /*18e20*/  PRMT R3, R69, 0x7632, R3 ;  /* 0x0000763245037816 */ /* 0x001fc40000000003 */
[C---:B------:R-:W-:Y:S01]  /*18e30*/  IMAD.WIDE R68, R133.reuse, 0x2, R6 ;  /* 0x0000000285447825 */ /* 0x040fe200078e0206 */
[----:B------:R-:W0:Y:S03]  /*18e40*/  LDCU UR18, c[0x0][0x398] ;  /* 0x00007300ff1277ac */ /* 0x000e260008000800 */
[----:B------:R-:W-:Y:S01]  /*18e50*/  VIADD R0, R252, 0xc4 ;  /* 0x000000c4fc007836 */ /* 0x000fe20000000000 */
[----:B------:R1:W-:Y:S01]  /*18e60*/  @P0 STG.E.U16 desc[UR22][R8.64], R3 ;  /* 0x0000000308000986 */ /* 0x0003e2000c101516 */
[----:B------:R-:W-:Y:S01]  /*18e70*/  VIADD R75, R133, UR30 ;  /* 0x0000001e854b7c36 */ /* 0x000fe20008000000 */
[----:B------:R-:W0:Y:S02]  /*18e80*/  LDCU UR26, c[0x0][0x398] ;  /* 0x00007300ff1a77ac */ /* 0x000e240008000800 */
[----:B------:R2:W-:Y:S01]  /*18e90*/  @P6 STG.E.U16 desc[UR22][R68.64], R70 ;  /* 0x0000004644006986 */ /* 0x0005e2000c101516 */
[----:B------:R-:W-:-:S02]  /*18ea0*/  ISETP.LT.AND P6, PT, R200, UR12, !P1 ;  /* 0x0000000cc8007c0c */ /* 0x000fc4000cfc1270 */
[----:B------:R-:W-:Y:S01]  /*18eb0*/  ISETP.GE.AND P3, PT, R0, UR9, PT ;  /* 0x0000000900007c0c */ /* 0x000fe2000bf66270 */
[----:B-1----:R-:W-:Y:S01]  /*18ec0*/  IMAD.WIDE R2, R133, 0x2, R4 ;  /* 0x0000000285027825 */ /* 0x002fe200078e0204 */
[----:B--2---:R-:W-:-:S03]  /*18ed0*/  PRMT R69, R70, 0x7632, R69 ;  /* 0x0000763246457816 */ /* 0x004fc60000000045 */
[----:B------:R-:W-:Y:S01]  /*18ee0*/  IMAD.WIDE R8, R75, 0x2, R6 ;  /* 0x000000024b087825 */ /* 0x000fe200078e0206 */
[----:B------:R-:W-:Y:S01]  /*18ef0*/  ISETP.LT.AND P1, PT, R67, UR20, !P1 ;  /* 0x0000001443007c0c */ /* 0x000fe2000cf21270 */
[----:B------:R-:W1:Y:S01]  /*18f00*/  LDCU UR9, c[0x0][0x398] ;  /* 0x00007300ff0977ac */ /* 0x000e620008000800 */
[----:B------:R2:W-:Y:S01]  /*18f10*/  @P5 STG.E.U16 desc[UR22][R2.64], R69 ;  /* 0x0000004502005986 */ /* 0x0005e2000c101516 */
[----:B------:R-:W-:Y:S01]  /*18f20*/  ISETP.LT.AND P5, PT, R200, UR28, !P3 ;  /* 0x0000001cc8007c0c */ /* 0x000fe2000dfa1270 */
[----:B------:R-:W-:Y:S01]  /*18f30*/  VIADD R131, R75, UR30 ;  /* 0x0000001e4b837c36 */ /* 0x000fe20008000000 */
[----:B------:R-:W0:Y:S01]  /*18f40*/  LDCU UR12, c[0x0][0x398] ;  /* 0x00007300ff0c77ac */ /* 0x000e220008000800 */
[----:B------:R-:W-:Y:S01]  /*18f50*/  VIADD R0, R252, 0xc5 ;  /* 0x000000c5fc007836 */ /* 0x000fe20000000000 */
[----:B------:R1:W-:Y:S01]  /*18f60*/  @P6 STG.E.U16 desc[UR22][R8.64], R71 ;  /* 0x0000004708006986 */ /* 0x0003e2000c101516 */
[----:B------:R-:W-:Y:S01]  /*18f70*/  ISETP.LT.AND P3, PT, R67, UR31, !P3 ;  /* 0x0000001f43007c0c */ /* 0x000fe2000df61270 */
[----:B------:R-:W0:Y:S02]  /*18f80*/  LDCU UR20, c[0x0][0x398] ;  /* 0x00007300ff1477ac */ /* 0x000e240008000800 */
[----:B------:R-:W-:-:S02]  /*18f90*/  ISETP.GE.AND P2, PT, R0, UR4, PT ;  /* 0x0000000400007c0c */ /* 0x000fc4000bf46270 */
[----:B------:R-:W-:Y:S01]  /*18fa0*/  F2FP.F16.F32.PACK_AB R37, R37, R101 ;  /* 0x000000652525723e */ /* 0x000fe200000000ff */
[----:B--2---:R-:W-:Y:S01]  /*18fb0*/  IMAD.WIDE R68, R75, 0x2, R4 ;  /* 0x000000024b447825 */ /* 0x004fe200078e0204 */
[----:B------:R-:W2:Y:S03]  /*18fc0*/  LDCU UR4, c[0x0][0x39c] ;  /* 0x00007380ff0477ac */ /* 0x000ea60008000800 */
[----:B------:R-:W-:Y:S01]  /*18fd0*/  IMAD.WIDE R2, R131, 0x2, R6 ;  /* 0x0000000283027825 */ /* 0x000fe200078e0206 */
[----:B-1----:R-:W-:Y:S01]  /*18fe0*/  PRMT R9, R71, 0x7632, R9 ;  /* 0x0000763247097816 */ /* 0x002fe20000000009 */
[----:B------:R-:W1:Y:S02]  /*18ff0*/  LDCU UR28, c[0x0][0x398] ;  /* 0x00007300ff1c77ac */ /* 0x000e640008000800 */
[----:B------:R-:W-:Y:S02]  /*19000*/  VIADD R0, R252, 0xc6 ;  /* 0x000000c6fc007836 */ /* 0x000fe40000000000 */
[----:B------:R0:W-:Y:S04]  /*19010*/  @P1 STG.E.U16 desc[UR22][R68.64], R9 ;  /* 0x0000000944001986 */ /* 0x0001e8000c101516 */
[----:B------:R1:W-:Y:S01]  /*19020*/  @P5 STG.E.U16 desc[UR22][R2.64], R72 ;  /* 0x0000004802005986 */ /* 0x0003e2000c101516 */
[----:B---3--:R-:W-:Y:S01]  /*19030*/  ISETP.LT.AND P5, PT, R200, UR24, !P2 ;  /* 0x00000018c8007c0c */ /* 0x008fe2000d7a1270 */
[----:B------:R-:W-:Y:S01]  /*19040*/  VIADD R71, R131, UR30 ;  /* 0x0000001e83477c36 */ /* 0x000fe20008000000 */
[----:B------:R-:W-:Y:S01]  /*19050*/  ISETP.GE.AND P4, PT, R0, UR6, PT ;  /* 0x0000000600007c0c */ /* 0x000fe2000bf86270 */
[----:B------:R-:W3:Y:S01]  /*19060*/  LDCU UR6, c[0x0][0x39c] ;  /* 0x00007380ff0677ac */ /* 0x000ee20008000800 */
[----:B------:R-:W-:Y:S01]  /*19070*/  ISETP.LT.AND P2, PT, R67, UR32, !P2 ;  /* 0x0000002043007c0c */ /* 0x000fe2000d741270 */
[----:B0-----:R-:W-:Y:S01]  /*19080*/  IMAD.WIDE R8, R131, 0x2, R4 ;  /* 0x0000000283087825 */ /* 0x001fe200078e0204 */
[----:B------:R-:W0:Y:S01]  /*19090*/  LDCU UR24, c[0x0][0x398] ;  /* 0x00007300ff1877ac */ /* 0x000e220008000800 */
[----:B-1----:R-:W-:-:S02]  /*190a0*/  PRMT R3, R72, 0x7632, R3 ;  /* 0x0000763248037816 */ /* 0x002fc40000000003 */
[----:B------:R-:W-:-:S03]  /*190b0*/  IMAD.WIDE R68, R71, 0x2, R6 ;  /* 0x0000000247447825 */ /* 0x000fc600078e0206 */
[----:B------:R1:W-:Y:S01]  /*190c0*/  @P3 STG.E.U16 desc[UR22][R8.64], R3 ;  /* 0x0000000308003986 */ /* 0x0003e2000c101516 */
[----:B------:R-:W-:Y:S01]  /*190d0*/  ISETP.LT.AND P3, PT, R200, UR9, !P4 ;  /* 0x00000009c8007c0c */ /* 0x000fe2000e761270 */
[----:B------:R-:W-:Y:S01]  /*190e0*/  VIADD R0, R252, 0xc7 ;  /* 0x000000c7fc007836 */ /* 0x000fe20000000000 */
[----:B------:R-:W-:Y:S01]  /*190f0*/  ISETP.LT.AND P4, PT, R67, UR10, !P4 ;  /* 0x0000000a43007c0c */ /* 0x000fe2000e781270 */
[----:B------:R0:W-:Y:S01]  /*19100*/  @P5 STG.E.U16 desc[UR22][R68.64], R73 ;  /* 0x0000004944005986 */ /* 0x0001e2000c101516 */
[C---:B------:R-:W-:Y:S01]  /*19110*/  VIADD R75, R71.reuse, UR30 ;  /* 0x0000001e474b7c36 */ /* 0x040fe20008000000 */
[----:B------:R-:W4:Y:S01]  /*19120*/  LDCU UR9, c[0x0][0x398] ;  /* 0x00007300ff0977ac */ /* 0x000f220008000800 */
[----:B--2---:R-:W-:Y:S01]  /*19130*/  ISETP.GE.AND P0, PT, R0, UR4, PT ;  /* 0x0000000400007c0c */ /* 0x004fe2000bf06270 */
[----:B------:R-:W-:Y:S01]  /*19140*/  VIADD R0, R252, 0xc8 ;  /* 0x000000c8fc007836 */ /* 0x000fe20000000000 */
[----:B------:R-:W2:Y:S01]  /*19150*/  LDCU UR4, c[0x0][0x39c] ;  /* 0x00007380ff0477ac */ /* 0x000ea20008000800 */
[----:B-1----:R-:W-:Y:S01]  /*19160*/  IMAD.WIDE R2, R71, 0x2, R4 ;  /* 0x0000000247027825 */ /* 0x002fe200078e0204 */
[----:B------:R-:W1:Y:S01]  /*19170*/  LDCU UR10, c[0x0][0x398] ;  /* 0x00007300ff0a77ac */ /* 0x000e620008000800 */
[----:B0-----:R-:W-:-:S02]  /*19180*/  PRMT R69, R73, 0x7632, R69 ;  /* 0x0000763249457816 */ /* 0x001fc40000000045 */
[C---:B------:R-:W-:Y:S01]  /*19190*/  IMAD.WIDE R8, R75.reuse, 0x2, R6 ;  /* 0x000000024b087825 */ /* 0x040fe200078e0206 */
[----:B---3--:R-:W-:Y:S01]  /*191a0*/  ISETP.GE.AND P6, PT, R0, UR6, PT ;  /* 0x0000000600007c0c */ /* 0x008fe2000bfc6270 */
[----:B------:R-:W0:Y:S01]  /*191b0*/  LDCU UR6, c[0x0][0x39c] ;  /* 0x00007380ff0677ac */ /* 0x000e220008000800 */
[----:B------:R3:W-:Y:S01]  /*191c0*/  @P2 STG.E.U16 desc[UR22][R2.64], R69 ;  /* 0x0000004502002986 */ /* 0x0007e2000c101516 */
[----:B------:R-:W-:-:S03]  /*191d0*/  VIADD R73, R75, UR30 ;  /* 0x0000001e4b497c36 */ /* 0x000fc60008000000 */
[----:B------:R0:W-:Y:S01]  /*191e0*/  @P3 STG.E.U16 desc[UR22][R8.64], R10 ;  /* 0x0000000a08003986 */ /* 0x0001e2000c101516 */
[----:B------:R-:W-:Y:S02]  /*191f0*/  ISETP.LT.AND P3, PT, R200, UR14, !P0 ;  /* 0x0000000ec8007c0c */ /* 0x000fe4000c761270 */
[----:B---3--:R-:W-:Y:S01]  /*19200*/  PRMT R3, R10, 0x7632, R3 ;  /* 0x000076320a037816 */ /* 0x008fe20000000003 */
[----:B------:R-:W-:Y:S01]  /*19210*/  IMAD.WIDE R68, R75, 0x2, R4 ;  /* 0x000000024b447825 */ /* 0x000fe200078e0204 */
[----:B------:R-:W-:Y:S01]  /*19220*/  ISETP.LT.AND P0, PT, R67, UR16, !P0 ;  /* 0x0000001043007c0c */ /* 0x000fe2000c701270 */
[----:B------:R-:W3:Y:S03]  /*19230*/  LDCU UR14, c[0x0][0x398] ;  /* 0x00007300ff0e77ac */ /* 0x000ee60008000800 */
[----:B------:R1:W-:Y:S01]  /*19240*/  @P4 STG.E.U16 desc[UR22][R68.64], R3 ;  /* 0x0000000344004986 */ /* 0x0003e2000c101516 */
[----:B------:R-:W-:Y:S01]  /*19250*/  ISETP.LT.AND P4, PT, R200, UR12, !P6 ;  /* 0x0000000cc8007c0c */ /* 0x000fe2000f781270 */
[----:B------:R-:W-:-:S02]  /*19260*/  VIADD R75, R73, UR30 ;  /* 0x0000001e494b7c36 */ /* 0x000fc40008000000 */
[----:B------:R-:W-:Y:S01]  /*19270*/  VIADD R0, R252, 0xc9 ;  /* 0x000000c9fc007836 */ /* 0x000fe20000000000 */
[----:B------:R-:W-:Y:S01]  /*19280*/  ISETP.LT.AND P6, PT, R67, UR18, !P6 ;  /* 0x0000001243007c0c */ /* 0x000fe2000f7c1270 */
[--C-:B------:R-:W-:Y:S01]  /*19290*/  IMAD.WIDE R70, R73, 0x2, R6.reuse ;  /* 0x0000000249467825 */ /* 0x100fe200078e0206 */
[----:B------:R-:W3:Y:S03]  /*192a0*/  LDCU UR12, c[0x0][0x398] ;  /* 0x00007300ff0c77ac */ /* 0x000ee60008000800 */
[----:B0-----:R-:W-:Y:S01]  /*192b0*/  IMAD.WIDE R8, R75, 0x2, R6 ;  /* 0x000000024b087825 */ /* 0x001fe200078e0206 */
[----:B------:R-:W0:Y:S01]  /*192c0*/  LDCU UR16, c[0x0][0x398] ;  /* 0x00007300ff1077ac */ /* 0x000e220008000800 */
[----:B-1----:R-:W-:Y:S02]  /*192d0*/  PRMT R69, R11, 0x7632, R69 ;  /* 0x000076320b457816 */ /* 0x002fe40000000045 */
[----:B------:R-:W-:Y:S01]  /*192e0*/  IMAD.WIDE R2, R73, 0x2, R4 ;  /* 0x0000000249027825 */ /* 0x000fe200078e0204 */
[----:B--2---:R-:W-:Y:S01]  /*192f0*/  ISETP.GE.AND P1, PT, R0, UR4, PT ;  /* 0x0000000400007c0c */ /* 0x004fe2000bf26270 */
[----:B------:R1:W-:Y:S01]  /*19300*/  @P3 STG.E.U16 desc[UR22][R70.64], R11 ;  /* 0x0000000b46003986 */ /* 0x0003e2000c101516 */
[----:B------:R-:W2:Y:S01]  /*19310*/  LDCU UR4, c[0x0][0x39c] ;  /* 0x00007380ff0477ac */ /* 0x000ea20008000800 */
[----:B------:R-:W-:-:S02]  /*19320*/  VIADD R0, R252, 0xca ;  /* 0x000000cafc007836 */ /* 0x000fc40000000000 */
[----:B------:R-:W-:Y:S01]  /*19330*/  @P0 STG.E.U16 desc[UR22][R2.64], R69 ;  /* 0x0000004502000986 */ /* 0x000fe2000c101516 */
[C---:B------:R-:W-:Y:S01]  /*19340*/  VIADD R13, R75.reuse, UR30 ;  /* 0x0000001e4b0d7c36 */ /* 0x040fe20008000000 */
[----:B------:R-:W0:Y:S02]  /*19350*/  LDCU UR18, c[0x0][0x398] ;  /* 0x00007300ff1277ac */ /* 0x000e240008000800 */
[----:B------:R2:W-:Y:S01]  /*19360*/  @P4 STG.E.U16 desc[UR22][R8.64], R12 ;  /* 0x0000000c08004986 */ /* 0x0005e2000c101516 */
[----:B------:R-:W-:Y:S01]  /*19370*/  ISETP.LT.AND P4, PT, R200, UR20, !P1 ;  /* 0x00000014c8007c0c */ /* 0x000fe2000cf81270 */
[----:B------:R-:W0:Y:S01]  /*19380*/  LDCU UR20, c[0x0][0x398] ;  /* 0x00007300ff1477ac */ /* 0x000e220008000800 */
[----:B-1----:R-:W-:Y:S01]  /*19390*/  IMAD.WIDE R10, R75, 0x2, R4 ;  /* 0x000000024b0a7825 */ /* 0x002fe200078e0204 */
[----:B------:R-:W-:Y:S01]  /*193a0*/  ISETP.GE.AND P5, PT, R0, UR6, PT ;  /* 0x0000000600007c0c */ /* 0x000fe2000bfa6270 */
[----:B------:R-:W1:Y:S01]  /*193b0*/  LDCU UR6, c[0x0][0x39c] ;  /* 0x00007380ff0677ac */ /* 0x000e620008000800 */
[----:B------:R-:W-:-:S02]  /*193c0*/  ISETP.LT.AND P1, PT, R67, UR24, !P1 ;  /* 0x0000001843007c0c */ /* 0x000fc4000cf21270 */
[----:B--2---:R-:W-:Y:S01]  /*193d0*/  PRMT R9, R12, 0x7632, R9 ;  /* 0x000076320c097816 */ /* 0x004fe20000000009 */
[C---:B------:R-:W-:Y:S01]  /*193e0*/  IMAD.WIDE R2, R13.reuse, 0x2, R6 ;  /* 0x000000020d027825 */ /* 0x040fe200078e0206 */
[----:B------:R-:W2:Y:S03]  /*193f0*/  LDCU UR24, c[0x0][0x398] ;  /* 0x00007300ff1877ac */ /* 0x000ea60008000800 */
[----:B------:R0:W-:Y:S01]  /*19400*/  @P6 STG.E.U16 desc[UR22][R10.64], R9 ;  /* 0x000000090a006986 */ /* 0x0001e2000c101516 */
[----:B------:R-:W-:Y:S01]  /*19410*/  ISETP.LT.AND P6, PT, R200, UR26, !P5 ;  /* 0x0000001ac8007c0c */ /* 0x000fe2000efc1270 */
[----:B------:R-:W-:Y:S02]  /*19420*/  VIADD R69, R13, UR30 ;  /* 0x0000001e0d457c36 */ /* 0x000fe40008000000 */
[----:B------:R-:W-:Y:S01]  /*19430*/  VIADD R0, R252, 0xcb ;  /* 0x000000cbfc007836 */ /* 0x000fe20000000000 */
[----:B------:R1:W-:Y:S01]  /*19440*/  @P4 STG.E.U16 desc[UR22][R2.64], R77 ;  /* 0x0000004d02004986 */ /* 0x0003e2000c101516 */
[----:B----4-:R-:W-:Y:S01]  /*19450*/  ISETP.LT.AND P5, PT, R67, UR9, !P5 ;  /* 0x0000000943007c0c */ /* 0x010fe2000efa1270 */
[----:B------:R-:W4:Y:S02]  /*19460*/  LDCU UR26, c[0x0][0x398] ;  /* 0x00007300ff1a77ac */ /* 0x000f240008000800 */
[----:B------:R-:W-:Y:S01]  /*19470*/  ISETP.GE.AND P2, PT, R0, UR4, PT ;  /* 0x0000000400007c0c */ /* 0x000fe2000bf46270 */
[----:B0-----:R-:W-:Y:S01]  /*19480*/  IMAD.WIDE R8, R13, 0x2, R4 ;  /* 0x000000020d087825 */ /* 0x001fe200078e0204 */
[----:B------:R-:W0:Y:S03]  /*19490*/  LDCU UR4, c[0x0][0x39c] ;  /* 0x00007380ff0477ac */ /* 0x000e260008000800 */
[----:B------:R-:W-:Y:S01]  /*194a0*/  IMAD.WIDE R10, R69, 0x2, R6 ;  /* 0x00000002450a7825 */ /* 0x000fe200078e0206 */
[----:B-1----:R-:W-:Y:S01]  /*194b0*/  PRMT R3, R77, 0x7632, R3 ;  /* 0x000076324d037816 */ /* 0x002fe20000000003 */
[----:B------:R-:W1:Y:S04]  /*194c0*/  LDCU UR9, c[0x0][0x398] ;  /* 0x00007300ff0977ac */ /* 0x000e680008000800 */
[----:B------:R0:W-:Y:S04]  /*194d0*/  @P1 STG.E.U16 desc[UR22][R8.64], R3 ;  /* 0x0000000308001986 */ /* 0x0001e8000c101516 */
[----:B------:R1:W-:Y:S01]  /*194e0*/  @P6 STG.E.U16 desc[UR22][R10.64], R14 ;  /* 0x0000000e0a006986 */ /* 0x0003e2000c101516 */
[----:B------:R-:W-:Y:S01]  /*194f0*/  ISETP.LT.AND P6, PT, R200, UR10, !P2 ;  /* 0x0000000ac8007c0c */ /* 0x000fe2000d7c1270 */
[----:B------:R-:W-:-:S02]  /*19500*/  VIADD R13, R69, UR30 ;  /* 0x0000001e450d7c36 */ /* 0x000fc40008000000 */
[----:B------:R-:W-:Y:S01]  /*19510*/  VIADD R0, R252, 0xcc ;  /* 0x000000ccfc007836 */ /* 0x000fe20000000000 */
[----:B------:R-:W2:Y:S01]  /*19520*/  LDCU UR10, c[0x0][0x398] ;  /* 0x00007300ff0a77ac */ /* 0x000ea20008000800 */
[----:B0-----:R-:W-:-:S03]  /*19530*/  IMAD.WIDE R2, R69, 0x2, R4 ;  /* 0x0000000245027825 */ /* 0x001fc600078e0204 */
[----:B------:R-:W-:Y:S01]  /*19540*/  ISETP.GE.AND P3, PT, R0, UR6, PT ;  /* 0x0000000600007c0c */ /* 0x000fe2000bf66270 */
[----:B------:R-:W0:Y:S01]  /*19550*/  LDCU UR6, c[0x0][0x39c] ;  /* 0x00007380ff0677ac */ /* 0x000e220008000800 */
[----:B-1----:R-:W-:Y:S01]  /*19560*/  PRMT R11, R14, 0x7632, R11 ;  /* 0x000076320e0b7816 */ /* 0x002fe2000000000b */
[----:B------:R-:W-:Y:S01]  /*19570*/  IMAD.WIDE R8, R13, 0x2, R6 ;  /* 0x000000020d087825 */ /* 0x000fe200078e0206 */
[----:B---3--:R-:W-:Y:S01]  /*19580*/  ISETP.LT.AND P2, PT, R67, UR14, !P2 ;  /* 0x0000000e43007c0c */ /* 0x008fe2000d741270 */
[----:B------:R-:W1:Y:S02]  /*19590*/  LDCU UR14, c[0x0][0x398] ;  /* 0x00007300ff0e77ac */ /* 0x000e640008000800 */
[----:B------:R3:W-:Y:S04]  /*195a0*/  @P5 STG.E.U16 desc[UR22][R2.64], R11 ;  /* 0x0000000b02005986 */ /* 0x0007e8000c101516 */
[----:B------:R0:W-:Y:S01]  /*195b0*/  @P6 STG.E.U16 desc[UR22][R8.64], R79 ;  /* 0x0000004f08006986 */ /* 0x0001e2000c101516 */
[----:B------:R-:W-:Y:S01]  /*195c0*/  ISETP.LT.AND P6, PT, R200, UR12, !P3 ;  /* 0x0000000cc8007c0c */ /* 0x000fe2000dfc1270 */
[----:B------:R-:W-:-:S02]  /*195d0*/  VIADD R15, R13, UR30 ;  /* 0x0000001e0d0f7c36 */ /* 0x000fc40008000000 */
[----:B------:R-:W-:Y:S01]  /*195e0*/  VIADD R0, R252, 0xcd ;  /* 0x000000cdfc007836 */ /* 0x000fe20000000000 */
[----:B------:R-:W1:Y:S01]  /*195f0*/  LDCU UR12, c[0x0][0x398] ;  /* 0x00007300ff0c77ac */ /* 0x000e620008000800 */
[----:B---3--:R-:W-:-:S03]  /*19600*/  IMAD.WIDE R10, R13, 0x2, R4 ;  /* 0x000000020d0a7825 */ /* 0x008fc600078e0204 */
[----:B------:R-:W-:Y:S01]  /*19610*/  ISETP.GE.AND P0, PT, R0, UR4, PT ;  /* 0x0000000400007c0c */ /* 0x000fe2000bf06270 */
[----:B------:R-:W3:Y:S01]  /*19620*/  LDCU UR4, c[0x0][0x39c] ;  /* 0x00007380ff0477ac */ /* 0x000ee20008000800 */
[----:B0-----:R-:W-:Y:S01]  /*19630*/  PRMT R9, R79, 0x7632, R9 ;  /* 0x000076324f097816 */ /* 0x001fe20000000009 */
[----:B------:R-:W-:Y:S01]  /*19640*/  IMAD.WIDE R2, R15, 0x2, R6 ;  /* 0x000000020f027825 */ /* 0x000fe200078e0206 */
[----:B------:R-:W-:Y:S01]  /*19650*/  ISETP.LT.AND P3, PT, R67, UR16, !P3 ;  /* 0x0000001043007c0c */ /* 0x000fe2000df61270 */
[----:B------:R-:W0:Y:S02]  /*19660*/  LDCU UR16, c[0x0][0x398] ;  /* 0x00007300ff1077ac */ /* 0x000e240008000800 */
[----:B------:R1:W-:Y:S04]  /*19670*/  @P2 STG.E.U16 desc[UR22][R10.64], R9 ;  /* 0x000000090a002986 */ /* 0x0003e8000c101516 */
[----:B------:R0:W-:Y:S01]  /*19680*/  @P6 STG.E.U16 desc[UR22][R2.64], R16 ;  /* 0x0000001002006986 */ /* 0x0001e2000c101516 */
[----:B------:R-:W-:Y:S01]  /*19690*/  ISETP.LT.AND P6, PT, R200, UR18, !P0 ;  /* 0x00000012c8007c0c */ /* 0x000fe2000c7c1270 */
[----:B------:R-:W-:-:S02]  /*196a0*/  VIADD R13, R15, UR30 ;  /* 0x0000001e0f0d7c36 */ /* 0x000fc40008000000 */
[----:B------:R-:W-:Y:S01]  /*196b0*/  VIADD R0, R252, 0xce ;  /* 0x000000cefc007836 */ /* 0x000fe20000000000 */
[----:B------:R-:W3:Y:S01]  /*196c0*/  LDCU UR18, c[0x0][0x398] ;  /* 0x00007300ff1277ac */ /* 0x000ee20008000800 */
[----:B-1----:R-:W-:-:S03]  /*196d0*/  IMAD.WIDE R8, R15, 0x2, R4 ;  /* 0x000000020f087825 */ /* 0x002fc600078e0204 */
[----:B------:R-:W-:Y:S01]  /*196e0*/  ISETP.GE.AND P4, PT, R0, UR6, PT ;  /* 0x0000000600007c0c */ /* 0x000fe2000bf86270 */
[----:B------:R-:W1:Y:S01]  /*196f0*/  LDCU UR6, c[0x0][0x39c] ;  /* 0x00007380ff0677ac */ /* 0x000e620008000800 */
[----:B0-----:R-:W-:Y:S01]  /*19700*/  PRMT R3, R16, 0x7632, R3 ;  /* 0x0000763210037816 */ /* 0x001fe20000000003 */
[----:B------:R-:W-:Y:S01]  /*19710*/  IMAD.WIDE R10, R13, 0x2, R6 ;  /* 0x000000020d0a7825 */ /* 0x000fe200078e0206 */
[----:B------:R-:W-:Y:S01]  /*19720*/  ISETP.LT.AND P0, PT, R67, UR20, !P0 ;  /* 0x0000001443007c0c */ /* 0x000fe2000c701270 */
[----:B------:R-:W0:Y:S02]  /*19730*/  LDCU UR20, c[0x0][0x398] ;  /* 0x00007300ff1477ac */ /* 0x000e240008000800 */
[----:B------:R1:W-:Y:S04]  /*19740*/  @P3 STG.E.U16 desc[UR22][R8.64], R3 ;  /* 0x0000000308003986 */ /* 0x0003e8000c101516 */
[----:B------:R0:W-:Y:S01]  /*19750*/  @P6 STG.E.U16 desc[UR22][R10.64], R17 ;  /* 0x000000110a006986 */ /* 0x0001e2000c101516 */
[----:B--2---:R-:W-:Y:S01]  /*19760*/  ISETP.LT.AND P6, PT, R200, UR24, !P4 ;  /* 0x00000018c8007c0c */ /* 0x004fe2000e7c1270 */
[----:B------:R-:W-:-:S02]  /*19770*/  VIADD R15, R13, UR30 ;  /* 0x0000001e0d0f7c36 */ /* 0x000fc40008000000 */
[----:B------:R-:W-:Y:S01]  /*19780*/  VIADD R0, R252, 0xcf ;  /* 0x000000cffc007836 */ /* 0x000fe20000000000 */
[----:B------:R-:W2:Y:S01]  /*19790*/  LDCU UR24, c[0x0][0x398] ;  /* 0x00007300ff1877ac */ /* 0x000ea20008000800 */
[----:B-1----:R-:W-:-:S03]  /*197a0*/  IMAD.WIDE R2, R13, 0x2, R4 ;  /* 0x000000020d027825 */ /* 0x002fc600078e0204 */
[----:B---3--:R-:W-:Y:S01]  /*197b0*/  ISETP.GE.AND P1, PT, R0, UR4, PT ;  /* 0x0000000400007c0c */ /* 0x008fe2000bf26270 */
[----:B------:R-:W1:Y:S01]  /*197c0*/  LDCU UR4, c[0x0][0x39c] ;  /* 0x00007380ff0477ac */ /* 0x000e620008000800 */
[----:B0-----:R-:W-:Y:S01]  /*197d0*/  PRMT R11, R17, 0x7632, R11 ;  /* 0x00007632110b7816 */ /* 0x001fe2000000000b */
[----:B------:R-:W-:Y:S01]  /*197e0*/  IMAD.WIDE R8, R15, 0x2, R6 ;  /* 0x000000020f087825 */ /* 0x000fe200078e0206 */
[----:B----4-:R-:W-:Y:S01]  /*197f0*/  ISETP.LT.AND P4, PT, R67, UR26, !P4 ;  /* 0x0000001a43007c0c */ /* 0x010fe2000e781270 */
[----:B------:R-:W0:Y:S02]  /*19800*/  LDCU UR26, c[0x0][0x398] ;  /* 0x00007300ff1a77ac */ /* 0x000e240008000800 */
[----:B------:R3:W-:Y:S04]  /*19810*/  @P0 STG.E.U16 desc[UR22][R2.64], R11 ;  /* 0x0000000b02000986 */ /* 0x0007e8000c101516 */
[----:B------:R4:W-:Y:S01]  /*19820*/  @P6 STG.E.U16 desc[UR22][R8.64], R18 ;  /* 0x0000001208006986 */ /* 0x0009e2000c101516 */
[----:B------:R-:W-:Y:S01]  /*19830*/  ISETP.LT.AND P6, PT, R200, UR9, !P1 ;  /* 0x00000009c8007c0c */ /* 0x000fe2000cfc1270 */
[----:B------:R-:W-:-:S02]  /*19840*/  VIADD R13, R15, UR30 ;  /* 0x0000001e0f0d7c36 */ /* 0x000fc40008000000 */
[----:B------:R-:W-:Y:S01]  /*19850*/  VIADD R0, R252, 0xd0 ;  /* 0x000000d0fc007836 */ /* 0x000fe20000000000 */
[----:B------:R-:W0:Y:S01]  /*19860*/  LDCU UR9, c[0x0][0x398] ;  /* 0x00007300ff0977ac */ /* 0x000e220008000800 */
[----:B---3--:R-:W-:-:S03]  /*19870*/  IMAD.WIDE R10, R15, 0x2, R4 ;  /* 0x000000020f0a7825 */ /* 0x008fc600078e0204 */
[----:B------:R-:W-:Y:S01]  /*19880*/  ISETP.GE.AND P5, PT, R0, UR6, PT ;  /* 0x0000000600007c0c */ /* 0x000fe2000bfa6270 */
[----:B------:R-:W3:Y:S01]  /*19890*/  LDCU UR6, c[0x0][0x39c] ;  /* 0x00007380ff0677ac */ /* 0x000ee20008000800 */
[----:B----4-:R-:W-:Y:S01]  /*198a0*/  PRMT R9, R18, 0x7632, R9 ;  /* 0x0000763212097816 */ /* 0x010fe20000000009 */
[----:B------:R-:W-:Y:S01]  /*198b0*/  IMAD.WIDE R2, R13, 0x2, R6 ;  /* 0x000000020d027825 */ /* 0x000fe200078e0206 */
[----:B------:R-:W-:Y:S01]  /*198c0*/  ISETP.LT.AND P1, PT, R67, UR10, !P1 ;  /* 0x0000000a43007c0c */ /* 0x000fe2000cf21270 */
[----:B------:R-:W4:Y:S02]  /*198d0*/  LDCU UR10, c[0x0][0x398] ;  /* 0x00007300ff0a77ac */ /* 0x000f240008000800 */
[----:B------:R0:W-:Y:S04]  /*198e0*/  @P4 STG.E.U16 desc[UR22][R10.64], R9 ;  /* 0x000000090a004986 */ /* 0x0001e8000c101516 */
[----:B------:R2:W-:Y:S01]  /*198f0*/  @P6 STG.E.U16 desc[UR22][R2.64], R19 ;  /* 0x0000001302006986 */ /* 0x0005e2000c101516 */
[----:B------:R-:W-:Y:S01]  /*19900*/  ISETP.LT.AND P6, PT, R200, UR12, !P5 ;  /* 0x0000000cc8007c0c */ /* 0x000fe2000efc1270 */
[----:B------:R-:W-:-:S02]  /*19910*/  VIADD R15, R13, UR30 ;  /* 0x0000001e0d0f7c36 */ /* 0x000fc40008000000 */
[----:B------:R-:W-:Y:S01]  /*19920*/  VIADD R0, R252, 0xd1 ;  /* 0x000000d1fc007836 */ /* 0x000fe20000000000 */
[----:B------:R-:W3:Y:S01]  /*19930*/  LDCU UR12, c[0x0][0x398] ;  /* 0x00007300ff0c77ac */ /* 0x000ee20008000800 */
[----:B0-----:R-:W-:-:S03]  /*19940*/  IMAD.WIDE R8, R13, 0x2, R4 ;  /* 0x000000020d087825 */ /* 0x001fc600078e0204 */
[----:B-1----:R-:W-:Y:S01]  /*19950*/  ISETP.GE.AND P2, PT, R0, UR4, PT ;  /* 0x0000000400007c0c */ /* 0x002fe2000bf46270 */
[----:B------:R-:W0:Y:S01]  /*19960*/  LDCU UR4, c[0x0][0x39c] ;  /* 0x00007380ff0477ac */ /* 0x000e220008000800 */
[----:B--2---:R-:W-:Y:S01]  /*19970*/  PRMT R3, R19, 0x7632, R3 ;  /* 0x0000763213037816 */ /* 0x004fe20000000003 */
[----:B------:R-:W-:Y:S01]  /*19980*/  IMAD.WIDE R10, R15, 0x2, R6 ;  /* 0x000000020f0a7825 */ /* 0x000fe200078e0206 */
[----:B------:R-:W-:Y:S01]  /*19990*/  ISETP.LT.AND P5, PT, R67, UR14, !P5 ;  /* 0x0000000e43007c0c */ /* 0x000fe2000efa1270 */
[----:B------:R-:W1:Y:S02]  /*199a0*/  LDCU UR14, c[0x0][0x398] ;  /* 0x00007300ff0e77ac */ /* 0x000e640008000800 */
[----:B------:R2:W-:Y:S04]  /*199b0*/  @P1 STG.E.U16 desc[UR22][R8.64], R3 ;  /* 0x0000000308001986 */ /* 0x0005e8000c101516 */
[----:B------:R0:W-:Y:S01]  /*199c0*/  @P6 STG.E.U16 desc[UR22][R10.64], R20 ;  /* 0x000000140a006986 */ /* 0x0001e2000c101516 */
[----:B------:R-:W-:Y:S01]  /*199d0*/  ISETP.LT.AND P6, PT, R200, UR16, !P2 ;  /* 0x00000010c8007c0c */ /* 0x000fe2000d7c1270 */
[----:B------:R-:W-:-:S02]  /*199e0*/  VIADD R13, R15, UR30 ;  /* 0x0000001e0f0d7c36 */ /* 0x000fc40008000000 */
[----:B------:R-:W-:Y:S01]  /*199f0*/  VIADD R0, R252, 0xd2 ;  /* 0x000000d2fc007836 */ /* 0x000fe20000000000 */
[----:B------:R-:W1:Y:S01]  /*19a00*/  LDCU UR16, c[0x0][0x398] ;  /* 0x00007300ff1077ac */ /* 0x000e620008000800 */
[----:B--2---:R-:W-:-:S03]  /*19a10*/  IMAD.WIDE R2, R15, 0x2, R4 ;  /* 0x000000020f027825 */ /* 0x004fc600078e0204 */
[----:B---3--:R-:W-:Y:S01]  /*19a20*/  ISETP.GE.AND P3, PT, R0, UR6, PT ;  /* 0x0000000600007c0c */ /* 0x008fe2000bf66270 */
[----:B------:R-:W2:Y:S01]  /*19a30*/  LDCU UR6, c[0x0][0x39c] ;  /* 0x00007380ff0677ac */ /* 0x000ea20008000800 */
        /* <DEDUP_REMOVED lines=24> */
[----:B--2---:R-:W-:Y:S01]  /*19bc0*/  ISETP.GE.AND P4, PT, R0, UR6, PT ;  /* 0x0000000600007c0c */ /* 0x004fe2000bf86270 */
[----:B------:R-:W1:Y:S01]  /*19bd0*/  LDCU UR6, c[0x0][0x39c] ;  /* 0x00007380ff0677ac */ /* 0x000e620008000800 */
[----:B0-----:R-:W-:Y:S01]  /*19be0*/  PRMT R3, R22, 0x7632, R3 ;  /* 0x0000763216037816 */ /* 0x001fe20000000003 */
[----:B------:R-:W-:Y:S01]  /*19bf0*/  IMAD.WIDE R10, R13, 0x2, R6 ;  /* 0x000000020d0a7825 */ /* 0x000fe200078e0206 */
[----:B------:R-:W-:Y:S01]  /*19c00*/  ISETP.LT.AND P0, PT, R67, UR26, !P0 ;  /* 0x0000001a43007c0c */ /* 0x000fe2000c701270 */
[----:B------:R-:W0:Y:S02]  /*19c10*/  LDCU UR26, c[0x0][0x398] ;  /* 0x00007300ff1a77ac */ /* 0x000e240008000800 */
[----:B------:R2:W-:Y:S04]  /*19c20*/  @P3 STG.E.U16 desc[UR22][R8.64], R3 ;  /* 0x0000000308003986 */ /* 0x0005e8000c101516 */
[----:B------:R0:W-:Y:S01]  /*19c30*/  @P6 STG.E.U16 desc[UR22][R10.64], R23 ;  /* 0x000000170a006986 */ /* 0x0001e2000c101516 */
[----:B----4-:R-:W-:Y:S01]  /*19c40*/  ISETP.LT.AND P6, PT, R200, UR10, !P4 ;  /* 0x0000000ac8007c0c */ /* 0x010fe2000e7c1270 */
[----:B------:R-:W-:-:S02]  /*19c50*/  VIADD R15, R13, UR30 ;  /* 0x0000001e0d0f7c36 */ /* 0x000fc40008000000 */
[----:B------:R-:W-:Y:S01]  /*19c60*/  VIADD R0, R252, 0xd5 ;  /* 0x000000d5fc007836 */ /* 0x000fe20000000000 */
[----:B------:R-:W4:Y:S01]  /*19c70*/  LDCU UR10, c[0x0][0x398] ;  /* 0x00007300ff0a77ac */ /* 0x000f220008000800 */
        /* <DEDUP_REMOVED lines=12> */
[----:B------:R-:W2:Y:S01]  /*19d40*/  LDCU UR14, c[0x0][0x398] ;  /* 0x00007300ff0e77ac */ /* 0x000ea20008000800 */
[----:B---3--:R-:W-:-:S03]  /*19d50*/  IMAD.WIDE R10, R15, 0x2, R4 ;  /* 0x000000020f0a7825 */ /* 0x008fc600078e0204 */
[----:B-1----:R-:W-:Y:S01]  /*19d60*/  ISETP.GE.AND P5, PT, R0, UR6, PT ;  /* 0x0000000600007c0c */ /* 0x002fe2000bfa6270 */
[----:B------:R-:W1:Y:S01]  /*19d70*/  LDCU UR6, c[0x0][0x39c] ;  /* 0x00007380ff0677ac */ /* 0x000e620008000800 */
        /* <DEDUP_REMOVED lines=11> */
[----:B--2---:R-:W-:Y:S01]  /*19e30*/  ISETP.GE.AND P2, PT, R0, UR4, PT ;  /* 0x0000000400007c0c */ /* 0x004fe2000bf46270 */
        /* <DEDUP_REMOVED lines=127> */
[----:B------:R-:W-:Y:S01]  /*1a630*/  F2FP.F16.F32.PACK_AB R38, R38, R102 ;  /* 0x000000662626723e */ /* 0x000fe200000000ff */
[----:B------:R-:W4:Y:S01]  /*1a640*/  LDCU UR10, c[0x0][0x398] ;  /* 0x00007300ff0a77ac */ /* 0x000f220008000800 */
[----:B---3--:R-:W-:Y:S02]  /*1a650*/  IMAD.WIDE R2, R13, 0x2, R4 ;  /* 0x000000020d027825 */ /* 0x008fe400078e0204 */
        /* <DEDUP_REMOVED lines=11> */
[----:B------:R-:W-:Y:S01]  /*1a710*/  F2FP.F16.F32.PACK_AB R39, R39, R103 ;  /* 0x000000672727723e */ /* 0x000fe200000000ff */
[----:B------:R-:W2:Y:S01]  /*1a720*/  LDCU UR12, c[0x0][0x398] ;  /* 0x00007300ff0c77ac */ /* 0x000ea20008000800 */
[----:B---3--:R-:W-:Y:S02]  /*1a730*/  IMAD.WIDE R10, R15, 0x2, R4 ;  /* 0x000000020f0a7825 */ /* 0x008fe400078e0204 */
        /* <DEDUP_REMOVED lines=12> */
[----:B------:R-:W1:Y:S01]  /*1a800*/  LDCU UR14, c[0x0][0x398] ;  /* 0x00007300ff0e77ac */ /* 0x000e620008000800 */
        /* <DEDUP_REMOVED lines=77> */
[----:B------:R3:W-:Y:S01]  /*1ace0*/  @P4 STG.E.U16 desc[UR22][R10.64], R9 ;  /* 0x000000090a004986 */ /* 0x0007e2000c101516 */
[----:B------:R-:W-:-:S03]  /*1acf0*/  VIADD R0, R252, 0xe9 ;  /* 0x000000e9fc007836 */ /* 0x000fc60000000000 */
[----:B------:R0:W-:Y:S01]  /*1ad00*/  @P6 STG.E.U16 desc[UR22][R2.64], R43 ;  /* 0x0000002b02006986 */ /* 0x0001e2000c101516 */
[----:B----4-:R-:W-:Y:S01]  /*1ad10*/  ISETP.LT.AND P6, PT, R200, UR10, !P5 ;  /* 0x0000000ac8007c0c */ /* 0x010fe2000efc1270 */
[C---:B------:R-:W-:Y:S01]  /*1ad20*/  VIADD R15, R13.reuse, UR30 ;  /* 0x0000001e0d0f7c36 */ /* 0x040fe20008000000 */
[----:B--2---:R-:W-:Y:S01]  /*1ad30*/  ISETP.GE.AND P2, PT, R0, UR4, PT ;  /* 0x0000000400007c0c */ /* 0x004fe2000bf46270 */
[----:B------:R-:W2:Y:S01]  /*1ad40*/  LDCU UR4, c[0x0][0x39c] ;  /* 0x00007380ff0477ac */ /* 0x000ea20008000800 */
[----:B---3--:R-:W-:Y:S01]  /*1ad50*/  IMAD.WIDE R8, R13, 0x2, R4 ;  /* 0x000000020d087825 */ /* 0x008fe200078e0204 */
[----:B------:R-:W-:Y:S01]  /*1ad60*/  F2FP.F16.F32.PACK_AB R46, R46, R110 ;  /* 0x0000006e2e2e723e */ /* 0x000fe200000000ff */
[----:B------:R-:W3:Y:S01]  /*1ad70*/  LDCU UR10, c[0x0][0x398] ;  /* 0x00007300ff0a77ac */ /* 0x000ee20008000800 */
[----:B0-----:R-:W-:Y:S01]  /*1ad80*/  PRMT R3, R43, 0x7632, R3 ;  /* 0x000076322b037816 */ /* 0x001fe20000000003 */
[----:B------:R-:W-:Y:S01]  /*1ad90*/  IMAD.WIDE R10, R15, 0x2, R6 ;  /* 0x000000020f0a7825 */ /* 0x000fe200078e0206 */
[----:B------:R-:W-:Y:S01]  /*1ada0*/  ISETP.LT.AND P5, PT, R67, UR16, !P5 ;  /* 0x0000001043007c0c */ /* 0x000fe2000efa1270 */
[----:B------:R-:W0:Y:S02]  /*1adb0*/  LDCU UR16, c[0x0][0x398] ;  /* 0x00007300ff1077ac */ /* 0x000e240008000800 */
[----:B------:R4:W-:Y:S01]  /*1adc0*/  @P1 STG.E.U16 desc[UR22][R8.64], R3 ;  /* 0x0000000308001986 */ /* 0x0009e2000c101516 */
[----:B------:R-:W-:-:S03]  /*1add0*/  VIADD R0, R252, 0xea ;  /* 0x000000eafc007836 */ /* 0x000fc60000000000 */
[----:B------:R0:W-:Y:S01]  /*1ade0*/  @P6 STG.E.U16 desc[UR22][R10.64], R44 ;  /* 0x0000002c0a006986 */ /* 0x0001e2000c101516 */
[----:B------:R-:W-:Y:S01]  /*1adf0*/  ISETP.LT.AND P6, PT, R200, UR12, !P2 ;  /* 0x0000000cc8007c0c */ /* 0x000fe2000d7c1270 */
[C---:B------:R-:W-:Y:S01]  /*1ae00*/  VIADD R13, R15.reuse, UR30 ;  /* 0x0000001e0f0d7c36 */ /* 0x040fe20008000000 */
[----:B-1----:R-:W-:Y:S01]  /*1ae10*/  ISETP.GE.AND P3, PT, R0, UR6, PT ;  /* 0x0000000600007c0c */ /* 0x002fe2000bf66270 */
[----:B------:R-:W-:Y:S01]  /*1ae20*/  VIADD R0, R252, 0xeb ;  /* 0x000000ebfc007836 */ /* 0x000fe20000000000 */
[----:B------:R-:W1:Y:S01]  /*1ae30*/  LDCU UR6, c[0x0][0x39c] ;  /* 0x00007380ff0677ac */ /* 0x000e620008000800 */
[----:B----4-:R-:W-:-:S03]  /*1ae40*/  IMAD.WIDE R2, R15, 0x2, R4 ;  /* 0x000000020f027825 */ /* 0x010fc600078e0204 */
[----:B--2---:R-:W-:Y:S01]  /*1ae50*/  ISETP.GE.AND P0, PT, R0, UR4, PT ;  /* 0x0000000400007c0c */ /* 0x004fe2000bf06270 */
[----:B------:R-:W2:Y:S01]  /*1ae60*/  LDCU UR4, c[0x0][0x39c] ;  /* 0x00007380ff0477ac */ /* 0x000ea20008000800 */
[----:B0-----:R-:W-:Y:S01]  /*1ae70*/  PRMT R11, R44, 0x7632, R11 ;  /* 0x000076322c0b7816 */ /* 0x001fe2000000000b */
[----:B------:R-:W-:Y:S01]  /*1ae80*/  IMAD.WIDE R8, R13, 0x2, R6 ;  /* 0x000000020d087825 */ /* 0x000fe200078e0206 */
[----:B------:R-:W-:Y:S01]  /*1ae90*/  ISETP.LT.AND P2, PT, R67, UR18, !P2 ;  /* 0x0000001243007c0c */ /* 0x000fe2000d741270 */
[----:B------:R-:W0:Y:S02]  /*1aea0*/  LDCU UR12, c[0x0][0x398] ;  /* 0x00007300ff0c77ac */ /* 0x000e240008000800 */
[----:B------:R4:W-:Y:S01]  /*1aeb0*/  @P5 STG.E.U16 desc[UR22][R2.64], R11 ;  /* 0x0000000b02005986 */ /* 0x0009e2000c101516 */
[----:B------:R-:W-:Y:S01]  /*1aec0*/  VIADD R0, R252, 0xec ;  /* 0x000000ecfc007836 */ /* 0x000fe20000000000 */
[----:B------:R-:W-:Y:S01]  /*1aed0*/  F2FP.F16.F32.PACK_AB R47, R47, R111 ;  /* 0x0000006f2f2f723e */ /* 0x000fe200000000ff */
[----:B------:R-:W-:Y:S01]  /*1aee0*/  VIADD R15, R13, UR30 ;  /* 0x0000001e0d0f7c36 */ /* 0x000fe20008000000 */
[----:B------:R0:W-:Y:S01]  /*1aef0*/  @P6 STG.E.U16 desc[UR22][R8.64], R45 ;  /* 0x0000002d08006986 */ /* 0x0001e2000c101516 */
[----:B------:R-:W-:Y:S01]  /*1af00*/  ISETP.LT.AND P6, PT, R200, UR14, !P3 ;  /* 0x0000000ec8007c0c */ /* 0x000fe2000dfc1270 */
[----:B------:R-:W3:Y:S01]  /*1af10*/  LDCU UR14, c[0x0][0x398] ;  /* 0x00007300ff0e77ac */ /* 0x000ee20008000800 */
[----:B-1----:R-:W-:Y:S01]  /*1af20*/  ISETP.GE.AND P4, PT, R0, UR6, PT ;  /* 0x0000000600007c0c */ /* 0x002fe2000bf86270 */
[----:B------:R-:W-:-:S02]  /*1af30*/  VIADD R0, R252, 0xed ;  /* 0x000000edfc007836 */ /* 0x000fc40000000000 */
[----:B------:R-:W-:Y:S01]  /*1af40*/  VIADD R12, R252, 0xef ;  /* 0x000000effc0c7836 */ /* 0x000fe20000000000 */
[----:B------:R-:W1:Y:S01]  /*1af50*/  LDCU UR6, c[0x0][0x39c] ;  /* 0x00007380ff0677ac */ /* 0x000e620008000800 */
[----:B----4-:R-:W-:Y:S01]  /*1af60*/  IMAD.WIDE R10, R13, 0x2, R4 ;  /* 0x000000020d0a7825 */ /* 0x010fe200078e0204 */
[----:B------:R-:W-:Y:S01]  /*1af70*/  F2FP.F16.F32.PACK_AB R48, R48, R112 ;  /* 0x000000703030723e */ /* 0x000fe200000000ff */
[----:B------:R-:W4:Y:S01]  /*1af80*/  LDCU UR18, c[0x0][0x398] ;  /* 0x00007300ff1277ac */ /* 0x000f220008000800 */
[----:B0-----:R-:W-:Y:S01]  /*1af90*/  PRMT R9, R45, 0x7632, R9 ;  /* 0x000076322d097816 */ /* 0x001fe20000000009 */
[----:B------:R-:W-:Y:S01]  /*1afa0*/  IMAD.WIDE R2, R15, 0x2, R6 ;  /* 0x000000020f027825 */ /* 0x000fe200078e0206 */
[----:B------:R-:W-:-:S03]  /*1afb0*/  ISETP.LT.AND P3, PT, R67, UR20, !P3 ;  /* 0x0000001443007c0c */ /* 0x000fc6000df61270 */
[----:B------:R0:W-:Y:S01]  /*1afc0*/  @P2 STG.E.U16 desc[UR22][R10.64], R9 ;  /* 0x000000090a002986 */ /* 0x0001e2000c101516 */
[----:B--2---:R-:W-:Y:S01]  /*1afd0*/  ISETP.GE.AND P1, PT, R0, UR4, PT ;  /* 0x0000000400007c0c */ /* 0x004fe2000bf26270 */
[----:B------:R-:W2:Y:S02]  /*1afe0*/  LDCU UR4, c[0x0][0x39c] ;  /* 0x00007380ff0477ac */ /* 0x000ea40008000800 */
[----:B------:R1:W-:Y:S01]  /*1aff0*/  @P6 STG.E.U16 desc[UR22][R2.64], R46 ;  /* 0x0000002e02006986 */ /* 0x0003e2000c101516 */
[----:B------:R-:W-:Y:S01]  /*1b000*/  ISETP.LT.AND P6, PT, R200, UR24, !P0 ;  /* 0x00000018c8007c0c */ /* 0x000fe2000c7c1270 */
[C---:B------:R-:W-:Y:S02]  /*1b010*/  VIADD R13, R15.reuse, UR30 ;  /* 0x0000001e0f0d7c36 */ /* 0x040fe40008000000 */
[----:B------:R-:W-:Y:S02]  /*1b020*/  VIADD R0, R252, 0xee ;  /* 0x000000eefc007836 */ /* 0x000fe40000000000 */
[----:B0-----:R-:W-:Y:S01]  /*1b030*/  IMAD.WIDE R8, R15, 0x2, R4 ;  /* 0x000000020f087825 */ /* 0x001fe200078e0204 */
[----:B-1----:R-:W-:-:S03]  /*1b040*/  PRMT R3, R46, 0x7632, R3 ;  /* 0x000076322e037816 */ /* 0x002fc60000000003 */
[----:B------:R-:W-:Y:S01]  /*1b050*/  IMAD.WIDE R10, R13, 0x2, R6 ;  /* 0x000000020d0a7825 */ /* 0x000fe200078e0206 */
[----:B------:R-:W-:Y:S01]  /*1b060*/  ISETP.LT.AND P0, PT, R67, UR28, !P0 ;  /* 0x0000001c43007c0c */ /* 0x000fe2000c701270 */
[----:B------:R0:W-:Y:S01]  /*1b070*/  @P3 STG.E.U16 desc[UR22][R8.64], R3 ;  /* 0x0000000308003986 */ /* 0x0001e2000c101516 */
[----:B------:R-:W-:Y:S01]  /*1b080*/  ISETP.GE.AND P5, PT, R0, UR6, PT ;  /* 0x0000000600007c0c */ /* 0x000fe2000bfa6270 */
[----:B------:R-:W1:Y:S02]  /*1b090*/  LDCU UR6, c[0x0][0x39c] ;  /* 0x00007380ff0677ac */ /* 0x000e640008000800 */
[----:B------:R1:W-:Y:S01]  /*1b0a0*/  @P6 STG.E.U16 desc[UR22][R10.64], R47 ;  /* 0x0000002f0a006986 */ /* 0x0003e2000c101516 */
[----:B---3--:R-:W-:Y:S01]  /*1b0b0*/  ISETP.LT.AND P6, PT, R200, UR10, !P4 ;  /* 0x0000000ac8007c0c */ /* 0x008fe2000e7c1270 */
[----:B------:R-:W-:Y:S01]  /*1b0c0*/  VIADD R15, R13, UR30 ;  /* 0x0000001e0d0f7c36 */ /* 0x000fe20008000000 */
[----:B------:R-:W-:Y:S01]  /*1b0d0*/  ISETP.LT.AND P4, PT, R67, UR26, !P4 ;  /* 0x0000001a43007c0c */ /* 0x000fe2000e781270 */
[----:B------:R-:W-:Y:S01]  /*1b0e0*/  VIADD R0, R252, 0xf0 ;  /* 0x000000f0fc007836 */ /* 0x000fe20000000000 */
[----:B--2---:R-:W-:Y:S01]  /*1b0f0*/  ISETP.GE.AND P2, PT, R12, UR4, PT ;  /* 0x000000040c007c0c */ /* 0x004fe2000bf46270 */
[----:B------:R-:W2:Y:S01]  /*1b100*/  LDCU UR4, c[0x0][0x39c] ;  /* 0x00007380ff0477ac */ /* 0x000ea20008000800 */
[----:B------:R-:W-:Y:S01]  /*1b110*/  PRMT R12, R47, 0x7632, R12 ;  /* 0x000076322f0c7816 */ /* 0x000fe2000000000c */
[----:B0-----:R-:W-:Y:S01]  /*1b120*/  IMAD.WIDE R2, R13, 0x2, R4 ;  /* 0x000000020d027825 */ /* 0x001fe200078e0204 */
[----:B------:R-:W-:Y:S01]  /*1b130*/  PRMT R13, R48, 0x7632, R13 ;  /* 0x00007632300d7816 */ /* 0x000fe2000000000d */
[----:B------:R-:W0:Y:S02]  /*1b140*/  LDCU UR10, c[0x0][0x398] ;  /* 0x00007300ff0a77ac */ /* 0x000e240008000800 */
[C---:B------:R-:W-:Y:S01]  /*1b150*/  IMAD.WIDE R8, R15.reuse, 0x2, R6 ;  /* 0x000000020f087825 */ /* 0x040fe200078e0206 */
[----:B------:R-:W-:Y:S01]  /*1b160*/  ISETP.GE.AND P3, PT, R0, UR9, PT ;  /* 0x0000000900007c0c */ /* 0x000fe2000bf66270 */
[----:B------:R-:W3:Y:S02]  /*1b170*/  LDCU UR9, c[0x0][0x398] ;  /* 0x00007300ff0977ac */ /* 0x000ee40008000800 */
[----:B-1----:R-:W-:Y:S01]  /*1b180*/  IMAD.WIDE R10, R15, 0x2, R4 ;  /* 0x000000020f0a7825 */ /* 0x002fe200078e0204 */
[----:B------:R-:W-:Y:S04]  /*1b190*/  @P0 STG.E.U16 desc[UR22][R2.64], R12 ;  /* 0x0000000c02000986 */ /* 0x000fe8000c101516 */
[----:B------:R-:W-:Y:S01]  /*1b1a0*/  @P6 STG.E.U16 desc[UR22][R8.64], R48 ;  /* 0x0000003008006986 */ /* 0x000fe2000c101516 */
[----:B------:R-:W-:-:S03]  /*1b1b0*/  VIADD R0, R252, 0xf1 ;  /* 0x000000f1fc007836 */ /* 0x000fc60000000000 */
[----:B------:R1:W-:Y:S01]  /*1b1c0*/  @P4 STG.E.U16 desc[UR22][R10.64], R13 ;  /* 0x0000000d0a004986 */ /* 0x0003e2000c101516 */
[C---:B------:R-:W-:Y:S01]  /*1b1d0*/  ISETP.LT.AND P4, PT, R200.reuse, UR12, !P1 ;  /* 0x0000000cc8007c0c */ /* 0x040fe2000cf81270 */
[----:B------:R-:W-:Y:S01]  /*1b1e0*/  VIADD R15, R15, UR30 ;  /* 0x0000001e0f0f7c36 */ /* 0x000fe20008000000 */
[----:B------:R-:W-:Y:S01]  /*1b1f0*/  ISETP.LT.AND P1, PT, R67, UR16, !P1 ;  /* 0x0000001043007c0c */ /* 0x000fe2000cf21270 */
[----:B------:R-:W0:Y:S01]  /*1b200*/  LDCU UR12, c[0x0][0x398] ;  /* 0x00007300ff0c77ac */ /* 0x000e220008000800 */
[----:B------:R-:W-:Y:S02]  /*1b210*/  ISETP.LT.AND P6, PT, R200, UR14, !P5 ;  /* 0x0000000ec8007c0c */ /* 0x000fe4000efc1270 */
[----:B------:R-:W-:Y:S02]  /*1b220*/  F2FP.F16.F32.PACK_AB R49, R49, R113 ;  /* 0x000000713131723e */ /* 0x000fe400000000ff */
[----:B------:R-:W-:Y:S01]  /*1b230*/  ISETP.GE.AND P0, PT, R0, UR6, PT ;  /* 0x0000000600007c0c */ /* 0x000fe2000bf06270 */
[----:B------:R-:W0:Y:S01]  /*1b240*/  LDCU UR6, c[0x0][0x39c] ;  /* 0x00007380ff0677ac */ /* 0x000e220008000800 */
[----:B-1----:R-:W-:Y:S01]  /*1b250*/  VIADD R13, R15, UR30 ;  /* 0x0000001e0f0d7c36 */ /* 0x002fe20008000000 */
[----:B------:R-:W-:Y:S01]  /*1b260*/  PRMT R12, R49, 0x7632, R12 ;  /* 0x00007632310c7816 */ /* 0x000fe2000000000c */
[C---:B------:R-:W-:Y:S01]  /*1b270*/  IMAD.WIDE R2, R15.reuse, 0x2, R6 ;  /* 0x000000020f027825 */ /* 0x040fe200078e0206 */
[----:B------:R-:W-:Y:S01]  /*1b280*/  F2FP.F16.F32.PACK_AB R50, R50, R114 ;  /* 0x000000723232723e */ /* 0x000fe200000000ff */
[----:B------:R-:W1:Y:S02]  /*1b290*/  LDCU UR14, c[0x0][0x398] ;  /* 0x00007300ff0e77ac */ /* 0x000e640008000800 */
[----:B------:R-:W-:Y:S01]  /*1b2a0*/  IMAD.WIDE R8, R15, 0x2, R4 ;  /* 0x000000020f087825 */ /* 0x000fe200078e0204 */
[----:B------:R0:W-:Y:S03]  /*1b2b0*/  @P4 STG.E.U16 desc[UR22][R2.64], R49 ;  /* 0x0000003102004986 */ /* 0x0001e6000c101516 */
[----:B------:R-:W-:Y:S01]  /*1b2c0*/  IMAD.WIDE R10, R13, 0x2, R6 ;  /* 0x000000020d0a7825 */ /* 0x000fe200078e0206 */
[----:B------:R1:W-:Y:S01]  /*1b2d0*/  @P1 STG.E.U16 desc[UR22][R8.64], R12 ;  /* 0x0000000c08001986 */ /* 0x0003e2000c101516 */
[----:B---3--:R-:W-:Y:S01]  /*1b2e0*/  ISETP.LT.AND P5, PT, R67, UR9, !P5 ;  /* 0x0000000943007c0c */ /* 0x008fe2000efa1270 */
[----:B------:R-:W3:Y:S01]  /*1b2f0*/  LDCU UR9, c[0x0][0x398] ;  /* 0x00007300ff0977ac */ /* 0x000ee20008000800 */
[----:B------:R-:W-:Y:S01]  /*1b300*/  VIADD R0, R252, 0xf2 ;  /* 0x000000f2fc007836 */ /* 0x000fe20000000000 */
[----:B------:R1:W-:Y:S01]  /*1b310*/  @P6 STG.E.U16 desc[UR22][R10.64], R50 ;  /* 0x000000320a006986 */ /* 0x0003e2000c101516 */
[----:B----4-:R-:W-:Y:S01]  /*1b320*/  ISETP.LT.AND P6, PT, R200, UR18, !P2 ;  /* 0x00000012c8007c0c */ /* 0x010fe2000d7c1270 */
[----:B------:R-:W-:-:S02]  /*1b330*/  VIADD R15, R13, UR30 ;  /* 0x0000001e0d0f7c36 */ /* 0x000fc40008000000 */
[----:B--2---:R-:W-:Y:S01]  /*1b340*/  ISETP.GE.AND P4, PT, R0, UR4, PT ;  /* 0x0000000400007c0c */ /* 0x004fe2000bf86270 */
[----:B------:R-:W-:Y:S01]  /*1b350*/  VIADD R0, R252, 0xf3 ;  /* 0x000000f3fc007836 */ /* 0x000fe20000000000 */
[----:B------:R-:W2:Y:S01]  /*1b360*/  LDCU UR4, c[0x0][0x39c] ;  /* 0x00007380ff0477ac */ /* 0x000ea20008000800 */
[----:B0-----:R-:W-:Y:S01]  /*1b370*/  IMAD.WIDE R2, R13, 0x2, R4 ;  /* 0x000000020d027825 */ /* 0x001fe200078e0204 */
[----:B------:R-:W-:Y:S02]  /*1b380*/  F2FP.F16.F32.PACK_AB R51, R51, R115 ;  /* 0x000000733333723e */ /* 0x000fe400000000ff */
[----:B------:R-:W-:Y:S01]  /*1b390*/  ISETP.GE.AND P1, PT, R0, UR6, PT ;  /* 0x0000000600007c0c */ /* 0x000fe2000bf26270 */
[----:B-1----:R-:W-:Y:S01]  /*1b3a0*/  IMAD.WIDE R8, R15, 0x2, R6 ;  /* 0x000000020f087825 */ /* 0x002fe200078e0206 */
[----:B------:R-:W-:Y:S01]  /*1b3b0*/  PRMT R11, R50, 0x7632, R11 ;  /* 0x00007632320b7816 */ /* 0x000fe2000000000b */
[----:B------:R-:W0:Y:S01]  /*1b3c0*/  LDCU UR6, c[0x0][0x398] ;  /* 0x00007300ff0677ac */ /* 0x000e220008000800 */
[----:B------:R-:W-:-:S03]  /*1b3d0*/  ISETP.LT.AND P2, PT, R67, UR10, !P2 ;  /* 0x0000000a43007c0c */ /* 0x000fc6000d741270 */
[----:B------:R1:W-:Y:S01]  /*1b3e0*/  @P5 STG.E.U16 desc[UR22][R2.64], R11 ;  /* 0x0000000b02005986 */ /* 0x0003e2000c101516 */
[----:B------:R-:W-:Y:S01]  /*1b3f0*/  VIADD R0, R252, 0xf4 ;  /* 0x000000f4fc007836 */ /* 0x000fe20000000000 */
[----:B------:R-:W-:Y:S01]  /*1b400*/  F2FP.F16.F32.PACK_AB R52, R52, R116 ;  /* 0x000000743434723e */ /* 0x000fe200000000ff */
[----:B------:R-:W-:Y:S01]  /*1b410*/  VIADD R17, R15, UR30 ;  /* 0x0000001e0f117c36 */ /* 0x000fe20008000000 */
[----:B------:R4:W-:Y:S01]  /*1b420*/  @P6 STG.E.U16 desc[UR22][R8.64], R51 ;  /* 0x0000003308006986 */ /* 0x0009e2000c101516 */
[----:B------:R-:W-:Y:S01]  /*1b430*/  ISETP.LT.AND P6, PT, R200, UR12, !P3 ;  /* 0x0000000cc8007c0c */ /* 0x000fe2000dfc1270 */
[----:B------:R-:W3:Y:S01]  /*1b440*/  LDCU UR10, c[0x0][0x398] ;  /* 0x00007300ff0a77ac */ /* 0x000ee20008000800 */
[----:B------:R-:W-:Y:S01]  /*1b450*/  IMAD.WIDE R12, R17, 0x2, R6 ;  /* 0x00000002110c7825 */ /* 0x000fe200078e0206 */
[----:B--2---:R-:W-:Y:S01]  /*1b460*/  ISETP.GE.AND P5, PT, R0, UR4, PT ;  /* 0x0000000400007c0c */ /* 0x004fe2000bfa6270 */
[----:B------:R-:W2:Y:S01]  /*1b470*/  LDCU UR4, c[0x0][0x398] ;  /* 0x00007300ff0477ac */ /* 0x000ea20008000800 */
[----:B-1----:R-:W-:Y:S01]  /*1b480*/  PRMT R3, R51, 0x7632, R3 ;  /* 0x0000763233037816 */ /* 0x002fe20000000003 */
[----:B------:R-:W-:Y:S01]  /*1b490*/  IMAD.WIDE R10, R15, 0x2, R4 ;  /* 0x000000020f0a7825 */ /* 0x000fe200078e0204 */
[----:B------:R-:W-:Y:S01]  /*1b4a0*/  ISETP.LT.AND P3, PT, R67, UR14, !P3 ;  /* 0x0000000e43007c0c */ /* 0x000fe2000df61270 */
[----:B------:R-:W1:Y:S03]  /*1b4b0*/  LDCU UR12, c[0x0][0x398] ;  /* 0x00007300ff0c77ac */ /* 0x000e660008000800 */
[----:B------:R2:W-:Y:S01]  /*1b4c0*/  @P2 STG.E.U16 desc[UR22][R10.64], R3 ;  /* 0x000000030a002986 */ /* 0x0005e2000c101516 */
[----:B------:R-:W-:Y:S01]  /*1b4d0*/  VIADD R15, R17, UR30 ;  /* 0x0000001e110f7c36 */ /* 0x000fe20008000000 */
[----:B------:R-:W-:Y:S01]  /*1b4e0*/  F2FP.F16.F32.PACK_AB R53, R53, R117 ;  /* 0x000000753535723e */ /* 0x000fe200000000ff */
[----:B------:R-:W-:Y:S01]  /*1b4f0*/  VIADD R0, R252, 0xf5 ;  /* 0x000000f5fc007836 */ /* 0x000fe20000000000 */
[----:B------:R1:W-:Y:S01]  /*1b500*/  @P6 STG.E.U16 desc[UR22][R12.64], R52 ;  /* 0x000000340c006986 */ /* 0x0003e2000c101516 */
[----:B0-----:R-:W-:Y:S01]  /*1b510*/  ISETP.LT.AND P6, PT, R200, UR6, !P0 ;  /* 0x00000006c8007c0c */ /* 0x001fe2000c7c1270 */
[----:B----4-:R-:W-:Y:S01]  /*1b520*/  IMAD.WIDE R8, R15, 0x2, R6 ;  /* 0x000000020f087825 */ /* 0x010fe200078e0206 */
[----:B------:R-:W0:Y:S01]  /*1b530*/  LDCU UR6, c[0x0][0x398] ;  /* 0x00007300ff0677ac */ /* 0x000e220008000800 */
[----:B------:R-:W-:-:S02]  /*1b540*/  F2FP.F16.F32.PACK_AB R54, R54, R118 ;  /* 0x000000763636723e */ /* 0x000fc400000000ff */
[----:B------:R-:W-:Y:S01]  /*1b550*/  F2FP.F16.F32.PACK_AB R55, R55, R119 ;  /* 0x000000773737723e */ /* 0x000fe200000000ff */
[----:B------:R-:W4:Y:S01]  /*1b560*/  LDCU UR14, c[0x0][0x398] ;  /* 0x00007300ff0e77ac */ /* 0x000f220008000800 */
[----:B--2---:R-:W-:Y:S01]  /*1b570*/  PRMT R11, R52, 0x7632, R11 ;  /* 0x00007632340b7816 */ /* 0x004fe2000000000b */
[--C-:B------:R-:W-:Y:S01]  /*1b580*/  IMAD.WIDE R2, R17, 0x2, R4.reuse ;  /* 0x0000000211027825 */ /* 0x100fe200078e0204 */
[----:B---3--:R-:W-:Y:S01]  /*1b590*/  ISETP.LT.AND P0, PT, R67, UR9, !P0 ;  /* 0x0000000943007c0c */ /* 0x008fe2000c701270 */
[----:B------:R-:W2:Y:S03]  /*1b5a0*/  LDCU UR9, c[0x0][0x398] ;  /* 0x00007300ff0977ac */ /* 0x000ea60008000800 */
[----:B------:R3:W-:Y:S04]  /*1b5b0*/  @P3 STG.E.U16 desc[UR22][R2.64], R11 ;  /* 0x0000000b02003986 */ /* 0x0007e8000c101516 */
[----:B------:R0:W-:Y:S01]  /*1b5c0*/  @P6 STG.E.U16 desc[UR22][R8.64], R53 ;  /* 0x0000003508006986 */ /* 0x0001e2000c101516 */
[----:B------:R-:W-:Y:S01]  /*1b5d0*/  ISETP.LT.AND P6, PT, R200, UR4, !P4 ;  /* 0x00000004c8007c0c */ /* 0x000fe2000e7c1270 */
[C---:B-1----:R-:W-:Y:S01]  /*1b5e0*/  VIADD R13, R15.reuse, UR30 ;  /* 0x0000001e0f0d7c36 */ /* 0x042fe20008000000 */
[----:B------:R-:W-:Y:S01]  /*1b5f0*/  ISETP.GE.AND P2, PT, R0, UR5, PT ;  /* 0x0000000500007c0c */ /* 0x000fe2000bf46270 */
[----:B------:R-:W1:Y:S01]  /*1b600*/  LDCU UR5, c[0x0][0x398] ;  /* 0x00007300ff0577ac */ /* 0x000e620008000800 */
[----:B---3--:R-:W-:Y:S01]  /*1b610*/  IMAD.WIDE R10, R15, 0x2, R4 ;  /* 0x000000020f0a7825 */ /* 0x008fe200078e0204 */
[----:B------:R-:W3:Y:S01]  /*1b620*/  LDCU UR4, c[0x0][0x398] ;  /* 0x00007300ff0477ac */ /* 0x000ee20008000800 */
[----:B0-----:R-:W-:-:S02]  /*1b630*/  PRMT R9, R53, 0x7632, R9 ;  /* 0x0000763235097816 */ /* 0x001fc40000000009 */
[----:B------:R-:W-:Y:S01]  /*1b640*/  IMAD.WIDE R2, R13, 0x2, R6 ;  /* 0x000000020d027825 */ /* 0x000fe200078e0206 */
[----:B------:R-:W-:Y:S01]  /*1b650*/  ISETP.LT.AND P4, PT, R67, UR6, !P4 ;  /* 0x0000000643007c0c */ /* 0x000fe2000e781270 */
[----:B------:R-:W0:Y:S01]  /*1b660*/  LDCU UR6, c[0x0][0x398] ;  /* 0x00007300ff0677ac */ /* 0x000e220008000800 */
[----:B------:R1:W-:Y:S04]  /*1b670*/  @P0 STG.E.U16 desc[UR22][R10.64], R9 ;  /* 0x000000090a000986 */ /* 0x0003e8000c101516 */
[----:B------:R2:W-:Y:S01]  /*1b680*/  @P6 STG.E.U16 desc[UR22][R2.64], R54 ;  /* 0x0000003602006986 */ /* 0x0005e2000c101516 */
[----:B------:R-:W-:Y:S01]  /*1b690*/  ISETP.LT.AND P6, PT, R200, UR10, !P1 ;  /* 0x0000000ac8007c0c */ /* 0x000fe2000cfc1270 */
[C---:B------:R-:W-:Y:S02]  /*1b6a0*/  VIADD R15, R13.reuse, UR30 ;  /* 0x0000001e0d0f7c36 */ /* 0x040fe40008000000 */
[----:B-1----:R-:W-:Y:S01]  /*1b6b0*/  IMAD.WIDE R8, R13, 0x2, R4 ;  /* 0x000000020d087825 */ /* 0x002fe200078e0204 */
[----:B------:R-:W-:Y:S01]  /*1b6c0*/  F2FP.F16.F32.PACK_AB R56, R56, R120 ;  /* 0x000000783838723e */ /* 0x000fe200000000ff */
[----:B------:R-:W1:Y:S01]  /*1b6d0*/  LDCU UR10, c[0x0][0x398] ;  /* 0x00007300ff0a77ac */ /* 0x000e620008000800 */
[----:B--2---:R-:W-:Y:S01]  /*1b6e0*/  PRMT R3, R54, 0x7632, R3 ;  /* 0x0000763236037816 */ /* 0x004fe20000000003 */
[----:B------:R-:W-:Y:S01]  /*1b6f0*/  IMAD.WIDE R10, R15, 0x2, R6 ;  /* 0x000000020f0a7825 */ /* 0x000fe200078e0206 */
[----:B------:R-:W-:Y:S01]  /*1b700*/  ISETP.LT.AND P1, PT, R67, UR5, !P1 ;  /* 0x0000000543007c0c */ /* 0x000fe2000cf21270 */
[----:B------:R-:W2:Y:S02]  /*1b710*/  LDCU UR5, c[0x0][0x398] ;  /* 0x00007300ff0577ac */ /* 0x000ea40008000800 */
[----:B------:R0:W-:Y:S04]  /*1b720*/  @P4 STG.E.U16 desc[UR22][R8.64], R3 ;  /* 0x0000000308004986 */ /* 0x0001e8000c101516 */
[----:B------:R1:W-:Y:S01]  /*1b730*/  @P6 STG.E.U16 desc[UR22][R10.64], R55 ;  /* 0x000000370a006986 */ /* 0x0003e2000c101516 */
[----:B---3--:R-:W-:Y:S01]  /*1b740*/  ISETP.LT.AND P6, PT, R200, UR4, !P5 ;  /* 0x00000004c8007c0c */ /* 0x008fe2000efc1270 */
[----:B------:R-:W-:-:S02]  /*1b750*/  VIADD R13, R15, UR30 ;  /* 0x0000001e0f0d7c36 */ /* 0x000fc40008000000 */
[----:B0-----:R-:W-:Y:S01]  /*1b760*/  IMAD.WIDE R2, R15, 0x2, R4 ;  /* 0x000000020f027825 */ /* 0x001fe200078e0204 */
[----:B------:R-:W-:Y:S01]  /*1b770*/  F2FP.F16.F32.PACK_AB R57, R57, R121 ;  /* 0x000000793939723e */ /* 0x000fe200000000ff */
[----:B------:R-:W0:Y:S01]  /*1b780*/  LDCU UR4, c[0x0][0x398] ;  /* 0x00007300ff0477ac */ /* 0x000e220008000800 */
[----:B-1----:R-:W-:Y:S01]  /*1b790*/  PRMT R11, R55, 0x7632, R11 ;  /* 0x00007632370b7816 */ /* 0x002fe2000000000b */
        /* <DEDUP_REMOVED lines=21> */
[C---:B------:R-:W-:Y:S01]  /*1b8f0*/  VIADD R0, R252.reuse, 0xf7 ;  /* 0x000000f7fc007836 */ /* 0x040fe20000000000 */
[----:B------:R-:W-:Y:S01]  /*1b900*/  F2FP.F16.F32.PACK_AB R59, R59, R123 ;  /* 0x0000007b3b3b723e */ /* 0x000fe200000000ff */
[----:B------:R-:W-:Y:S01]  /*1b910*/  VIADD R12, R252, 0xfb ;  /* 0x000000fbfc0c7836 */ /* 0x000fe20000000000 */
[----:B------:R-:W-:Y:S01]  /*1b920*/  F2FP.F16.F32.PACK_AB R60, R60, R124 ;  /* 0x0000007c3c3c723e */ /* 0x000fe200000000ff */
[----:B-1----:R-:W-:Y:S01]  /*1b930*/  IMAD.WIDE R8, R15, 0x2, R4 ;  /* 0x000000020f087825 */ /* 0x002fe200078e0204 */
[----:B------:R-:W-:Y:S01]  /*1b940*/  ISETP.GE.AND P0, PT, R0, UR27, PT ;  /* 0x0000001b00007c0c */ /* 0x000fe2000bf06270 */
[----:B------:R-:W1:Y:S01]  /*1b950*/  LDCU UR10, c[0x0][0x398] ;  /* 0x00007300ff0a77ac */ /* 0x000e620008000800 */
[----:B0-----:R-:W-:Y:S01]  /*1b960*/  PRMT R3, R57, 0x7632, R3 ;  /* 0x0000763239037816 */ /* 0x001fe20000000003 */
[----:B------:R-:W-:Y:S01]  /*1b970*/  IMAD.WIDE R10, R13, 0x2, R6 ;  /* 0x000000020d0a7825 */ /* 0x000fe200078e0206 */
[----:B----4-:R-:W-:Y:S01]  /*1b980*/  ISETP.LT.AND P3, PT, R67, UR14, !P3 ;  /* 0x0000000e43007c0c */ /* 0x010fe2000df61270 */
[----:B------:R-:W0:Y:S02]  /*1b990*/  LDCU UR14, c[0x0][0x398] ;  /* 0x00007300ff0e77ac */ /* 0x000e240008000800 */
[----:B------:R4:W-:Y:S01]  /*1b9a0*/  @P2 STG.E.U16 desc[UR22][R8.64], R3 ;  /* 0x0000000308002986 */ /* 0x0009e2000c101516 */
[----:B------:R-:W-:-:S03]  /*1b9b0*/  VIADD R0, R252, 0xf8 ;  /* 0x000000f8fc007836 */ /* 0x000fc60000000000 */
[----:B------:R0:W-:Y:S01]  /*1b9c0*/  @P6 STG.E.U16 desc[UR22][R10.64], R58 ;  /* 0x0000003a0a006986 */ /* 0x0001e2000c101516 */
[----:B------:R-:W-:Y:S01]  /*1b9d0*/  ISETP.LT.AND P6, PT, R200, UR4, !P0 ;  /* 0x00000004c8007c0c */ /* 0x000fe2000c7c1270 */
[C---:B------:R-:W-:Y:S01]  /*1b9e0*/  VIADD R15, R13.reuse, UR30 ;  /* 0x0000001e0d0f7c36 */ /* 0x040fe20008000000 */
[----:B------:R-:W-:Y:S01]  /*1b9f0*/  ISETP.GE.AND P4, PT, R0, UR21, PT ;  /* 0x0000001500007c0c */ /* 0x000fe2000bf86270 */
[----:B------:R-:W-:Y:S02]  /*1ba00*/  VIADD R0, R252, 0xf9 ;  /* 0x000000f9fc007836 */ /* 0x000fe40000000000 */
[----:B----4-:R-:W-:Y:S01]  /*1ba10*/  IMAD.WIDE R2, R13, 0x2, R4 ;  /* 0x000000020d027825 */ /* 0x010fe200078e0204 */
[----:B------:R-:W-:Y:S01]  /*1ba20*/  ISETP.GE.AND P2, PT, R12, UR25, PT ;  /* 0x000000190c007c0c */ /* 0x000fe2000bf46270 */
[----:B------:R-:W4:Y:S01]  /*1ba30*/  LDCU UR4, c[0x0][0x398] ;  /* 0x00007300ff0477ac */ /* 0x000f220008000800 */
[----:B0-----:R-:W-:Y:S01]  /*1ba40*/  PRMT R11, R58, 0x7632, R11 ;  /* 0x000076323a0b7816 */ /* 0x001fe2000000000b */
[----:B------:R-:W-:Y:S01]  /*1ba50*/  IMAD.WIDE R8, R15, 0x2, R6 ;  /* 0x000000020f087825 */ /* 0x000fe200078e0206 */
[----:B------:R-:W-:Y:S01]  /*1ba60*/  ISETP.GE.AND P1, PT, R0, UR13, PT ;  /* 0x0000000d00007c0c */ /* 0x000fe2000bf26270 */
[----:B------:R-:W0:Y:S01]  /*1ba70*/  LDCU UR13, c[0x0][0x398] ;  /* 0x00007300ff0d77ac */ /* 0x000e220008000800 */
[----:B--2---:R-:W-:Y:S01]  /*1ba80*/  ISETP.LT.AND P0, PT, R67, UR5, !P0 ;  /* 0x0000000543007c0c */ /* 0x004fe2000c701270 */
[----:B------:R2:W-:Y:S01]  /*1ba90*/  @P3 STG.E.U16 desc[UR22][R2.64], R11 ;  /* 0x0000000b02003986 */ /* 0x0005e2000c101516 */
[----:B------:R-:W-:Y:S01]  /*1baa0*/  VIADD R13, R15, UR30 ;  /* 0x0000001e0f0d7c36 */ /* 0x000fe20008000000 */
[----:B------:R-:W-:Y:S01]  /*1bab0*/  PRMT R12, R59, 0x7632, R12 ;  /* 0x000076323b0c7816 */ /* 0x000fe2000000000c */
[----:B------:R-:W-:Y:S01]  /*1bac0*/  VIADD R0, R252, 0xfa ;  /* 0x000000fafc007836 */ /* 0x000fe20000000000 */
[----:B------:R0:W-:Y:S01]  /*1bad0*/  @P6 STG.E.U16 desc[UR22][R8.64], R59 ;  /* 0x0000003b08006986 */ /* 0x0001e2000c101516 */
[----:B---3--:R-:W-:Y:S01]  /*1bae0*/  ISETP.LT.AND P6, PT, R200, UR15, !P4 ;  /* 0x0000000fc8007c0c */ /* 0x008fe2000e7c1270 */
[----:B------:R-:W3:Y:S01]  /*1baf0*/  LDCU UR5, c[0x0][0x398] ;  /* 0x00007300ff0577ac */ /* 0x000ee20008000800 */
[----:B------:R-:W-:-:S02]  /*1bb00*/  ISETP.LT.AND P4, PT, R67, UR9, !P4 ;  /* 0x0000000943007c0c */ /* 0x000fc4000e781270 */
[----:B------:R-:W-:Y:S01]  /*1bb10*/  PRMT R14, R60, 0x7632, R14 ;  /* 0x000076323c0e7816 */ /* 0x000fe2000000000e */
[----:B------:R-:W1:Y:S01]  /*1bb20*/  LDCU UR9, c[0x0][0x398] ;  /* 0x00007300ff0977ac */ /* 0x000e620008000800 */
[----:B--2---:R-:W-:Y:S01]  /*1bb30*/  IMAD.WIDE R2, R15, 0x2, R4 ;  /* 0x000000020f027825 */ /* 0x004fe200078e0204 */
[----:B------:R-:W-:Y:S01]  /*1bb40*/  ISETP.GE.AND P5, PT, R0, UR7, PT ;  /* 0x0000000700007c0c */ /* 0x000fe2000bfa6270 */
[----:B------:R-:W2:Y:S02]  /*1bb50*/  LDCU UR7, c[0x0][0x398] ;  /* 0x00007300ff0777ac */ /* 0x000ea40008000800 */
[----:B0-----:R-:W-:Y:S01]  /*1bb60*/  IMAD.WIDE R8, R13, 0x2, R6 ;  /* 0x000000020d087825 */ /* 0x001fe200078e0206 */
[----:B------:R0:W-:Y:S01]  /*1bb70*/  @P0 STG.E.U16 desc[UR22][R2.64], R12 ;  /* 0x0000000c02000986 */ /* 0x0001e2000c101516 */
[----:B------:R-:W-:Y:S01]  /*1bb80*/  F2FP.F16.F32.PACK_AB R61, R61, R125 ;  /* 0x0000007d3d3d723e */ /* 0x000fe200000000ff */
[----:B------:R-:W1:Y:S01]  /*1bb90*/  LDCU UR15, c[0x0][0x398] ;  /* 0x00007300ff0f77ac */ /* 0x000e620008000800 */
[C---:B------:R-:W-:Y:S01]  /*1bba0*/  IMAD.WIDE R10, R13.reuse, 0x2, R4 ;  /* 0x000000020d0a7825 */ /* 0x040fe200078e0204 */
        /* <DEDUP_REMOVED lines=8> */
[----:B------:R-:W-:Y:S01]  /*1bc30*/  VIADD R0, R252, 0xfd ;  /* 0x000000fdfc007836 */ /* 0x000fe20000000000 */
[----:B------:R-:W-:Y:S01]  /*1bc40*/  ISETP.LT.AND P6, PT, R200, UR6, !P5 ;  /* 0x00000006c8007c0c */ /* 0x000fe2000efc1270 */
[----:B0-----:R-:W-:Y:S01]  /*1bc50*/  IMAD.WIDE R2, R13, 0x2, R6 ;  /* 0x000000020d027825 */ /* 0x001fe200078e0206 */
[----:B------:R-:W-:Y:S01]  /*1bc60*/  PRMT R12, R61, 0x7632, R12 ;  /* 0x000076323d0c7816 */ /* 0x000fe2000000000c */
[----:B------:R-:W0:Y:S01]  /*1bc70*/  LDCU UR6, c[0x0][0x398] ;  /* 0x00007300ff0677ac */ /* 0x000e220008000800 */
[----:B------:R-:W-:Y:S01]  /*1bc80*/  ISETP.GE.AND P0, PT, R0, UR17, PT ;  /* 0x0000001100007c0c */ /* 0x000fe2000bf06270 */
[----:B------:R-:W-:-:S02]  /*1bc90*/  VIADD R0, R252, 0xfe ;  /* 0x000000fefc007836 */ /* 0x000fc40000000000 */
[C---:B------:R-:W-:Y:S02]  /*1bca0*/  VIADD R15, R13.reuse, UR30 ;  /* 0x0000001e0d0f7c36 */ /* 0x040fe40008000000 */
[----:B------:R-:W-:Y:S01]  /*1bcb0*/  IMAD.WIDE R8, R13, 0x2, R4 ;  /* 0x000000020d087825 */ /* 0x000fe200078e0204 */
[----:B------:R-:W-:Y:S01]  /*1bcc0*/  F2FP.F16.F32.PACK_AB R62, R62, R126 ;  /* 0x0000007e3e3e723e */ /* 0x000fe200000000ff */
[----:B------:R0:W-:Y:S01]  /*1bcd0*/  @P4 STG.E.U16 desc[UR22][R2.64], R61 ;  /* 0x0000003d02004986 */ /* 0x0001e2000c101516 */
[----:B------:R-:W-:Y:S01]  /*1bce0*/  ISETP.GE.AND P4, PT, R0, UR11, PT ;  /* 0x0000000b00007c0c */ /* 0x000fe2000bf86270 */
[----:B-1----:R-:W-:Y:S01]  /*1bcf0*/  IMAD.WIDE R10, R15, 0x2, R6 ;  /* 0x000000020f0a7825 */ /* 0x002fe200078e0206 */
[----:B------:R-:W1:Y:S01]  /*1bd00*/  LDCU UR11, c[0x0][0x398] ;  /* 0x00007300ff0b77ac */ /* 0x000e620008000800 */
[C---:B------:R-:W-:Y:S01]  /*1bd10*/  ISETP.LT.AND P5, PT, R67.reuse, UR10, !P5 ;  /* 0x0000000a43007c0c */ /* 0x040fe2000efa1270 */
[----:B------:R1:W-:Y:S01]  /*1bd20*/  @P1 STG.E.U16 desc[UR22][R8.64], R12 ;  /* 0x0000000c08001986 */ /* 0x0003e2000c101516 */
[C---:B--2---:R-:W-:Y:S01]  /*1bd30*/  ISETP.LT.AND P1, PT, R200.reuse, UR7, !P2 ;  /* 0x00000007c8007c0c */ /* 0x044fe2000d721270 */
[----:B------:R-:W2:Y:S01]  /*1bd40*/  LDCU UR13, c[0x0][0x398] ;  /* 0x00007300ff0d77ac */ /* 0x000ea20008000800 */
[----:B----4-:R-:W-:Y:S01]  /*1bd50*/  ISETP.LT.AND P2, PT, R67, UR4, !P2 ;  /* 0x0000000443007c0c */ /* 0x010fe2000d741270 */
[----:B------:R4:W-:Y:S01]  /*1bd60*/  @P6 STG.E.U16 desc[UR22][R10.64], R62 ;  /* 0x0000003e0a006986 */ /* 0x0009e2000c101516 */
[----:B------:R-:W-:Y:S01]  /*1bd70*/  ISETP.LT.AND P6, PT, R200, UR14, !P3 ;  /* 0x0000000ec8007c0c */ /* 0x000fe2000dfc1270 */
[----:B------:R-:W-:Y:S01]  /*1bd80*/  VIADD R13, R15, UR30 ;  /* 0x0000001e0f0d7c36 */ /* 0x000fe20008000000 */
[----:B------:R-:W-:Y:S01]  /*1bd90*/  F2FP.F16.F32.PACK_AB R63, R63, R127 ;  /* 0x0000007f3f3f723e */ /* 0x000fe200000000ff */
[----:B0-----:R-:W-:Y:S01]  /*1bda0*/  IMAD.WIDE R2, R15, 0x2, R4 ;  /* 0x000000020f027825 */ /* 0x001fe200078e0204 */
[----:B------:R-:W-:-:S03]  /*1bdb0*/  PRMT R0, R62, 0x7632, R0 ;  /* 0x000076323e007816 */ /* 0x000fc60000000000 */
[----:B------:R-:W-:Y:S02]  /*1bdc0*/  VIADD R17, R13, UR30 ;  /* 0x0000001e0d117c36 */ /* 0x000fe40008000000 */
[----:B------:R-:W-:Y:S01]  /*1bdd0*/  VIADD R252, R252, 0xff ;  /* 0x000000fffcfc7836 */ /* 0x000fe20000000000 */
[----:B------:R-:W-:Y:S01]  /*1bde0*/  PRMT R14, R63, 0x7632, R14 ;  /* 0x000076323f0e7816 */ /* 0x000fe2000000000e */
[C---:B-1----:R-:W-:Y:S01]  /*1bdf0*/  IMAD.WIDE R8, R13.reuse, 0x2, R6 ;  /* 0x000000020d087825 */ /* 0x042fe200078e0206 */
[----:B------:R-:W-:Y:S01]  /*1be00*/  F2FP.F16.F32.PACK_AB R64, R64, R128 ;  /* 0x000000804040723e */ /* 0x000fe200000000ff */
[----:B------:R0:W-:Y:S02]  /*1be10*/  @P5 STG.E.U16 desc[UR22][R2.64], R0 ;  /* 0x0000000002005986 */ /* 0x0001e4000c101516 */
[----:B----4-:R-:W-:Y:S01]  /*1be20*/  IMAD.WIDE R10, R13, 0x2, R4 ;  /* 0x000000020d0a7825 */ /* 0x010fe200078e0204 */
[----:B------:R-:W-:-:S03]  /*1be30*/  ISETP.GE.AND P5, PT, R252, UR19, PT ;  /* 0x00000013fc007c0c */ /* 0x000fc6000bfa6270 */
[----:B------:R-:W-:Y:S01]  /*1be40*/  IMAD.WIDE R12, R17, 0x2, R6 ;  /* 0x00000002110c7825 */ /* 0x000fe200078e0206 */
[----:B------:R1:W-:Y:S01]  /*1be50*/  @P1 STG.E.U16 desc[UR22][R8.64], R63 ;  /* 0x0000003f08001986 */ /* 0x0003e2000c101516 */
[----:B------:R-:W-:-:S03]  /*1be60*/  ISETP.LT.AND P1, PT, R200, UR11, !P5 ;  /* 0x0000000bc8007c0c */ /* 0x000fc6000ef21270 */
[----:B------:R4:W-:Y:S01]  /*1be70*/  @P2 STG.E.U16 desc[UR22][R10.64], R14 ;  /* 0x0000000e0a002986 */ /* 0x0009e2000c101516 */
[----:B------:R-:W-:-:S03]  /*1be80*/  ISETP.LT.AND P2, PT, R200, UR12, !P4 ;  /* 0x0000000cc8007c0c */ /* 0x000fc6000e741270 */
[----:B------:R0:W-:Y:S01]  /*1be90*/  @P6 STG.E.U16 desc[UR22][R12.64], R64 ;  /* 0x000000400c006986 */ /* 0x0001e2000c101516 */
[----:B------:R-:W-:Y:S02]  /*1bea0*/  ISETP.LT.AND P6, PT, R200, UR9, !P0 ;  /* 0x00000009c8007c0c */ /* 0x000fe4000c7c1270 */
[C---:B---3--:R-:W-:Y:S02]  /*1beb0*/  ISETP.LT.AND P3, PT, R67.reuse, UR5, !P3 ;  /* 0x0000000543007c0c */ /* 0x048fe4000df61270 */
[C---:B------:R-:W-:Y:S02]  /*1bec0*/  ISETP.LT.AND P0, PT, R67.reuse, UR15, !P0 ;  /* 0x0000000f43007c0c */ /* 0x040fe4000c701270 */
[C---:B------:R-:W-:Y:S02]  /*1bed0*/  ISETP.LT.AND P4, PT, R67.reuse, UR6, !P4 ;  /* 0x0000000643007c0c */ /* 0x040fe4000e781270 */
[----:B--2---:R-:W-:Y:S02]  /*1bee0*/  ISETP.LT.AND P5, PT, R67, UR13, !P5 ;  /* 0x0000000d43007c0c */ /* 0x004fe4000efa1270 */
[----:B------:R-:W2:Y:S01]  /*1bef0*/  LDL.LU R67, [R1+0x190] ;  /* 0x0001900001437983 */ /* 0x000ea20000300800 */
[C---:B------:R-:W-:Y:S01]  /*1bf00*/  VIADD R15, R17.reuse, UR30 ;  /* 0x0000001e110f7c36 */ /* 0x040fe20008000000 */
[----:B0-----:R-:W-:Y:S01]  /*1bf10*/  PRMT R0, R64, 0x7632, R0 ;  /* 0x0000763240007816 */ /* 0x001fe20000000000 */
[----:B------:R-:W-:Y:S01]  /*1bf20*/  IMAD.WIDE R2, R17, 0x2, R4 ;  /* 0x0000000211027825 */ /* 0x000fe200078e0204 */
[----:B------:R-:W-:-:S03]  /*1bf30*/  F2FP.F16.F32.PACK_AB R65, R65, R129 ;  /* 0x000000814141723e */ /* 0x000fc600000000ff */
[C---:B------:R-:W-:Y:S02]  /*1bf40*/  VIADD R19, R15.reuse, UR30 ;  /* 0x0000001e0f137c36 */ /* 0x040fe40008000000 */
[----:B-1----:R-:W-:Y:S01]  /*1bf50*/  IMAD.WIDE R8, R15, 0x2, R6 ;  /* 0x000000020f087825 */ /* 0x002fe200078e0206 */
[----:B------:R-:W-:Y:S01]  /*1bf60*/  F2FP.F16.F32.PACK_AB R66, R66, R130 ;  /* 0x000000824242723e */ /* 0x000fe200000000ff */
[----:B------:R0:W-:Y:S02]  /*1bf70*/  @P3 STG.E.U16 desc[UR22][R2.64], R0 ;  /* 0x0000000002003986 */ /* 0x0001e4000c101516 */
[----:B------:R-:W-:Y:S02]  /*1bf80*/  VIADD R17, R19, UR30 ;  /* 0x0000001e13117c36 */ /* 0x000fe40008000000 */
[----:B----4-:R-:W-:Y:S01]  /*1bf90*/  IMAD.WIDE R10, R15, 0x2, R4 ;  /* 0x000000020f0a7825 */ /* 0x010fe200078e0204 */
[----:B------:R1:W-:Y:S03]  /*1bfa0*/  @P6 STG.E.U16 desc[UR22][R8.64], R65 ;  /* 0x0000004108006986 */ /* 0x0003e6000c101516 */
[----:B------:R-:W-:Y:S01]  /*1bfb0*/  IMAD.WIDE R12, R19, 0x2, R6 ;  /* 0x00000002130c7825 */ /* 0x000fe200078e0206 */
[----:B0-----:R-:W-:-:S03]  /*1bfc0*/  PRMT R3, R65, 0x7632, R3 ;  /* 0x0000763241037816 */ /* 0x001fc60000000003 */
[----:B------:R-:W-:Y:S01]  /*1bfd0*/  IMAD.WIDE R14, R19, 0x2, R4 ;  /* 0x00000002130e7825 */ /* 0x000fe200078e0204 */
[----:B-1----:R-:W-:-:S03]  /*1bfe0*/  PRMT R9, R66, 0x7632, R9 ;  /* 0x0000763242097816 */ /* 0x002fc60000000009 */
[C---:B------:R-:W-:Y:S01]  /*1bff0*/  IMAD.WIDE R6, R17.reuse, 0x2, R6 ;  /* 0x0000000211067825 */ /* 0x040fe200078e0206 */
[----:B------:R0:W-:Y:S03]  /*1c000*/  @P0 STG.E.U16 desc[UR22][R10.64], R3 ;  /* 0x000000030a000986 */ /* 0x0001e6000c101516 */
[----:B------:R-:W-:Y:S01]  /*1c010*/  IMAD.WIDE R4, R17, 0x2, R4 ;  /* 0x0000000211047825 */ /* 0x000fe200078e0204 */
[----:B------:R0:W-:Y:S04]  /*1c020*/  @P2 STG.E.U16 desc[UR22][R12.64], R66 ;  /* 0x000000420c002986 */ /* 0x0001e8000c101516 */
[----:B------:R0:W-:Y:S01]  /*1c030*/  @P4 STG.E.U16 desc[UR22][R14.64], R9 ;  /* 0x000000090e004986 */ /* 0x0001e2000c101516 */
[----:B--2---:R-:W-:-:S03]  /*1c040*/  PRMT R16, R67, 0x7632, R16 ;  /* 0x0000763243107816 */ /* 0x004fc60000000010 */
[----:B------:R0:W-:Y:S04]  /*1c050*/  @P1 STG.E.U16 desc[UR22][R6.64], R67 ;  /* 0x0000004306001986 */ /* 0x0001e8000c101516 */
[----:B------:R0:W-:Y:S01]  /*1c060*/  @P5 STG.E.U16 desc[UR22][R4.64], R16 ;  /* 0x0000001004005986 */ /* 0x0001e2000c101516 */
[----:B------:R-:W-:Y:S06]  /*1c070*/  BAR.SYNC.DEFER_BLOCKING 0x0 ;  /* 0x0000000000007b1d */ /* 0x000fec0000010000 */
[----:B------:R-:W-:Y:S05]  /*1c080*/  BRA.U UP0, `(.L_x_13) ;  /* 0x0000000100a07547 */ /* 0x000fea000b800000 */
[----:B------:R-:W1:Y:S01]  /*1c090*/  S2UR UR5, SR_CgaCtaId ;  /* 0x00000000000579c3 */ /* 0x000e620000008800 */
[----:B------:R-:W-:Y:S01]  /*1c0a0*/  NOP ;  /* 0x0000000000007918 */ /* 0x000fe20000000000 */
[----:B------:R-:W-:Y:S01]  /*1c0b0*/  UMOV UR4, 0x50 ;  /* 0x0000005000047882 */ /* 0x000fe20000000000 */
[----:B------:R-:W-:Y:S02]  /*1c0c0*/  IMAD.U32 R0, RZ, RZ, UR8 ;  /* 0x00000008ff007e24 */ /* 0x000fe4000f8e00ff */
[----:B0-----:R-:W-:Y:S02]  /*1c0d0*/  IMAD.MOV.U32 R3, RZ, RZ, 0xffff ;  /* 0x0000ffffff037424 */ /* 0x001fe400078e00ff */
[----:B------:R-:W-:Y:S01]  /*1c0e0*/  IMAD.MOV.U32 R7, RZ, RZ, 0x1 ;  /* 0x00000001ff077424 */ /* 0x000fe200078e00ff */
[----:B------:R-:W-:-:S04]  /*1c0f0*/  LOP3.LUT R0, R0, 0xffff, RZ, 0xc0, !PT ;  /* 0x0000ffff00007812 */ /* 0x000fc800078ec0ff */
[----:B------:R-:W-:-:S05]  /*1c100*/  SHF.R.U32.HI R0, RZ, 0x5, R0 ;  /* 0x00000005ff007819 */ /* 0x000fca0000011600 */
[----:B------:R-:W-:Y:S01]  /*1c110*/  VIADD R2, R0, 0x10 ;  /* 0x0000001000027836 */ /* 0x000fe20000000000 */
[----:B------:R-:W-:Y:S01]  /*1c120*/  SHF.L.U32 R0, R3, R0, RZ ;  /* 0x0000000003007219 */ /* 0x000fe200000006ff */
[----:B-1----:R-:W-:-:S03]  /*1c130*/  ULEA UR6, UR5, UR4, 0x18 ;  /* 0x0000000405067291 */ /* 0x002fc6000f8ec0ff */
[----:B------:R-:W-:-:S04]  /*1c140*/  SHF.L.U32 R3, R7, R2, RZ ;  /* 0x0000000207037219 */ /* 0x000fc800000006ff */
[----:B------:R-:W-:Y:S02]  /*1c150*/  LOP3.LUT R0, R3, R0, RZ, 0xfc, !PT ;  /* 0x0000000003007212 */ /* 0x000fe400078efcff */
[----:B------:R-:W0:Y:S02]  /*1c160*/  LDS R5, [UR6] ;  /* 0x00000006ff057984 */ /* 0x000e240008000800 */
[C---:B------:R-:W-:Y:S02]  /*1c170*/  LOP3.LUT R2, R0.reuse, 0xffff, RZ, 0xc0, !PT ;  /* 0x0000ffff00027812 */ /* 0x040fe400078ec0ff */
[----:B0-----:R-:W-:-:S04]  /*1c180*/  LOP3.LUT R3, R0, 0xffff, R5, 0x80, !PT ;  /* 0x0000ffff00037812 */ /* 0x001fc800078e8005 */
[----:B------:R-:W-:-:S13]  /*1c190*/  ISETP.NE.AND P0, PT, R3, R2, PT ;  /* 0x000000020300720c */ /* 0x000fda0003f05270 */
[----:B------:R-:W-:Y:S05]  /*1c1a0*/  @P0 BRA `(.L_x_14) ;  /* 0x0000000000500947 */ /* 0x000fea0003800000 */
[----:B------:R-:W-:Y:S02]  /*1c1b0*/  SHF.R.U32.HI R5, RZ, 0x10, R5 ;  /* 0x00000010ff057819 */ /* 0x000fe40000011605 */
[----:B------:R-:W-:-:S04]  /*1c1c0*/  SHF.R.U32.HI R2, RZ, 0x10, R0 ;  /* 0x00000010ff027819 */ /* 0x000fc80000011600 */
[----:B------:R-:W-:-:S04]  /*1c1d0*/  LOP3.LUT R5, R5, R2, RZ, 0xc0, !PT ;  /* 0x0000000205057212 */ /* 0x000fc800078ec0ff */
[----:B------:R-:W-:-:S13]  /*1c1e0*/  ISETP.NE.AND P0, PT, R5, R2, PT ;  /* 0x000000020500720c */ /* 0x000fda0003f05270 */
[----:B------:R-:W-:Y:S05]  /*1c1f0*/  @P0 BRA `(.L_x_15) ;  /* 0x0000000000300947 */ /* 0x000fea0003800000 */
[----:B------:R-:W-:Y:S01]  /*1c200*/  R2UR UR4, R0 ;  /* 0x00000000000472ca */ /* 0x000fe200000e0000 */
[----:B------:R-:W-:Y:S01]  /*1c210*/  VOTEU.ANY UR5, UPT, PT ;  /* 0x0000000000057886 */ /* 0x000fe200038e0100 */
[----:B------:R-:W0:Y:S01]  /*1c220*/  S2R R0, SR_LANEID ;  /* 0x0000000000007919 */ /* 0x000e220000000000 */
[----:B------:R-:W-:-:S10]  /*1c230*/  UFLO.U32 UR5, UR5 ;  /* 0x00000005000572bd */ /* 0x000fd400080e0000 */
[----:B------:R-:W-:-:S06]  /*1c240*/  ULOP3.LUT UR4, URZ, UR4, URZ, 0x33, !UPT ;  /* 0x00000004ff047292 */ /* 0x000fcc000f8e33ff */
[----:B------:R-:W-:-:S04]  /*1c250*/  IMAD.U32 R2, RZ, RZ, UR4 ;  /* 0x00000004ff027e24 */ /* 0x000fc8000f8e00ff */
[----:B------:R-:W1:Y:S02]  /*1c260*/  REDUX UR7, R2 ;  /* 0x00000000020773c4 */ /* 0x000e640000000000 */
[----:B------:R2:W-:Y:S01]  /*1c270*/  UTCATOMSWS.AND URZ, UR4 ;  /* 0x0000000400ff79e3 */ /* 0x0005e20008000000 */
[----:B0-----:R-:W-:Y:S01]  /*1c280*/  ISETP.EQ.U32.AND P0, PT, R0, UR5, PT ;  /* 0x0000000500007c0c */ /* 0x001fe2000bf02070 */
[----:B-1----:R-:W-:-:S12]  /*1c290*/  IMAD.U32 R0, RZ, RZ, UR7 ;  /* 0x00000007ff007e24 */ /* 0x002fd8000f8e00ff */
[----:B------:R2:W-:Y:S01]  /*1c2a0*/  @P0 ATOMS.AND RZ, [UR6], R0 ;  /* 0x00000000ffff098c */ /* 0x0005e2000a800006 */
[----:B------:R-:W-:Y:S05]  /*1c2b0*/  BRA `(.L_x_13) ;  /* 0x0000000000147947 */ /* 0x000fea0003800000 */
.L_x_15:
[----:B------:R-:W-:-:S07]  /*1c2c0*/  MOV R2, 0x1c2e0 ;  /* 0x0001c2e000027802 */ /* 0x000fce0000000f00 */
[----:B------:R-:W-:Y:S05]  /*1c2d0*/  CALL.REL.NOINC `($__internal_0_$__cuda_sm10x_tcgen05_guardrail_trap_col_being_dealloced_not_returned_by_alloc) ;  /* 0x0000000000387944 */ /* 0x000fea0003c00000 */
[----:B------:R-:W-:Y:S05]  /*1c2e0*/  BRA `(.L_x_13) ;  /* 0x0000000000087947 */ /* 0x000fea0003800000 */
.L_x_14:
[----:B------:R-:W-:-:S07]  /*1c2f0*/  MOV R2, 0x1c310 ;  /* 0x0001c31000027802 */ /* 0x000fce0000000f00 */
[----:B------:R-:W-:Y:S05]  /*1c300*/  CALL.REL.NOINC `($__internal_2_$__cuda_sm10x_tcgen05_guardrail_trap_unallocated_columns_being_dealloced) ;  /* 0x0000000000447944 */ /* 0x000fea0003c00000 */
.L_x_13:
[----:B------:R-:W-:Y:S01]  /*1c310*/  NOP ;  /* 0x0000000000007918 */ /* 0x000fe20000000000 */
[----:B--2---:R-:W-:Y:S05]  /*1c320*/  EXIT ;  /* 0x000000000000794d */ /* 0x004fea0003800000 */
.L_x_8:
[----:B-----5:R1:W-:Y:S04]  /*1c330*/  STL [R1+0x190], R0 ;  /* 0x0001900001007387 */ /* 0x0203e80000100800 */
[----:B-1----:R-:W2:Y:S02]  /*1c340*/  LDL R0, [R1+0x28] ;  /* 0x0000280001007983 */ /* 0x002ea40000100800 */
[----:B--2---:R1:W2:Y:S02]  /*1c350*/  SYNCS.PHASECHK.TRANS64.TRYWAIT P2, [UR11], R0 ;  /* 0x00000000ff0075a7 */ /* 0x0042a4000804110b */
[----:B-1----:R1:W5:Y:S02]  /*1c360*/  LDL.LU R0, [R1+0x190] ;  /* 0x0001900001007983 */ /* 0x0023640000300800 */
[----:B-12---:R-:W-:Y:S05]  /*1c370*/  @!P2 BRA `(.L_x_8) ;  /* 0xfffffffc00eca947 */ /* 0x006fea000383ffff */
[----:B------:R-:W-:Y:S05]  /*1c380*/  BRA `(.L_x_16) ;  /* 0xfffffeb400ac7947 */ /* 0x000fea000383ffff */
.L_x_12:
[----:B------:R-:W0:Y:S02]  /*1c390*/  SYNCS.PHASECHK.TRANS64.TRYWAIT P0, [UR11], R0 ;  /* 0x00000000ff0075a7 */ /* 0x000e24000800110b */
[----:B0-----:R-:W-:Y:S05]  /*1c3a0*/  @!P0 BRA `(.L_x_12) ;  /* 0xfffffffc00f88947 */ /* 0x001fea000383ffff */
[----:B------:R-:W-:Y:S05]  /*1c3b0*/  BRA `(.L_x_11) ;  /* 0xfffffeec00587947 */ /* 0x000fea000383ffff */
        .weak           $__internal_0_$__cuda_sm10x_tcgen05_guardrail_trap_col_being_dealloced_not_returned_by_alloc
        .type           $__internal_0_$__cuda_sm10x_tcgen05_guardrail_trap_col_being_dealloced_not_returned_by_alloc,@function
        .size           $__internal_0_$__cuda_sm10x_tcgen05_guardrail_trap_col_being_dealloced_not_returned_by_alloc,($__internal_1_$__cuda_sm10x_tcgen05_guardrail_trap_phase_invalid_during_alloc - $__internal_0_$__cuda_sm10x_tcgen05_guardrail_trap_col_being_dealloced_not_returned_by_alloc)
$__internal_0_$__cuda_sm10x_tcgen05_guardrail_trap_col_being_dealloced_not_returned_by_alloc:
[----:B------:R-:W-:Y:S05]  /*1c3c0*/  BPT.TRAP 0x1 ;  /* 0x000000040000795c */ /* 0x000fea0000300000 */
[----:B------:R-:W-:-:S04]  /*1c3d0*/  IMAD.MOV.U32 R3, RZ, RZ, 0x0 ;  /* 0x00000000ff037424 */ /* 0x000fc800078e00ff */
[----:B------:R-:W-:Y:S05]  /*1c3e0*/  RET.REL.NODEC R2 `(matmul_kernel) ;  /* 0xfffffe3c02047950 */ /* 0x000fea0003c3ffff */
        .weak           $__internal_1_$__cuda_sm10x_tcgen05_guardrail_trap_phase_invalid_during_alloc
        .type           $__internal_1_$__cuda_sm10x_tcgen05_guardrail_trap_phase_invalid_during_alloc,@function
        .size           $__internal_1_$__cuda_sm10x_tcgen05_guardrail_trap_phase_invalid_during_alloc,($__internal_2_$__cuda_sm10x_tcgen05_guardrail_trap_unallocated_columns_being_dealloced - $__internal_1_$__cuda_sm10x_tcgen05_guardrail_trap_phase_invalid_during_alloc)
$__internal_1_$__cuda_sm10x_tcgen05_guardrail_trap_phase_invalid_during_alloc:
[----:B------:R-:W-:Y:S05]  /*1c3f0*/  BPT.TRAP 0x1 ;  /* 0x000000040000795c */ /* 0x000fea0000300000 */
[----:B------:R-:W-:-:S04]  /*1c400*/  IMAD.MOV.U32 R3, RZ, RZ, 0x0 ;  /* 0x00000000ff037424 */ /* 0x000fc800078e00ff */
[----:B------:R-:W-:Y:S05]  /*1c410*/  RET.REL.NODEC R2 `(matmul_kernel) ;  /* 0xfffffe3802f87950 */ /* 0x000fea0003c3ffff */
        .weak           $__internal_2_$__cuda_sm10x_tcgen05_guardrail_trap_unallocated_columns_being_dealloced
        .type           $__internal_2_$__cuda_sm10x_tcgen05_guardrail_trap_unallocated_columns_being_dealloced,@function
        .size           $__internal_2_$__cuda_sm10x_tcgen05_guardrail_trap_unallocated_columns_being_dealloced,(.L_x_20 - $__internal_2_$__cuda_sm10x_tcgen05_guardrail_trap_unallocated_columns_being_dealloced)
$__internal_2_$__cuda_sm10x_tcgen05_guardrail_trap_unallocated_columns_being_dealloced:
[----:B------:R-:W-:Y:S05]  /*1c420*/  BPT.TRAP 0x1 ;  /* 0x000000040000795c */ /* 0x000fea0000300000 */
[----:B------:R-:W-:-:S04]  /*1c430*/  IMAD.MOV.U32 R3, RZ, RZ, 0x0 ;  /* 0x00000000ff037424 */ /* 0x000fc800078e00ff */
[----:B------:R-:W-:Y:S05]  /*1c440*/  RET.REL.NODEC R2 `(matmul_kernel) ;  /* 0xfffffe3802ec7950 */ /* 0x000fea0003c3ffff */
.L_x_17:
[----:B------:R-:W-:-:S00]  /*1c450*/  BRA `(.L_x_17) ;  /* 0xfffffffc00fc7947 */ /* 0x000fc0000383ffff */
[----:B------:R-:W-:-:S00]  /*1c460*/  NOP ;  /* 0x0000000000007918 */ /* 0x000fc00000000000 */
        /* <DEDUP_REMOVED lines=9> */
.L_x_20:


//--------------------- .nv.shared.matmul_kernel  --------------------------
	.section	.nv.shared.matmul_kernel,"aw",@nobits
	.sectionflags	@""
	.align	16
	.zero		1024


//--------------------- .nv.shared.reserved.0     --------------------------
	.section	.nv.shared.reserved.0,"aw",@nobits
	.align	8
	.weak		__nv_reservedSMEM_offset_0_alias
	.size		__nv_reservedSMEM_offset_0_alias, 0, 64
	.other		__nv_reservedSMEM_offset_0_alias,@"STO_CUDA_RESERVED_SHARED STV_DEFAULT"
__nv_reservedSMEM_offset_0_alias:
	.zero		0
.nv.shared.reserved.0:
	.zero		64
	.weak		__nv_reservedSMEM_allocation_phase
	.type		__nv_reservedSMEM_allocation_phase,@object
	.size		__nv_reservedSMEM_allocation_phase,(.L_0 - __nv_reservedSMEM_allocation_phase)
__nv_reservedSMEM_allocation_phase:
	.zero		1
.L_0:
	.zero		7
	.weak		__nv_reservedSMEM_devtool_atexit_pc
	.type		__nv_reservedSMEM_devtool_atexit_pc,@object
	.size		__nv_reservedSMEM_devtool_atexit_pc,(__nv_reservedSMEM_allocation_mask - __nv_reservedSMEM_devtool_atexit_pc)
__nv_reservedSMEM_devtool_atexit_pc:
	.zero		8
	.weak		__nv_reservedSMEM_allocation_mask
	.type		__nv_reservedSMEM_allocation_mask,@object
	.size		__nv_reservedSMEM_allocation_mask,(.L_2 - __nv_reservedSMEM_allocation_mask)
__nv_reservedSMEM_allocation_mask:
	.zero		4
.L_2:


//--------------------- .nv.constant0.matmul_kernel --------------------------
	.section	.nv.constant0.matmul_kernel,"a",@progbits
	.sectionflags	@""
	.align	4
.nv.constant0.matmul_kernel:
	.zero		976


//--------------------- SYMBOLS --------------------------

	.type		.nv.reservedSmem.offset0,@object
	.size		.nv.reservedSmem.offset0,0x4
	.type		.nv.reservedSmem.cap,@object
	.size		.nv.reservedSmem.cap,0x4
